def matmul_kernel(
    a_ptr,
    b_ptr,
    c_ptr,
    M,
    N,
    K,
    stride_am,
    stride_ak,
    stride_bk,
    stride_bn,
    stride_cm,
    stride_cn,
    BLOCK_M: tl.constexpr,
    BLOCK_N: tl.constexpr,
    BLOCK_K: tl.constexpr,
    GROUP_M: tl.constexpr,
):
    pid = tl.program_id(axis=0)
    num_pid_m = tl.cdiv(M, BLOCK_M)
    num_pid_n = tl.cdiv(N, BLOCK_N)
    num_pid_in_group = GROUP_M * num_pid_n
    group_id = pid // num_pid_in_group
    first_pid_m = group_id * GROUP_M
    group_size_m = min(num_pid_m - first_pid_m, GROUP_M)
    pid_m = first_pid_m + ((pid % num_pid_in_group) % group_size_m)
    pid_n = (pid % num_pid_in_group) // group_size_m

    offs_am = (pid_m * BLOCK_M + tl.arange(0, BLOCK_M)) % M
    offs_bn = (pid_n * BLOCK_N + tl.arange(0, BLOCK_N)) % N
    offs_k = tl.arange(0, BLOCK_K)
    a_ptrs = a_ptr + offs_am[:, None] * stride_am + offs_k[None, :] * stride_ak
    b_ptrs = b_ptr + offs_k[:, None] * stride_bk + offs_bn[None, :] * stride_bn

    acc = tl.zeros((BLOCK_M, BLOCK_N), dtype=tl.float32)
    for kk in range(0, tl.cdiv(K, BLOCK_K)):
        a = tl.load(a_ptrs, mask=offs_k[None, :] < K - kk * BLOCK_K, other=0.0)
        b = tl.load(b_ptrs, mask=offs_k[:, None] < K - kk * BLOCK_K, other=0.0)
        acc = tl.dot(a, b, acc)
        a_ptrs += BLOCK_K * stride_ak
        b_ptrs += BLOCK_K * stride_bk

    c = acc.to(c_ptr.dtype.element_ty)
    offs_cm = pid_m * BLOCK_M + tl.arange(0, BLOCK_M)
    offs_cn = pid_n * BLOCK_N + tl.arange(0, BLOCK_N)
    c_ptrs = c_ptr + offs_cm[:, None] * stride_cm + offs_cn[None, :] * stride_cn
    mask = (offs_cm[:, None] < M) & (offs_cn[None, :] < N)
    tl.store(c_ptrs, c, mask=mask)

# config = {"BLOCK_K": 64, "BLOCK_M": 16, "BLOCK_N": 512, "GROUP_M": 8, "arch": "sm_90", "dtype": "bf16", "num_ctas": 1, "num_stages": 3, "num_warps": 4}
# arch = sm_90


// ===== COMPILED SASS (sm_90a) =====

	.target	sm_90a

	.elftype	@"ET_EXEC"


//--------------------- .note.nv.tkinfo           --------------------------
	.section	.note.nv.tkinfo,"",@"SHT_NOTE"
	.sectionflags	@"SHF_NOTE_NV_TKINFO"
	.tkinfo
        /*0018*/ 	.word	0x00000002
        /*0030*/ 	.string	""
        /*0030*/ 	.string	"ptxas"
        /*0030*/ 	.string	"Cuda compilation tools, release 13.0, V13.0.88"
        /*0030*/ 	.string	"Build cuda_13.0.r13.0/compiler.36424714_0"
        /*0030*/ 	.string	"-v  -suppress-debug-info  -lineinfo  -arch sm_90a "



//--------------------- .note.nv.cuinfo           --------------------------
	.section	.note.nv.cuinfo,"",@"SHT_NOTE"
	.sectionflags	@"SHF_NOTE_NV_CUINFO"
        /*0018*/ 	.short	0x0002
        /*001a*/ 	.short	0x005a
        /*001c*/ 	.short	0x0082
	.zero		2


//--------------------- .nv.info                  --------------------------
	.section	.nv.info,"",@"SHT_CUDA_INFO"
	.align	4


	//----- nvinfo : EIATTR_REGCOUNT
	.align		4
        /*0000*/ 	.byte	0x04, 0x2f
        /*0002*/ 	.short	(.L_1 - .L_0)
	.align		4
.L_0:
        /*0004*/ 	.word	index@(matmul_kernel)
        /*0008*/ 	.word	0x00000020


	//----- nvinfo : EIATTR_FRAME_SIZE
	.align		4
.L_1:
        /*000c*/ 	.byte	0x04, 0x11
        /*000e*/ 	.short	(.L_3 - .L_2)
	.align		4
.L_2:
        /*0010*/ 	.word	index@(matmul_kernel)
        /*0014*/ 	.word	0x00001410


	//----- nvinfo : EIATTR_MIN_STACK_SIZE
	.align		4
.L_3:
        /*0018*/ 	.byte	0x04, 0x12
        /*001a*/ 	.short	(.L_5 - .L_4)
	.align		4
.L_4:
        /*001c*/ 	.word	index@(matmul_kernel)
        /*0020*/ 	.word	0x00001410
.L_5:


//--------------------- .nv.compat                --------------------------
	.section	.nv.compat,"",@"SHT_CUDA_COMPAT_INFO"
	.align	4
        /*0000*/ 	.byte	0x02, 0x09, 0x01, 0x00, 0x02, 0x02, 0x01, 0x00, 0x02, 0x05, 0x05, 0x00, 0x03, 0x07, 0x01, 0x01
        /*0010*/ 	.byte	0x02, 0x03, 0x00, 0x00, 0x02, 0x06, 0x01, 0x00, 0x04, 0x0b, 0x08, 0x00, 0x00, 0x00, 0x00, 0x00
        /*0020*/ 	.byte	0x00, 0x00, 0x00, 0x00


//--------------------- .nv.info.matmul_kernel    --------------------------
	.section	.nv.info.matmul_kernel,"",@"SHT_CUDA_INFO"
	.sectionflags	@""
	.align	4


	//----- nvinfo : EIATTR_CUDA_API_VERSION
	.align		4
        /*0000*/ 	.byte	0x04, 0x37
        /*0002*/ 	.short	(.L_7 - .L_6)
.L_6:
        /*0004*/ 	.word	0x00000082


	//----- nvinfo : EIATTR_KPARAM_INFO
	.align		4
.L_7:
        /*0008*/ 	.byte	0x04, 0x17
        /*000a*/ 	.short	(.L_9 - .L_8)
.L_8:
        /*000c*/ 	.word	0x00000000
        /*0010*/ 	.short	0x000d
        /*0012*/ 	.short	0x0048
        /*0014*/ 	.byte	0x00, 0xf4, 0x21, 0x00


	//----- nvinfo : EIATTR_KPARAM_INFO
	.align		4
.L_9:
        /*0018*/ 	.byte	0x04, 0x17
        /*001a*/ 	.short	(.L_11 - .L_10)
.L_10:
        /*001c*/ 	.word	0x00000000
        /*0020*/ 	.short	0x000c
        /*0022*/ 	.short	0x0040
        /*0024*/ 	.byte	0x00, 0xf4, 0x21, 0x00


	//----- nvinfo : EIATTR_KPARAM_INFO
	.align		4
.L_11:
        /*0028*/ 	.byte	0x04, 0x17
        /*002a*/ 	.short	(.L_13 - .L_12)
.L_12:
        /*002c*/ 	.word	0x00000000
        /*0030*/ 	.short	0x000b
        /*0032*/ 	.short	0x0038
        /*0034*/ 	.byte	0x00, 0xf0, 0x11, 0x00


	//----- nvinfo : EIATTR_KPARAM_INFO
	.align		4
.L_13:
        /*0038*/ 	.byte	0x04, 0x17
        /*003a*/ 	.short	(.L_15 - .L_14)
.L_14:
        /*003c*/ 	.word	0x00000000
        /*0040*/ 	.short	0x000a
        /*0042*/ 	.short	0x0034
        /*0044*/ 	.byte	0x00, 0xf0, 0x11, 0x00


	//----- nvinfo : EIATTR_KPARAM_INFO
	.align		4
.L_15:
        /*0048*/ 	.byte	0x04, 0x17
        /*004a*/ 	.short	(.L_17 - .L_16)
.L_16:
        /*004c*/ 	.word	0x00000000
        /*0050*/ 	.short	0x0009
        /*0052*/ 	.short	0x0030
        /*0054*/ 	.byte	0x00, 0xf0, 0x11, 0x00


	//----- nvinfo : EIATTR_KPARAM_INFO
	.align		4
.L_17:
        /*0058*/ 	.byte	0x04, 0x17
        /*005a*/ 	.short	(.L_19 - .L_18)
.L_18:
        /*005c*/ 	.word	0x00000000
        /*0060*/ 	.short	0x0008
        /*0062*/ 	.short	0x002c
        /*0064*/ 	.byte	0x00, 0xf0, 0x11, 0x00


	//----- nvinfo : EIATTR_KPARAM_INFO
	.align		4
.L_19:
        /*0068*/ 	.byte	0x04, 0x17
        /*006a*/ 	.short	(.L_21 - .L_20)
.L_20:
        /*006c*/ 	.word	0x00000000
        /*0070*/ 	.short	0x0007
        /*0072*/ 	.short	0x0028
        /*0074*/ 	.byte	0x00, 0xf0, 0x11, 0x00


	//----- nvinfo : EIATTR_KPARAM_INFO
	.align		4
.L_21:
        /*0078*/ 	.byte	0x04, 0x17
        /*007a*/ 	.short	(.L_23 - .L_22)
.L_22:
        /*007c*/ 	.word	0x00000000
        /*0080*/ 	.short	0x0006
        /*0082*/ 	.short	0x0024
        /*0084*/ 	.byte	0x00, 0xf0, 0x11, 0x00


	//----- nvinfo : EIATTR_KPARAM_INFO
	.align		4
.L_23:
        /*0088*/ 	.byte	0x04, 0x17
        /*008a*/ 	.short	(.L_25 - .L_24)
.L_24:
        /*008c*/ 	.word	0x00000000
        /*0090*/ 	.short	0x0005
        /*0092*/ 	.short	0x0020
        /*0094*/ 	.byte	0x00, 0xf0, 0x11, 0x00


	//----- nvinfo : EIATTR_KPARAM_INFO
	.align		4
.L_25:
        /*0098*/ 	.byte	0x04, 0x17
        /*009a*/ 	.short	(.L_27 - .L_26)
.L_26:
        /*009c*/ 	.word	0x00000000
        /*00a0*/ 	.short	0x0004
        /*00a2*/ 	.short	0x001c
        /*00a4*/ 	.byte	0x00, 0xf0, 0x11, 0x00


	//----- nvinfo : EIATTR_KPARAM_INFO
	.align		4
.L_27:
        /*00a8*/ 	.byte	0x04, 0x17
        /*00aa*/ 	.short	(.L_29 - .L_28)
.L_28:
        /*00ac*/ 	.word	0x00000000
        /*00b0*/ 	.short	0x0003
        /*00b2*/ 	.short	0x0018
        /*00b4*/ 	.byte	0x00, 0xf0, 0x11, 0x00


	//----- nvinfo : EIATTR_KPARAM_INFO
	.align		4
.L_29:
        /*00b8*/ 	.byte	0x04, 0x17
        /*00ba*/ 	.short	(.L_31 - .L_30)
.L_30:
        /*00bc*/ 	.word	0x00000000
        /*00c0*/ 	.short	0x0002
        /*00c2*/ 	.short	0x0010
        /*00c4*/ 	.byte	0x00, 0xf4, 0x21, 0x00


	//----- nvinfo : EIATTR_KPARAM_INFO
	.align		4
.L_31:
        /*00c8*/ 	.byte	0x04, 0x17
        /*00ca*/ 	.short	(.L_33 - .L_32)
.L_32:
        /*00cc*/ 	.word	0x00000000
        /*00d0*/ 	.short	0x0001
        /*00d2*/ 	.short	0x0008
        /*00d4*/ 	.byte	0x00, 0xf4, 0x21, 0x00


	//----- nvinfo : EIATTR_KPARAM_INFO
	.align		4
.L_33:
        /*00d8*/ 	.byte	0x04, 0x17
        /*00da*/ 	.short	(.L_35 - .L_34)
.L_34:
        /*00dc*/ 	.word	0x00000000
        /*00e0*/ 	.short	0x0000
        /*00e2*/ 	.short	0x0000
        /*00e4*/ 	.byte	0x00, 0xf4, 0x21, 0x00


	//----- nvinfo : EIATTR_SPARSE_MMA_MASK
	.align		4
.L_35:
        /*00e8*/ 	.byte	0x03, 0x50
        /*00ea*/ 	.short	0x0000


	//----- nvinfo : EIATTR_MAXREG_COUNT
	.align		4
        /*00ec*/ 	.byte	0x03, 0x1b
        /*00ee*/ 	.short	0x00ff


	//----- nvinfo : EIATTR_NUM_BARRIERS
	.align		4
        /*00f0*/ 	.byte	0x02, 0x4c
        /*00f2*/ 	.byte	0x01
	.zero		1


	//----- nvinfo : EIATTR_ANNOTATIONS
	.align		4
        /*00f4*/ 	.byte	0x04, 0x55
        /*00f6*/ 	.short	(.L_37 - .L_36)


	//   ....[0]....
.L_36:
        /*00f8*/ 	.word	0x00000001
        /*00fc*/ 	.byte	0x30, 0x05, 0x00, 0x00, 0x01, 0x00, 0x00, 0x00, 0x80, 0x05, 0x00, 0x00, 0x01, 0x00, 0x00, 0x00
        /* <DEDUP_REMOVED lines=2768> */
        /*ae0c*/ 	.byte	0x40, 0x1c, 0x03, 0x00, 0x01, 0x00, 0x00, 0x00, 0x60, 0x1c, 0x03, 0x00


	//----- nvinfo : EIATTR_MERCURY_ISA_VERSION
	.align		4
.L_37:
        /*ae18*/ 	.byte	0x03, 0x5f
        /*ae1a*/ 	.short	0x0101


	//----- nvinfo : EIATTR_EXIT_INSTR_OFFSETS
	.align		4
        /*ae1c*/ 	.byte	0x04, 0x1c
        /*ae1e*/ 	.short	(.L_39 - .L_38)


	//   ....[0]....
.L_38:
        /*ae20*/ 	.word	0x00031fb0


	//   ....[1]....
        /*ae24*/ 	.word	0x00031fe0


	//----- nvinfo : EIATTR_REQNTID
	.align		4
.L_39:
        /*ae28*/ 	.byte	0x04, 0x10
        /*ae2a*/ 	.short	(.L_41 - .L_40)
.L_40:
        /*ae2c*/ 	.word	0x00000080
        /*ae30*/ 	.word	0x00000001
        /*ae34*/ 	.word	0x00000001


	//----- nvinfo : EIATTR_CBANK_PARAM_SIZE
	.align		4
.L_41:
        /*ae38*/ 	.byte	0x03, 0x19
        /*ae3a*/ 	.short	0x0050


	//----- nvinfo : EIATTR_PARAM_CBANK
	.align		4
        /*ae3c*/ 	.byte	0x04, 0x0a
        /*ae3e*/ 	.short	(.L_43 - .L_42)
	.align		4
.L_42:
        /*ae40*/ 	.word	index@(.nv.constant0.matmul_kernel)
        /*ae44*/ 	.short	0x0210
        /*ae46*/ 	.short	0x0050


	//----- nvinfo : EIATTR_SW_WAR
	.align		4
.L_43:
        /*ae48*/ 	.byte	0x04, 0x36
        /*ae4a*/ 	.short	(.L_45 - .L_44)
.L_44:
        /*ae4c*/ 	.word	0x00000008
.L_45:


//--------------------- .nv.callgraph             --------------------------
	.section	.nv.callgraph,"",@"SHT_CUDA_CALLGRAPH"
	.align	4
	.sectionentsize	8
	.align		4
        /*0000*/ 	.word	0x00000000
	.align		4
        /*0004*/ 	.word	0xffffffff
	.align		4
        /*0008*/ 	.word	0x00000000
	.align		4
        /*000c*/ 	.word	0xfffffffe
	.align		4
        /*0010*/ 	.word	0x00000000
	.align		4
        /*0014*/ 	.word	0xfffffffd
	.align		4
        /*0018*/ 	.word	0x00000000
	.align		4
        /*001c*/ 	.word	0xfffffffc


//--------------------- .text.matmul_kernel       --------------------------
	.section	.text.matmul_kernel,"ax",@progbits
	.align	128
        .global         matmul_kernel
        .type           matmul_kernel,@function
        .size           matmul_kernel,(.L_x_4 - matmul_kernel)
        .other          matmul_kernel,@"STO_CUDA_ENTRY STV_DEFAULT"
matmul_kernel:
.text.matmul_kernel:
[----:B------:R-:W0:Y:S08]  /*0000*/  LDC R1, c[0x0][0x28] ;  /* 0x00000a00ff017b82 */ /* 0x000e300000000800 */
[----:B------:R-:W1:Y:S01]  /*0010*/  LDC.64 R14, c[0x0][0x228] ;  /* 0x00008a00ff0e7b82 */ /* 0x000e620000000a00 */
[----:B------:R-:W2:Y:S01]  /*0020*/  S2R R29, SR_TID.X ;  /* 0x00000000001d7919 */ /* 0x000ea20000002100 */
[----:B0-----:R-:W-:Y:S01]  /*0030*/  VIADD R1, R1, 0xffffebf0 ;  /* 0xffffebf001017836 */ /* 0x001fe20000000000 */
[----:B------:R-:W-:Y:S01]  /*0040*/  UMOV UR4, 0x400 ;  /* 0x0000040000047882 */ /* 0x000fe20000000000 */
[----:B------:R-:W-:-:S04]  /*0050*/  ULDC.64 UR10, c[0x0][0x208] ;  /* 0x00008200000a7ab9 */ /* 0x000fc80000000a00 */
[----:B------:R-:W0:Y:S01]  /*0060*/  S2UR UR5, SR_CgaCtaId ;  /* 0x00000000000579c3 */ /* 0x000e220000008800 */
[----:B-1----:R-:W-:-:S05]  /*0070*/  VIADD R0, R15, 0x1ff ;  /* 0x000001ff0f007836 */ /* 0x002fca0000000000 */
[----:B------:R-:W-:Y:S01]  /*0080*/  SHF.R.S32.HI R3, RZ, 0x1f, R0 ;  /* 0x0000001fff037819 */ /* 0x000fe20000011400 */
[----:B0-----:R-:W-:-:S03]  /*0090*/  ULEA UR5, UR5, UR4, 0x18 ;  /* 0x0000000405057291 */ /* 0x001fc6000f8ec03f */
[----:B------:R-:W-:-:S04]  /*00a0*/  LEA.HI R3, R3, R0, RZ, 0x9 ;  /* 0x0000000003037211 */ /* 0x000fc800078f48ff */
[----:B------:R-:W-:Y:S02]  /*00b0*/  SHF.R.S32.HI R0, RZ, 0x9, R3 ;  /* 0x00000009ff007819 */ /* 0x000fe40000011403 */
[----:B------:R-:W0:Y:S03]  /*00c0*/  S2R R3, SR_CTAID.X ;  /* 0x0000000000037919 */ /* 0x000e260000002500 */
[----:B------:R-:W-:-:S05]  /*00d0*/  IMAD.SHL.U32 R0, R0, 0x8, RZ ;  /* 0x0000000800007824 */ /* 0x000fca00078e00ff */
[-C--:B------:R-:W-:Y:S02]  /*00e0*/  IABS R7, R0.reuse ;  /* 0x0000000000077213 */ /* 0x080fe40000000000 */
[----:B------:R-:W-:Y:S02]  /*00f0*/  IABS R10, R0 ;  /* 0x00000000000a7213 */ /* 0x000fe40000000000 */
[----:B------:R-:W1:Y:S08]  /*0100*/  I2F.RP R2, R7 ;  /* 0x0000000700027306 */ /* 0x000e700000209400 */
[----:B-1----:R-:W1:Y:S01]  /*0110*/  MUFU.RCP R2, R2 ;  /* 0x0000000200027308 */ /* 0x002e620000001000 */
[----:B0-----:R-:W-:Y:S01]  /*0120*/  IABS R8, R3 ;  /* 0x0000000300087213 */ /* 0x001fe20000000000 */
[----:B-1----:R-:W-:-:S02]  /*0130*/  VIADD R4, R2, 0xffffffe ;  /* 0x0ffffffe02047836 */ /* 0x002fc40000000000 */
[----:B------:R-:W-:-:S04]  /*0140*/  IMAD.MOV R2, RZ, RZ, -R10 ;  /* 0x000000ffff027224 */ /* 0x000fc800078e0a0a */
[----:B------:R0:W1:Y:S02]  /*0150*/  F2I.FTZ.U32.TRUNC.NTZ R5, R4 ;  /* 0x0000000400057305 */ /* 0x000064000021f000 */
[----:B0-----:R-:W-:Y:S02]  /*0160*/  IMAD.MOV.U32 R4, RZ, RZ, RZ ;  /* 0x000000ffff047224 */ /* 0x001fe400078e00ff */
[----:B-1----:R-:W-:-:S04]  /*0170*/  IMAD.MOV R6, RZ, RZ, -R5 ;  /* 0x000000ffff067224 */ /* 0x002fc800078e0a05 */
[----:B------:R-:W-:Y:S02]  /*0180*/  IMAD R9, R6, R7, RZ ;  /* 0x0000000706097224 */ /* 0x000fe400078e02ff */
[----:B------:R-:W-:Y:S02]  /*0190*/  IMAD.MOV.U32 R6, RZ, RZ, R8 ;  /* 0x000000ffff067224 */ /* 0x000fe400078e0008 */
[----:B------:R-:W-:-:S06]  /*01a0*/  IMAD.HI.U32 R5, R5, R9, R4 ;  /* 0x0000000905057227 */ /* 0x000fcc00078e0004 */
[----:B------:R-:W-:-:S04]  /*01b0*/  IMAD.HI.U32 R5, R5, R6, RZ ;  /* 0x0000000605057227 */ /* 0x000fc800078e00ff */
[----:B------:R-:W-:-:S05]  /*01c0*/  IMAD R2, R5, R2, R6 ;  /* 0x0000000205027224 */ /* 0x000fca00078e0206 */
[----:B------:R-:W-:-:S13]  /*01d0*/  ISETP.GT.U32.AND P1, PT, R7, R2, PT ;  /* 0x000000020700720c */ /* 0x000fda0003f24070 */
[----:B------:R-:W-:Y:S02]  /*01e0*/  @!P1 IMAD.IADD R2, R2, 0x1, -R7 ;  /* 0x0000000102029824 */ /* 0x000fe400078e0a07 */
[----:B------:R-:W-:Y:S01]  /*01f0*/  @!P1 VIADD R5, R5, 0x1 ;  /* 0x0000000105059836 */ /* 0x000fe20000000000 */
[----:B------:R-:W-:Y:S02]  /*0200*/  ISETP.NE.AND P1, PT, R0, RZ, PT ;  /* 0x000000ff0000720c */ /* 0x000fe40003f25270 */
[----:B------:R-:W-:Y:S02]  /*0210*/  ISETP.GE.U32.AND P0, PT, R2, R7, PT ;  /* 0x000000070200720c */ /* 0x000fe40003f06070 */
[----:B------:R-:W-:-:S04]  /*0220*/  LOP3.LUT R2, R3, R0, RZ, 0x3c, !PT ;  /* 0x0000000003027212 */ /* 0x000fc800078e3cff */
[----:B------:R-:W-:Y:S01]  /*0230*/  ISETP.GE.AND P2, PT, R2, RZ, PT ;  /* 0x000000ff0200720c */ /* 0x000fe20003f46270 */
[----:B------:R-:W-:-:S06]  /*0240*/  VIADD R2, R14, 0xf ;  /* 0x0000000f0e027836 */ /* 0x000fcc0000000000 */
[----:B------:R-:W-:-:S04]  /*0250*/  @P0 VIADD R5, R5, 0x1 ;  /* 0x0000000105050836 */ /* 0x000fc80000000000 */
[----:B------:R-:W-:Y:S01]  /*0260*/  IMAD.MOV.U32 R4, RZ, RZ, R5 ;  /* 0x000000ffff047224 */ /* 0x000fe200078e0005 */
[----:B------:R-:W-:-:S03]  /*0270*/  SHF.R.S32.HI R5, RZ, 0x1f, R2 ;  /* 0x0000001fff057819 */ /* 0x000fc60000011402 */
[----:B------:R-:W-:Y:S01]  /*0280*/  @!P2 IMAD.MOV R4, RZ, RZ, -R4 ;  /* 0x000000ffff04a224 */ /* 0x000fe200078e0a04 */
[----:B------:R-:W-:Y:S02]  /*0290*/  @!P1 LOP3.LUT R4, RZ, R0, RZ, 0x33, !PT ;  /* 0x00000000ff049212 */ /* 0x000fe400078e33ff */
[----:B------:R-:W-:-:S03]  /*02a0*/  LEA.HI R5, R5, R2, RZ, 0x4 ;  /* 0x0000000205057211 */ /* 0x000fc600078f20ff */
[----:B------:R-:W-:Y:S02]  /*02b0*/  IMAD.SHL.U32 R2, R4, 0x8, RZ ;  /* 0x0000000804027824 */ /* 0x000fe400078e00ff */
[----:B------:R-:W-:-:S03]  /*02c0*/  IMAD.MOV R4, RZ, RZ, -R4 ;  /* 0x000000ffff047224 */ /* 0x000fc600078e0a04 */
[----:B------:R-:W-:Y:S01]  /*02d0*/  LEA.HI.SX32 R5, R5, -R2, 0x1c ;  /* 0x8000000205057211 */ /* 0x000fe200078fe2ff */
[----:B------:R-:W-:Y:S02]  /*02e0*/  IMAD R13, R0, R4, R3 ;  /* 0x00000004000d7224 */ /* 0x000fe400078e0203 */
[----:B------:R-:W-:Y:S01]  /*02f0*/  IMAD.MOV.U32 R4, RZ, RZ, RZ ;  /* 0x000000ffff047224 */ /* 0x000fe200078e00ff */
[----:B------:R-:W-:Y:S02]  /*0300*/  VIMNMX R6, R5, 0x8, PT ;  /* 0x0000000805067848 */ /* 0x000fe40003fe0100 */
[----:B------:R-:W-:Y:S02]  /*0310*/  IABS R11, R13 ;  /* 0x0000000d000b7213 */ /* 0x000fe40000000000 */
[----:B------:R-:W-:-:S04]  /*0320*/  IABS R9, R6 ;  /* 0x0000000600097213 */ /* 0x000fc80000000000 */
[----:B------:R-:W0:Y:S08]  /*0330*/  I2F.RP R7, R9 ;  /* 0x0000000900077306 */ /* 0x000e300000209400 */
[----:B0-----:R-:W0:Y:S02]  /*0340*/  MUFU.RCP R7, R7 ;  /* 0x0000000700077308 */ /* 0x001e240000001000 */
[----:B0-----:R-:W-:-:S06]  /*0350*/  VIADD R5, R7, 0xffffffe ;  /* 0x0ffffffe07057836 */ /* 0x001fcc0000000000 */
[----:B------:R-:W0:Y:S02]  /*0360*/  F2I.FTZ.U32.TRUNC.NTZ R5, R5 ;  /* 0x0000000500057305 */ /* 0x000e24000021f000 */
[----:B0-----:R-:W-:-:S04]  /*0370*/  IMAD.MOV R8, RZ, RZ, -R5 ;  /* 0x000000ffff087224 */ /* 0x001fc800078e0a05 */
[----:B------:R-:W-:-:S04]  /*0380*/  IMAD.MOV.U32 R0, RZ, RZ, R8 ;  /* 0x000000ffff007224 */ /* 0x000fc800078e0008 */
[----:B------:R-:W-:Y:S01]  /*0390*/  IMAD R3, R0, R9, RZ ;  /* 0x0000000900037224 */ /* 0x000fe200078e02ff */
[----:B------:R-:W-:-:S03]  /*03a0*/  IABS R0, R6 ;  /* 0x0000000600007213 */ /* 0x000fc60000000000 */
[----:B------:R-:W-:Y:S02]  /*03b0*/  IMAD.HI.U32 R4, R5, R3, R4 ;  /* 0x0000000305047227 */ /* 0x000fe400078e0004 */
[----:B------:R-:W0:Y:S02]  /*03c0*/  LDC R5, c[0x0][0x230] ;  /* 0x00008c00ff057b82 */ /* 0x000e240000000800 */
[----:B------:R-:W-:Y:S02]  /*03d0*/  IMAD.MOV R0, RZ, RZ, -R0 ;  /* 0x000000ffff007224 */ /* 0x000fe400078e0a00 */
        /* <DEDUP_REMOVED lines=8> */
[----:B------:R-:W-:Y:S02]  /*0460*/  ISETP.GE.AND P2, PT, R0, RZ, PT ;  /* 0x000000ff0000720c */ /* 0x000fe40003f46270 */
[----:B--2---:R-:W-:-:S05]  /*0470*/  LOP3.LUT R0, R29, 0xf, RZ, 0xc0, !PT ;  /* 0x0000000f1d007812 */ /* 0x004fca00078ec0ff */
[----:B------:R-:W-:-:S06]  /*0480*/  @P0 VIADD R4, R4, 0x1 ;  /* 0x0000000104040836 */ /* 0x000fcc0000000000 */
[----:B------:R-:W-:Y:S01]  /*0490*/  @!P2 IMAD.MOV R4, RZ, RZ, -R4 ;  /* 0x000000ffff04a224 */ /* 0x000fe200078e0a04 */
[----:B------:R-:W-:-:S05]  /*04a0*/  @!P1 LOP3.LUT R4, RZ, R6, RZ, 0x33, !PT ;  /* 0x00000006ff049212 */ /* 0x000fca00078e33ff */
[----:B------:R-:W-:-:S04]  /*04b0*/  IMAD.MOV R3, RZ, RZ, -R4 ;  /* 0x000000ffff037224 */ /* 0x000fc800078e0a04 */
[----:B------:R-:W-:-:S04]  /*04c0*/  IMAD R3, R6, R3, R13 ;  /* 0x0000000306037224 */ /* 0x000fc800078e020d */
[----:B------:R-:W-:Y:S01]  /*04d0*/  IMAD.IADD R3, R2, 0x1, R3 ;  /* 0x0000000102037824 */ /* 0x000fe200078e0203 */
[----:B------:R-:W-:-:S03]  /*04e0*/  SHF.R.U32.HI R2, RZ, 0x4, R29 ;  /* 0x00000004ff027819 */ /* 0x000fc6000001161d */
[----:B------:R-:W-:Y:S01]  /*04f0*/  IMAD R28, R3, 0x10, R0 ;  /* 0x00000010031c7824 */ /* 0x000fe200078e0200 */
[----:B------:R-:W-:Y:S01]  /*0500*/  SGXT.U32 R12, R2, 0x3 ;  /* 0x00000003020c781a */ /* 0x000fe20000000000 */
[----:B0-----:R-:W-:-:S03]  /*0510*/  VIADD R0, R5, 0x3f ;  /* 0x0000003f05007836 */ /* 0x001fc60000000000 */
[C---:B------:R-:W-:Y:S01]  /*0520*/  LOP3.LUT R2, R12.reuse, 0x8, RZ, 0xfc, !PT ;  /* 0x000000080c027812 */ /* 0x040fe200078efcff */
[----:B------:R0:W-:Y:S01]  /*0530*/  STL [R1+0xb30], R28 ;  /* 0x000b301c01007387 */ /* 0x0001e20000100800 */
[----:B------:R-:W-:Y:S01]  /*0540*/  LOP3.LUT R2, R12, 0x20, RZ, 0xfc, !PT ;  /* 0x000000200c027812 */ /* 0x000fe200078efcff */
[----:B------:R-:W-:Y:S01]  /*0550*/  IMAD.SHL.U32 R2, R4, 0x200, RZ ;  /* 0x0000020004027824 */ /* 0x000fe200078e00ff */
[----:B------:R-:W-:Y:S02]  /*0560*/  ISETP.GT.AND P0, PT, R0, 0x3f, PT ;  /* 0x0000003f0000780c */ /* 0x000fe40003f04270 */
[C---:B------:R-:W-:Y:S02]  /*0570*/  LOP3.LUT R5, R12.reuse, 0x10, RZ, 0xfc, !PT ;  /* 0x000000100c057812 */ /* 0x040fe400078efcff */
[----:B------:R0:W-:Y:S01]  /*0580*/  STL [R1+0x2a8], R2 ;  /* 0x0002a80201007387 */ /* 0x0001e20000100800 */
[C---:B------:R-:W-:Y:S02]  /*0590*/  LOP3.LUT R3, R12.reuse, 0x18, RZ, 0xfc, !PT ;  /* 0x000000180c037812 */ /* 0x040fe400078efcff */
[----:B------:R-:W-:-:S02]  /*05a0*/  LOP3.LUT R5, R12, 0x28, RZ, 0xfc, !PT ;  /* 0x000000280c057812 */ /* 0x000fc400078efcff */
[----:B------:R-:W-:-:S04]  /*05b0*/  LOP3.LUT R3, R12, 0x30, RZ, 0xfc, !PT ;  /* 0x000000300c037812 */ /* 0x000fc800078efcff */
[----:B------:R-:W-:Y:S05]  /*05c0*/  @P0 BRA `(.L_x_0) ;  /* 0x0000000000680947 */ /* 0x000fea0003800000 */
[C---:B0-----:R-:W-:Y:S01]  /*05d0*/  IMAD.SHL.U32 R2, R29.reuse, 0x10, RZ ;  /* 0x000000101d027824 */ /* 0x041fe200078e00ff */
[----:B------:R-:W-:Y:S01]  /*05e0*/  CS2R R24, SRZ ;  /* 0x0000000000187805 */ /* 0x000fe2000001ff00 */
[----:B------:R-:W-:Y:S01]  /*05f0*/  IMAD.SHL.U32 R0, R29, 0x20, RZ ;  /* 0x000000201d007824 */ /* 0x000fe200078e00ff */
[----:B------:R-:W-:Y:S02]  /*0600*/  CS2R R26, SRZ ;  /* 0x00000000001a7805 */ /* 0x000fe4000001ff00 */
[----:B------:R-:W-:Y:S01]  /*0610*/  CS2R R20, SRZ ;  /* 0x0000000000147805 */ /* 0x000fe2000001ff00 */
[----:B------:R0:W-:Y:S01]  /*0620*/  STL [R1+0xb2c], R2 ;  /* 0x000b2c0201007387 */ /* 0x0001e20000100800 */
[----:B------:R-:W-:Y:S02]  /*0630*/  CS2R R22, SRZ ;  /* 0x0000000000167805 */ /* 0x000fe4000001ff00 */
[----:B------:R-:W-:Y:S02]  /*0640*/  LOP3.LUT R0, R0, 0x60, RZ, 0xc0, !PT ;  /* 0x0000006000007812 */ /* 0x000fe400078ec0ff */
[----:B------:R-:W-:Y:S01]  /*0650*/  CS2R R16, SRZ ;  /* 0x0000000000107805 */ /* 0x000fe2000001ff00 */
[----:B------:R0:W-:Y:S01]  /*0660*/  STL [R1], RZ ;  /* 0x000000ff01007387 */ /* 0x0001e20000100800 */
[----:B------:R-:W-:-:S02]  /*0670*/  CS2R R18, SRZ ;  /* 0x0000000000127805 */ /* 0x000fc4000001ff00 */
[----:B------:R-:W-:Y:S02]  /*0680*/  CS2R R12, SRZ ;  /* 0x00000000000c7805 */ /* 0x000fe4000001ff00 */
[----:B------:R-:W-:Y:S01]  /*0690*/  CS2R R14, SRZ ;  /* 0x00000000000e7805 */ /* 0x000fe2000001ff00 */
[----:B------:R0:W-:Y:S01]  /*06a0*/  STL [R1+0x4], RZ ;  /* 0x000004ff01007387 */ /* 0x0001e20000100800 */
[----:B------:R-:W-:Y:S02]  /*06b0*/  CS2R R8, SRZ ;  /* 0x0000000000087805 */ /* 0x000fe4000001ff00 */
[----:B------:R-:W-:Y:S02]  /*06c0*/  CS2R R10, SRZ ;  /* 0x00000000000a7805 */ /* 0x000fe4000001ff00 */
[----:B------:R-:W-:Y:S01]  /*06d0*/  CS2R R4, SRZ ;  /* 0x0000000000047805 */ /* 0x000fe2000001ff00 */
[----:B------:R0:W-:Y:S01]  /*06e0*/  STL [R1+0x8], RZ ;  /* 0x000008ff01007387 */ /* 0x0001e20000100800 */
[----:B------:R-:W-:-:S03]  /*06f0*/  CS2R R6, SRZ ;  /* 0x0000000000067805 */ /* 0x000fc6000001ff00 */
[----:B------:R0:W-:Y:S04]  /*0700*/  STL [R1+0xc], RZ ;  /* 0x00000cff01007387 */ /* 0x0001e80000100800 */
[----:B------:R0:W-:Y:S04]  /*0710*/  STL [R1+0x10], RZ ;  /* 0x000010ff01007387 */ /* 0x0001e80000100800 */
[----:B------:R0:W-:Y:S04]  /*0720*/  STL [R1+0x14], RZ ;  /* 0x000014ff01007387 */ /* 0x0001e80000100800 */
[----:B------:R0:W-:Y:S04]  /*0730*/  STL [R1+0x18], RZ ;  /* 0x000018ff01007387 */ /* 0x0001e80000100800 */
[----:B------:R0:W-:Y:S04]  /*0740*/  STL [R1+0x1c], RZ ;  /* 0x00001cff01007387 */ /* 0x0001e80000100800 */
[----:B------:R0:W-:Y:S01]  /*0750*/  STL [R1+0xb28], R0 ;  /* 0x000b280001007387 */ /* 0x0001e20000100800 */
[----:B------:R-:W-:Y:S05]  /*0760*/  BRA `(.L_x_1) ;  /* 0x000002f000d07947 */ /* 0x000fea0003800000 */
.L_x_0:
[----:B------:R-:W-:Y:S01]  /*0770*/  IABS R3, R15 ;  /* 0x0000000f00037213 */ /* 0x000fe20000000000 */
[C---:B------:R-:W-:Y:S01]  /*0780*/  IMAD.SHL.U32 R9, R29.reuse, 0x20, RZ ;  /* 0x000000201d097824 */ /* 0x040fe200078e00ff */
[----:B------:R-:W-:Y:S01]  /*0790*/  SHF.R.U32.HI R19, RZ, 0x6, R29 ;  /* 0x00000006ff137819 */ /* 0x000fe2000001161d */
[----:B------:R-:W-:Y:S01]  /*07a0*/  STL [R1+0xc94], R15 ;  /* 0x000c940f01007387 */ /* 0x000fe20000100800 */
[----:B------:R-:W1:Y:S01]  /*07b0*/  I2F.RP R6, R3 ;  /* 0x0000000300067306 */ /* 0x000e620000209400 */
[C---:B------:R-:W-:Y:S01]  /*07c0*/  LOP3.LUT R11, R29.reuse, 0x7, RZ, 0xc0, !PT ;  /* 0x000000071d0b7812 */ /* 0x040fe200078ec0ff */
[----:B------:R-:W-:Y:S01]  /*07d0*/  IMAD.SHL.U32 R8, R29, 0x2, RZ ;  /* 0x000000021d087824 */ /* 0x000fe200078e00ff */
[----:B------:R-:W-:Y:S01]  /*07e0*/  SGXT.U32 R19, R19, 0x1 ;  /* 0x000000011313781a */ /* 0x000fe20000000000 */
[----:B------:R-:W-:Y:S01]  /*07f0*/  ULDC UR6, c[0x0][0x238] ;  /* 0x00008e0000067ab9 */ /* 0x000fe20000000800 */
[----:B------:R-:W-:Y:S01]  /*0800*/  LOP3.LUT R10, R9, 0xc00, RZ, 0xc0, !PT ;  /* 0x00000c00090a7812 */ /* 0x000fe200078ec0ff */
[----:B------:R-:W-:Y:S01]  /*0810*/  ULDC UR7, c[0x0][0x23c] ;  /* 0x00008f0000077ab9 */ /* 0x000fe20000000800 */
[----:B------:R-:W-:Y:S01]  /*0820*/  LOP3.LUT R19, R2, R19, RZ, 0xfc, !PT ;  /* 0x0000001302137212 */ /* 0x000fe200078efcff */
[----:B------:R-:W-:Y:S01]  /*0830*/  ULDC.64 UR8, c[0x0][0x218] ;  /* 0x0000860000087ab9 */ /* 0x000fe20000000a00 */
[----:B------:R-:W-:Y:S01]  /*0840*/  LOP3.LUT R12, R29, 0x3f, RZ, 0xc0, !PT ;  /* 0x0000003f1d0c7812 */ /* 0x000fe200078ec0ff */
[----:B------:R-:W-:Y:S01]  /*0850*/  IMAD R10, R11, 0x80, R10 ;  /* 0x000000800b0a7824 */ /* 0x000fe200078e020a */
[----:B0-----:R-:W-:Y:S01]  /*0860*/  LOP3.LUT R2, R19, 0x1fe, RZ, 0xfc, !PT ;  /* 0x000001fe13027812 */ /* 0x001fe200078efcff */
[----:B------:R-:W-:Y:S01]  /*0870*/  IMAD.SHL.U32 R11, R11, 0x10, RZ ;  /* 0x000000100b0b7824 */ /* 0x000fe200078e00ff */
[----:B------:R-:W-:Y:S01]  /*0880*/  ULDC UR4, c[0x0][0x240] ;  /* 0x0000900000047ab9 */ /* 0x000fe20000000800 */
[----:B------:R-:W-:Y:S01]  /*0890*/  IMAD.SHL.U32 R12, R12, 0x2, RZ ;  /* 0x000000020c0c7824 */ /* 0x000fe200078e00ff */
[----:B-1----:R-:W0:Y:S01]  /*08a0*/  MUFU.RCP R6, R6 ;  /* 0x0000000600067308 */ /* 0x002e220000001000 */
[----:B------:R-:W-:Y:S01]  /*08b0*/  IABS R16, R2 ;  /* 0x0000000200107213 */ /* 0x000fe20000000000 */
[----:B------:R-:W-:Y:S01]  /*08c0*/  ULDC.64 UR12, c[0x0][0x210] ;  /* 0x00008400000c7ab9 */ /* 0x000fe20000000a00 */
[----:B------:R-:W-:-:S02]  /*08d0*/  LOP3.LUT R11, R11, 0x30, R8, 0x78, !PT ;  /* 0x000000300b0b7812 */ /* 0x000fc400078e7808 */
[----:B------:R-:W-:Y:S02]  /*08e0*/  ISETP.GE.AND P4, PT, R2, RZ, PT ;  /* 0x000000ff0200720c */ /* 0x000fe40003f86270 */
[----:B------:R-:W-:Y:S01]  /*08f0*/  LOP3.LUT R2, R19, 0x1f6, RZ, 0xfc, !PT ;  /* 0x000001f613027812 */ /* 0x000fe200078efcff */
[----:B0-----:R-:W-:-:S06]  /*0900*/  VIADD R5, R6, 0xffffffe ;  /* 0x0ffffffe06057836 */ /* 0x001fcc0000000000 */
[----:B------:R-:W0:Y:S02]  /*0910*/  F2I.FTZ.U32.TRUNC.NTZ R5, R5 ;  /* 0x0000000500057305 */ /* 0x000e24000021f000 */
[----:B0-----:R-:W-:-:S04]  /*0920*/  IMAD.MOV R4, RZ, RZ, -R5 ;  /* 0x000000ffff047224 */ /* 0x001fc800078e0a05 */
[----:B------:R-:W-:Y:S02]  /*0930*/  IMAD R7, R4, R3, RZ ;  /* 0x0000000304077224 */ /* 0x000fe400078e02ff */
[----:B------:R-:W-:-:S04]  /*0940*/  IMAD.MOV.U32 R4, RZ, RZ, RZ ;  /* 0x000000ffff047224 */ /* 0x000fc800078e00ff */
[----:B------:R-:W-:Y:S01]  /*0950*/  IMAD.HI.U32 R4, R5, R7, R4 ;  /* 0x0000000705047227 */ /* 0x000fe200078e0004 */
[----:B------:R-:W-:-:S04]  /*0960*/  SHF.R.S32.HI R7, RZ, 0x1f, R0 ;  /* 0x0000001fff077819 */ /* 0x000fc80000011400 */
[----:B------:R-:W-:Y:S01]  /*0970*/  LEA.HI R6, R7, R0, RZ, 0x6 ;  /* 0x0000000007067211 */ /* 0x000fe200078f30ff */
[----:B------:R-:W-:Y:S01]  /*0980*/  IMAD.HI.U32 R5, R4, R16, RZ ;  /* 0x0000001004057227 */ /* 0x000fe200078e00ff */
[----:B------:R-:W-:Y:S02]  /*0990*/  LOP3.LUT R7, R19, 0x1fa, RZ, 0xfc, !PT ;  /* 0x000001fa13077812 */ /* 0x000fe400078efcff */
[----:B------:R-:W-:Y:S01]  /*09a0*/  SHF.R.S32.HI R0, RZ, 0x6, R29 ;  /* 0x00000006ff007819 */ /* 0x000fe2000001141d */
[----:B------:R-:W-:Y:S01]  /*09b0*/  IMAD.MOV R5, RZ, RZ, -R5 ;  /* 0x000000ffff057224 */ /* 0x000fe200078e0a05 */
[----:B------:R0:W-:Y:S01]  /*09c0*/  STL [R1+0xb38], R6 ;  /* 0x000b380601007387 */ /* 0x0001e20000100800 */
[----:B------:R-:W-:Y:S02]  /*09d0*/  IABS R18, R7 ;  /* 0x0000000700127213 */ /* 0x000fe40000000000 */
[----:B------:R-:W-:Y:S01]  /*09e0*/  IMAD R16, R3, R5, R16 ;  /* 0x0000000503107224 */ /* 0x000fe200078e0210 */
[----:B------:R-:W-:-:S02]  /*09f0*/  LOP3.LUT R5, R19, 0x1f8, RZ, 0xfc, !PT ;  /* 0x000001f813057812 */ /* 0x000fc400078efcff */
[----:B------:R-:W-:Y:S01]  /*0a00*/  IMAD.HI.U32 R9, R4, R18, RZ ;  /* 0x0000001204097227 */ /* 0x000fe200078e00ff */
[----:B------:R-:W-:Y:S02]  /*0a10*/  SGXT R0, R0, 0x1 ;  /* 0x000000010000781a */ /* 0x000fe40000000200 */
[----:B------:R-:W-:Y:S01]  /*0a20*/  IABS R17, R5 ;  /* 0x0000000500117213 */ /* 0x000fe20000000000 */
[----:B------:R-:W-:Y:S01]  /*0a30*/  IMAD.MOV R9, RZ, RZ, -R9 ;  /* 0x000000ffff097224 */ /* 0x000fe200078e0a09 */
[----:B0-----:R-:W-:Y:S02]  /*0a40*/  LOP3.LUT R6, R19, 0x1fc, RZ, 0xfc, !PT ;  /* 0x000001fc13067812 */ /* 0x001fe400078efcff */
[----:B------:R-:W-:Y:S01]  /*0a50*/  ISETP.GT.U32.AND P0, PT, R3, R16, PT ;  /* 0x000000100300720c */ /* 0x000fe20003f04070 */
[----:B------:R-:W-:Y:S01]  /*0a60*/  IMAD.HI.U32 R8, R4, R17, RZ ;  /* 0x0000001104087227 */ /* 0x000fe200078e00ff */
[----:B------:R-:W-:Y:S02]  /*0a70*/  IABS R20, R6 ;  /* 0x0000000600147213 */ /* 0x000fe40000000000 */
[----:B------:R-:W-:Y:S01]  /*0a80*/  ISETP.GE.AND P2, PT, R6, RZ, PT ;  /* 0x000000ff0600720c */ /* 0x000fe20003f46270 */
[----:B------:R-:W-:Y:S01]  /*0a90*/  IMAD.MOV R8, RZ, RZ, -R8 ;  /* 0x000000ffff087224 */ /* 0x000fe200078e0a08 */
[----:B------:R-:W-:Y:S01]  /*0aa0*/  LOP3.LUT R0, R12, 0x90, R0, 0x78, !PT ;  /* 0x000000900c007812 */ /* 0x000fe200078e7800 */
[----:B------:R-:W-:Y:S01]  /*0ab0*/  IMAD.HI.U32 R13, R4, R20, RZ ;  /* 0x00000014040d7227 */ /* 0x000fe200078e00ff */
[----:B------:R-:W-:-:S03]  /*0ac0*/  IABS R12, R2 ;  /* 0x00000002000c7213 */ /* 0x000fc60000000000 */
[C---:B------:R-:W-:Y:S01]  /*0ad0*/  IMAD R17, R3.reuse, R8, R17 ;  /* 0x0000000803117224 */ /* 0x040fe200078e0211 */
[----:B------:R0:W-:Y:S01]  /*0ae0*/  STL [R1+0xb3c], R0 ;  /* 0x000b3c0001007387 */ /* 0x0001e20000100800 */
[----:B------:R-:W-:Y:S02]  /*0af0*/  IMAD.MOV R13, RZ, RZ, -R13 ;  /* 0x000000ffff0d7224 */ /* 0x000fe400078e0a0d */
[----:B------:R-:W-:Y:S01]  /*0b00*/  @!P0 IMAD.IADD R16, R16, 0x1, -R3 ;  /* 0x0000000110108824 */ /* 0x000fe200078e0a03 */
[C---:B------:R-:W-:Y:S01]  /*0b10*/  ISETP.GT.U32.AND P5, PT, R3.reuse, R17, PT ;  /* 0x000000110300720c */ /* 0x040fe20003fa4070 */
[----:B------:R-:W-:Y:S01]  /*0b20*/  IMAD R20, R3, R13, R20 ;  /* 0x0000000d03147224 */ /* 0x000fe200078e0214 */
[----:B------:R-:W-:Y:S01]  /*0b30*/  ISETP.GE.AND P0, PT, R7, RZ, PT ;  /* 0x000000ff0700720c */ /* 0x000fe20003f06270 */
[C---:B------:R-:W-:Y:S01]  /*0b40*/  IMAD R18, R3.reuse, R9, R18 ;  /* 0x0000000903127224 */ /* 0x040fe200078e0212 */
[C---:B------:R-:W-:Y:S01]  /*0b50*/  ISETP.GT.U32.AND P6, PT, R3.reuse, R16, PT ;  /* 0x000000100300720c */ /* 0x040fe20003fc4070 */
[----:B------:R-:W-:Y:S01]  /*0b60*/  IMAD.HI.U32 R9, R4, R12, RZ ;  /* 0x0000000c04097227 */ /* 0x000fe200078e00ff */
[----:B------:R-:W-:-:S02]  /*0b70*/  ISETP.GT.U32.AND P3, PT, R3, R20, PT ;  /* 0x000000140300720c */ /* 0x000fc40003f64070 */
[----:B------:R-:W-:Y:S01]  /*0b80*/  LOP3.LUT R7, R19, 0x1f4, RZ, 0xfc, !PT ;  /* 0x000001f413077812 */ /* 0x000fe200078efcff */
[----:B------:R-:W-:Y:S01]  /*0b90*/  IMAD.MOV R9, RZ, RZ, -R9 ;  /* 0x000000ffff097224 */ /* 0x000fe200078e0a09 */
[----:B------:R-:W-:Y:S01]  /*0ba0*/  ISETP.GT.U32.AND P1, PT, R3, R18, PT ;  /* 0x000000120300720c */ /* 0x000fe20003f24070 */
[----:B0-----:R-:W-:Y:S01]  /*0bb0*/  IMAD.IADD R0, R10, 0x1, R11 ;  /* 0x000000010a007824 */ /* 0x001fe200078e020b */
[----:B------:R-:W-:Y:S01]  /*0bc0*/  IABS R6, R7 ;  /* 0x0000000700067213 */ /* 0x000fe20000000000 */
[----:B------:R-:W-:Y:S01]  /*0bd0*/  @!P5 IMAD.IADD R17, R17, 0x1, -R3 ;  /* 0x000000011111d824 */ /* 0x000fe200078e0a03 */
[----:B------:R-:W-:Y:S01]  /*0be0*/  LOP3.LUT R10, R19, 0x1f2, RZ, 0xfc, !PT ;  /* 0x000001f2130a7812 */ /* 0x000fe200078efcff */
[C---:B------:R-:W-:Y:S01]  /*0bf0*/  IMAD R12, R3.reuse, R9, R12 ;  /* 0x00000009030c7224 */ /* 0x040fe200078e020c */
[----:B------:R0:W-:Y:S01]  /*0c00*/  STL [R1+0x2a0], R0 ;  /* 0x0002a00001007387 */ /* 0x0001e20000100800 */
[----:B------:R-:W-:Y:S01]  /*0c10*/  IMAD.HI.U32 R8, R4, R6, RZ ;  /* 0x0000000604087227 */ /* 0x000fe200078e00ff */
[----:B------:R-:W-:-:S02]  /*0c20*/  ISETP.GT.U32.AND P5, PT, R3, R17, PT ;  /* 0x000000110300720c */ /* 0x000fc40003fa4070 */
[----:B------:R-:W-:Y:S01]  /*0c30*/  IABS R13, R10 ;  /* 0x0000000a000d7213 */ /* 0x000fe20000000000 */
[--C-:B------:R-:W-:Y:S01]  /*0c40*/  @!P3 IMAD.IADD R20, R20, 0x1, -R3.reuse ;  /* 0x000000011414b824 */ /* 0x100fe200078e0a03 */
[----:B------:R-:W-:Y:S01]  /*0c50*/  ISETP.GE.AND P3, PT, R5, RZ, PT ;  /* 0x000000ff0500720c */ /* 0x000fe20003f66270 */
[--C-:B------:R-:W-:Y:S01]  /*0c60*/  @!P6 IMAD.IADD R16, R16, 0x1, -R3.reuse ;  /* 0x000000011010e824 */ /* 0x100fe200078e0a03 */
[----:B------:R-:W-:Y:S01]  /*0c70*/  LOP3.LUT R5, R19, 0x1f0, RZ, 0xfc, !PT ;  /* 0x000001f013057812 */ /* 0x000fe200078efcff */
[----:B------:R-:W-:Y:S01]  /*0c80*/  IMAD.MOV R8, RZ, RZ, -R8 ;  /* 0x000000ffff087224 */ /* 0x000fe200078e0a08 */
[C---:B------:R-:W-:Y:S01]  /*0c90*/  ISETP.GT.U32.AND P6, PT, R3.reuse, R20, PT ;  /* 0x000000140300720c */ /* 0x040fe20003fc4070 */
[--C-:B------:R-:W-:Y:S01]  /*0ca0*/  @!P1 IMAD.IADD R18, R18, 0x1, -R3.reuse ;  /* 0x0000000112129824 */ /* 0x100fe200078e0a03 */
[----:B------:R-:W-:Y:S01]  /*0cb0*/  IABS R9, R5 ;  /* 0x0000000500097213 */ /* 0x000fe20000000000 */
[----:B------:R-:W-:Y:S01]  /*0cc0*/  IMAD R6, R3, R8, R6 ;  /* 0x0000000803067224 */ /* 0x000fe200078e0206 */
[----:B------:R-:W-:Y:S01]  /*0cd0*/  LOP3.LUT R8, R19, 0x1ee, RZ, 0xfc, !PT ;  /* 0x000001ee13087812 */ /* 0x000fe200078efcff */
[----:B------:R-:W-:Y:S01]  /*0ce0*/  @!P5 IMAD.IADD R17, R17, 0x1, -R3 ;  /* 0x000000011111d824 */ /* 0x000fe200078e0a03 */
[C---:B------:R-:W-:Y:S01]  /*0cf0*/  ISETP.GT.U32.AND P1, PT, R3.reuse, R18, PT ;  /* 0x000000120300720c */ /* 0x040fe20003f24070 */
[----:B------:R-:W-:Y:S01]  /*0d00*/  IMAD.MOV.U32 R15, RZ, RZ, R16 ;  /* 0x000000ffff0f7224 */ /* 0x000fe200078e0010 */
[----:B------:R-:W-:Y:S01]  /*0d10*/  ISETP.GT.U32.AND P5, PT, R3, R6, PT ;  /* 0x000000060300720c */ /* 0x000fe20003fa4070 */
[----:B------:R-:W-:Y:S01]  /*0d20*/  IMAD.HI.U32 R21, R4, R13, RZ ;  /* 0x0000000d04157227 */ /* 0x000fe200078e00ff */
[----:B------:R-:W-:-:S03]  /*0d30*/  IABS R11, R8 ;  /* 0x00000008000b7213 */ /* 0x000fc60000000000 */
[----:B------:R-:W-:Y:S01]  /*0d40*/  @!P6 IMAD.IADD R20, R20, 0x1, -R3 ;  /* 0x000000011414e824 */ /* 0x000fe200078e0a03 */
[----:B------:R-:W-:Y:S01]  /*0d50*/  ISETP.GT.U32.AND P6, PT, R3, R12, PT ;  /* 0x0000000c0300720c */ /* 0x000fe20003fc4070 */
[----:B------:R-:W-:Y:S02]  /*0d60*/  @!P4 IMAD.MOV R15, RZ, RZ, -R15 ;  /* 0x000000ffff0fc224 */ /* 0x000fe400078e0a0f */
[----:B------:R-:W-:-:S03]  /*0d70*/  IMAD.HI.U32 R16, R4, R11, RZ ;  /* 0x0000000b04107227 */ /* 0x000fc600078e00ff */
[----:B------:R1:W-:Y:S01]  /*0d80*/  STL [R1+0x70], R15 ;  /* 0x0000700f01007387 */ /* 0x0003e20000100800 */
[--C-:B------:R-:W-:Y:S02]  /*0d90*/  @!P5 IMAD.IADD R6, R6, 0x1, -R3.reuse ;  /* 0x000000010606d824 */ /* 0x100fe400078e0a03 */
[--C-:B------:R-:W-:Y:S01]  /*0da0*/  @!P1 IMAD.IADD R18, R18, 0x1, -R3.reuse ;  /* 0x0000000112129824 */ /* 0x100fe200078e0a03 */
[----:B------:R-:W-:Y:S01]  /*0db0*/  ISETP.GE.AND P1, PT, R2, RZ, PT ;  /* 0x000000ff0200720c */ /* 0x000fe20003f26270 */
[----:B0-----:R-:W-:Y:S01]  /*0dc0*/  IMAD.MOV.U32 R0, RZ, RZ, R20 ;  /* 0x000000ffff007224 */ /* 0x001fe200078e0014 */
[----:B------:R-:W-:Y:S01]  /*0dd0*/  ISETP.GT.U32.AND P5, PT, R3, R6, PT ;  /* 0x000000060300720c */ /* 0x000fe20003fa4070 */
[----:B------:R-:W-:Y:S01]  /*0de0*/  @!P6 IMAD.IADD R12, R12, 0x1, -R3 ;  /* 0x000000010c0ce824 */ /* 0x000fe200078e0a03 */
[----:B------:R-:W-:Y:S01]  /*0df0*/  ISETP.GE.AND P6, PT, R7, RZ, PT ;  /* 0x000000ff0700720c */ /* 0x000fe20003fc6270 */
[----:B------:R-:W-:Y:S01]  /*0e00*/  IMAD.MOV R16, RZ, RZ, -R16 ;  /* 0x000000ffff107224 */ /* 0x000fe200078e0a10 */
[----:B------:R-:W-:Y:S01]  /*0e10*/  LOP3.LUT R7, R19, 0x1ec, RZ, 0xfc, !PT ;  /* 0x000001ec13077812 */ /* 0x000fe200078efcff */
[----:B-1----:R-:W-:Y:S01]  /*0e20*/  IMAD.MOV.U32 R15, RZ, RZ, R18 ;  /* 0x000000ffff0f7224 */ /* 0x002fe200078e0012 */
[----:B------:R-:W-:Y:S01]  /*0e30*/  ISETP.GT.U32.AND P4, PT, R3, R12, PT ;  /* 0x0000000c0300720c */ /* 0x000fe20003f84070 */
[----:B------:R-:W-:-:S02]  /*0e40*/  @!P2 IMAD.MOV R0, RZ, RZ, -R0 ;  /* 0x000000ffff00a224 */ /* 0x000fc400078e0a00 */
[----:B------:R-:W-:-:S03]  /*0e50*/  IMAD.HI.U32 R2, R4, R9, RZ ;  /* 0x0000000904027227 */ /* 0x000fc600078e00ff */
[----:B------:R0:W-:Y:S01]  /*0e60*/  STL [R1+0x94], R0 ;  /* 0x0000940001007387 */ /* 0x0001e20000100800 */
[----:B------:R-:W-:Y:S02]  /*0e70*/  IMAD.MOV R21, RZ, RZ, -R21 ;  /* 0x000000ffff157224 */ /* 0x000fe400078e0a15 */
[----:B------:R-:W-:Y:S01]  /*0e80*/  @!P0 IMAD.MOV R15, RZ, RZ, -R15 ;  /* 0x000000ffff0f8224 */ /* 0x000fe200078e0a0f */
[----:B------:R-:W-:Y:S01]  /*0e90*/  ISETP.GE.AND P0, PT, R10, RZ, PT ;  /* 0x000000ff0a00720c */ /* 0x000fe20003f06270 */
[C---:B------:R-:W-:Y:S02]  /*0ea0*/  IMAD R10, R3.reuse, R16, R11 ;  /* 0x00000010030a7224 */ /* 0x040fe400078e020b */
[----:B------:R-:W-:Y:S01]  /*0eb0*/  IMAD.MOV R2, RZ, RZ, -R2 ;  /* 0x000000ffff027224 */ /* 0x000fe200078e0a02 */
[----:B------:R-:W-:Y:S01]  /*0ec0*/  STL [R1+0x9c], R15 ;  /* 0x00009c0f01007387 */ /* 0x000fe20000100800 */
[----:B------:R-:W-:Y:S01]  /*0ed0*/  IMAD R13, R3, R21, R13 ;  /* 0x00000015030d7224 */ /* 0x000fe200078e020d */
[----:B------:R-:W-:Y:S01]  /*0ee0*/  LOP3.LUT R21, R19, 0x1c2, RZ, 0xfc, !PT ;  /* 0x000001c213157812 */ /* 0x000fe200078efcff */
[----:B0-----:R-:W-:-:S02]  /*0ef0*/  IMAD.MOV.U32 R0, RZ, RZ, R17 ;  /* 0x000000ffff007224 */ /* 0x001fc400078e0011 */
[----:B------:R-:W-:Y:S01]  /*0f00*/  @!P5 IMAD.IADD R6, R6, 0x1, -R3 ;  /* 0x000000010606d824 */ /* 0x000fe200078e0a03 */
[C---:B------:R-:W-:Y:S01]  /*0f10*/  ISETP.GT.U32.AND P5, PT, R3.reuse, R10, PT ;  /* 0x0000000a0300720c */ /* 0x040fe20003fa4070 */
[C---:B------:R-:W-:Y:S01]  /*0f20*/  IMAD R9, R3.reuse, R2, R9 ;  /* 0x0000000203097224 */ /* 0x040fe200078e0209 */
[C---:B------:R-:W-:Y:S01]  /*0f30*/  ISETP.GT.U32.AND P2, PT, R3.reuse, R13, PT ;  /* 0x0000000d0300720c */ /* 0x040fe20003f44070 */
[----:B------:R-:W-:Y:S01]  /*0f40*/  @!P3 IMAD.MOV R0, RZ, RZ, -R0 ;  /* 0x000000ffff00b224 */ /* 0x000fe200078e0a00 */
[----:B------:R-:W-:Y:S01]  /*0f50*/  IABS R2, R7 ;  /* 0x0000000700027213 */ /* 0x000fe20000000000 */
[----:B------:R-:W-:Y:S01]  /*0f60*/  @!P4 IMAD.IADD R12, R12, 0x1, -R3 ;  /* 0x000000010c0cc824 */ /* 0x000fe200078e0a03 */
[----:B------:R-:W-:Y:S02]  /*0f70*/  ISETP.GT.U32.AND P3, PT, R3, R9, PT ;  /* 0x000000090300720c */ /* 0x000fe40003f64070 */
[----:B------:R0:W-:Y:S01]  /*0f80*/  STL [R1+0xa0], R0 ;  /* 0x0000a00001007387 */ /* 0x0001e20000100800 */
[----:B------:R-:W-:Y:S01]  /*0f90*/  ISETP.GE.AND P4, PT, R5, RZ, PT ;  /* 0x000000ff0500720c */ /* 0x000fe20003f86270 */
[----:B------:R-:W-:Y:S01]  /*0fa0*/  IMAD.HI.U32 R11, R4, R2, RZ ;  /* 0x00000002040b7227 */ /* 0x000fe200078e00ff */
[----:B------:R-:W-:-:S02]  /*0fb0*/  LOP3.LUT R5, R19, 0x1ea, RZ, 0xfc, !PT ;  /* 0x000001ea13057812 */ /* 0x000fc400078efcff */
[----:B------:R-:W-:Y:S01]  /*0fc0*/  IABS R22, R21 ;  /* 0x0000001500167213 */ /* 0x000fe20000000000 */
[--C-:B------:R-:W-:Y:S02]  /*0fd0*/  @!P5 IMAD.IADD R10, R10, 0x1, -R3.reuse ;  /* 0x000000010a0ad824 */ /* 0x100fe400078e0a03 */
[--C-:B------:R-:W-:Y:S01]  /*0fe0*/  @!P2 IMAD.IADD R13, R13, 0x1, -R3.reuse ;  /* 0x000000010d0da824 */ /* 0x100fe200078e0a03 */
[----:B------:R-:W-:Y:S01]  /*0ff0*/  ISETP.GE.AND P2, PT, R8, RZ, PT ;  /* 0x000000ff0800720c */ /* 0x000fe20003f46270 */
[----:B0-----:R-:W-:Y:S01]  /*1000*/  IMAD.MOV.U32 R0, RZ, RZ, R12 ;  /* 0x000000ffff007224 */ /* 0x001fe200078e000c */
[----:B------:R-:W-:Y:S01]  /*1010*/  IABS R12, R5 ;  /* 0x00000005000c7213 */ /* 0x000fe20000000000 */
[----:B------:R-:W-:Y:S01]  /*1020*/  @!P3 IMAD.IADD R9, R9, 0x1, -R3 ;  /* 0x000000010909b824 */ /* 0x000fe200078e0a03 */
[C---:B------:R-:W-:Y:S01]  /*1030*/  ISETP.GT.U32.AND P5, PT, R3.reuse, R10, PT ;  /* 0x0000000a0300720c */ /* 0x040fe20003fa4070 */
[----:B------:R-:W-:Y:S01]  /*1040*/  @!P1 IMAD.MOV R0, RZ, RZ, -R0 ;  /* 0x000000ffff009224 */ /* 0x000fe200078e0a00 */
[C---:B------:R-:W-:Y:S01]  /*1050*/  ISETP.GT.U32.AND P3, PT, R3.reuse, R13, PT ;  /* 0x0000000d0300720c */ /* 0x040fe20003f64070 */
[----:B------:R-:W-:Y:S01]  /*1060*/  IMAD.MOV R11, RZ, RZ, -R11 ;  /* 0x000000ffff0b7224 */ /* 0x000fe200078e0a0b */
[----:B------:R-:W-:Y:S01]  /*1070*/  ISETP.GT.U32.AND P1, PT, R3, R9, PT ;  /* 0x000000090300720c */ /* 0x000fe20003f24070 */
[----:B------:R-:W-:Y:S01]  /*1080*/  IMAD.HI.U32 R25, R4, R22, RZ ;  /* 0x0000001604197227 */ /* 0x000fe200078e00ff */
[----:B------:R0:W-:Y:S01]  /*1090*/  STL [R1+0xb8], R0 ;  /* 0x0000b80001007387 */ /* 0x0001e20000100800 */
[----:B------:R-:W-:-:S02]  /*10a0*/  LOP3.LUT R8, R19, 0x1e8, RZ, 0xfc, !PT ;  /* 0x000001e813087812 */ /* 0x000fc400078efcff */
[----:B------:R-:W-:Y:S02]  /*10b0*/  IMAD R2, R3, R11, R2 ;  /* 0x0000000b03027224 */ /* 0x000fe400078e0202 */
[----:B------:R-:W-:Y:S01]  /*10c0*/  IABS R11, R8 ;  /* 0x00000008000b7213 */ /* 0x000fe20000000000 */
[----:B------:R-:W-:Y:S02]  /*10d0*/  IMAD.MOV R25, RZ, RZ, -R25 ;  /* 0x000000ffff197224 */ /* 0x000fe400078e0a19 */
[----:B------:R-:W-:Y:S02]  /*10e0*/  @!P5 IMAD.IADD R10, R10, 0x1, -R3 ;  /* 0x000000010a0ad824 */ /* 0x000fe400078e0a03 */
[----:B0-----:R-:W-:Y:S02]  /*10f0*/  IMAD.MOV.U32 R0, RZ, RZ, R6 ;  /* 0x000000ffff007224 */ /* 0x001fe400078e0006 */
[----:B------:R-:W-:-:S04]  /*1100*/  IMAD.HI.U32 R6, R4, R12, RZ ;  /* 0x0000000c04067227 */ /* 0x000fc800078e00ff */
[----:B------:R-:W-:Y:S02]  /*1110*/  IMAD.MOV R6, RZ, RZ, -R6 ;  /* 0x000000ffff067224 */ /* 0x000fe400078e0a06 */
[--C-:B------:R-:W-:Y:S01]  /*1120*/  @!P3 IMAD.IADD R13, R13, 0x1, -R3.reuse ;  /* 0x000000010d0db824 */ /* 0x100fe200078e0a03 */
[C---:B------:R-:W-:Y:S01]  /*1130*/  ISETP.GT.U32.AND P3, PT, R3.reuse, R2, PT ;  /* 0x000000020300720c */ /* 0x040fe20003f64070 */
[----:B------:R-:W-:Y:S01]  /*1140*/  IMAD R12, R3, R6, R12 ;  /* 0x00000006030c7224 */ /* 0x000fe200078e020c */
[----:B------:R-:W-:Y:S01]  /*1150*/  LOP3.LUT R6, R19, 0x1e4, RZ, 0xfc, !PT ;  /* 0x000001e413067812 */ /* 0x000fe200078efcff */
[----:B------:R-:W-:Y:S01]  /*1160*/  @!P1 IMAD.IADD R9, R9, 0x1, -R3 ;  /* 0x0000000109099824 */ /* 0x000fe200078e0a03 */
[----:B------:R-:W-:Y:S01]  /*1170*/  ISETP.GE.AND P1, PT, R5, RZ, PT ;  /* 0x000000ff0500720c */ /* 0x000fe20003f26270 */
[----:B------:R-:W-:Y:S01]  /*1180*/  @!P6 IMAD.MOV R0, RZ, RZ, -R0 ;  /* 0x000000ffff00e224 */ /* 0x000fe200078e0a00 */
[----:B------:R-:W-:Y:S01]  /*1190*/  ISETP.GT.U32.AND P5, PT, R3, R12, PT ;  /* 0x0000000c0300720c */ /* 0x000fe20003fa4070 */
[----:B------:R-:W-:Y:S01]  /*11a0*/  IMAD.HI.U32 R17, R4, R11, RZ ;  /* 0x0000000b04117227 */ /* 0x000fe200078e00ff */
[----:B------:R-:W-:-:S02]  /*11b0*/  LOP3.LUT R5, R19, 0x1e6, RZ, 0xfc, !PT ;  /* 0x000001e613057812 */ /* 0x000fc400078efcff */
[----:B------:R-:W-:Y:S01]  /*11c0*/  ISETP.GE.AND P6, PT, R7, RZ, PT ;  /* 0x000000ff0700720c */ /* 0x000fe20003fc6270 */
[----:B------:R-:W-:Y:S01]  /*11d0*/  IMAD.MOV R17, RZ, RZ, -R17 ;  /* 0x000000ffff117224 */ /* 0x000fe200078e0a11 */
[----:B------:R0:W-:Y:S01]  /*11e0*/  STL [R1+0xbc], R0 ;  /* 0x0000bc0001007387 */ /* 0x0001e20000100800 */
[----:B------:R-:W-:Y:S01]  /*11f0*/  IABS R7, R5 ;  /* 0x0000000500077213 */ /* 0x000fe20000000000 */
[----:B------:R-:W-:Y:S01]  /*1200*/  @!P3 IMAD.IADD R2, R2, 0x1, -R3 ;  /* 0x000000010202b824 */ /* 0x000fe200078e0a03 */
[----:B------:R-:W-:Y:S01]  /*1210*/  ISETP.GE.AND P3, PT, R8, RZ, PT ;  /* 0x000000ff0800720c */ /* 0x000fe20003f66270 */
[----:B------:R-:W-:Y:S01]  /*1220*/  IMAD R11, R3, R17, R11 ;  /* 0x00000011030b7224 */ /* 0x000fe200078e020b */
[----:B------:R-:W-:Y:S01]  /*1230*/  IABS R16, R6 ;  /* 0x0000000600107213 */ /* 0x000fe20000000000 */
[----:B------:R-:W-:-:S04]  /*1240*/  IMAD.HI.U32 R8, R4, R7, RZ ;  /* 0x0000000704087227 */ /* 0x000fc800078e00ff */
[----:B------:R-:W-:Y:S02]  /*1250*/  @!P5 IMAD.IADD R12, R12, 0x1, -R3 ;  /* 0x000000010c0cd824 */ /* 0x000fe400078e0a03 */
[----:B0-----:R-:W-:Y:S02]  /*1260*/  IMAD.MOV.U32 R0, RZ, RZ, R13 ;  /* 0x000000ffff007224 */ /* 0x001fe400078e000d */
[----:B------:R-:W-:Y:S01]  /*1270*/  IMAD.MOV.U32 R13, RZ, RZ, R9 ;  /* 0x000000ffff0d7224 */ /* 0x000fe200078e0009 */
[C---:B------:R-:W-:Y:S01]  /*1280*/  ISETP.GT.U32.AND P5, PT, R3.reuse, R12, PT ;  /* 0x0000000c0300720c */ /* 0x040fe20003fa4070 */
[----:B------:R-:W-:Y:S01]  /*1290*/  @!P0 IMAD.MOV R0, RZ, RZ, -R0 ;  /* 0x000000ffff008224 */ /* 0x000fe200078e0a00 */
[C---:B------:R-:W-:Y:S01]  /*12a0*/  ISETP.GT.U32.AND P0, PT, R3.reuse, R2, PT ;  /* 0x000000020300720c */ /* 0x040fe20003f04070 */
[----:B------:R-:W-:Y:S01]  /*12b0*/  @!P4 IMAD.MOV R13, RZ, RZ, -R13 ;  /* 0x000000ffff0dc224 */ /* 0x000fe200078e0a0d */
[----:B------:R-:W-:Y:S01]  /*12c0*/  ISETP.GT.U32.AND P4, PT, R3, R11, PT ;  /* 0x0000000b0300720c */ /* 0x000fe20003f84070 */
[----:B------:R-:W-:Y:S01]  /*12d0*/  IMAD.MOV R8, RZ, RZ, -R8 ;  /* 0x000000ffff087224 */ /* 0x000fe200078e0a08 */
[----:B------:R0:W-:Y:S01]  /*12e0*/  STL [R1+0xc0], R0 ;  /* 0x0000c00001007387 */ /* 0x0001e20000100800 */
[----:B------:R-:W-:-:S03]  /*12f0*/  IMAD.HI.U32 R9, R4, R16, RZ ;  /* 0x0000001004097227 */ /* 0x000fc600078e00ff */
[----:B------:R1:W-:Y:S01]  /*1300*/  STL [R1+0xf4], R13 ;  /* 0x0000f40d01007387 */ /* 0x0003e20000100800 */
[C---:B------:R-:W-:Y:S02]  /*1310*/  IMAD R7, R3.reuse, R8, R7 ;  /* 0x0000000803077224 */ /* 0x040fe400078e0207 */
[----:B------:R-:W-:Y:S02]  /*1320*/  @!P5 IMAD.IADD R12, R12, 0x1, -R3 ;  /* 0x000000010c0cd824 */ /* 0x000fe400078e0a03 */
[----:B------:R-:W-:Y:S01]  /*1330*/  IMAD.MOV R9, RZ, RZ, -R9 ;  /* 0x000000ffff097224 */ /* 0x000fe200078e0a09 */
[----:B------:R-:W-:Y:S01]  /*1340*/  ISETP.GT.U32.AND P5, PT, R3, R7, PT ;  /* 0x000000070300720c */ /* 0x000fe20003fa4070 */
[--C-:B------:R-:W-:Y:S01]  /*1350*/  @!P0 IMAD.IADD R2, R2, 0x1, -R3.reuse ;  /* 0x0000000102028824 */ /* 0x100fe200078e0a03 */
[----:B------:R-:W-:Y:S01]  /*1360*/  ISETP.GE.AND P0, PT, R6, RZ, PT ;  /* 0x000000ff0600720c */ /* 0x000fe20003f06270 */
[----:B------:R-:W-:Y:S02]  /*1370*/  @!P4 IMAD.IADD R11, R11, 0x1, -R3 ;  /* 0x000000010b0bc824 */ /* 0x000fe400078e0a03 */
[----:B0-----:R-:W-:Y:S01]  /*1380*/  IMAD.MOV.U32 R0, RZ, RZ, R10 ;  /* 0x000000ffff007224 */ /* 0x001fe200078e000a */
[----:B------:R-:W-:Y:S01]  /*1390*/  LOP3.LUT R10, R19, 0x1e2, RZ, 0xfc, !PT ;  /* 0x000001e2130a7812 */ /* 0x000fe200078efcff */
[C---:B------:R-:W-:Y:S01]  /*13a0*/  IMAD R16, R3.reuse, R9, R16 ;  /* 0x0000000903107224 */ /* 0x040fe200078e0210 */
[----:B------:R-:W-:Y:S01]  /*13b0*/  ISETP.GT.U32.AND P4, PT, R3, R11, PT ;  /* 0x0000000b0300720c */ /* 0x000fe20003f84070 */
[----:B-1----:R-:W-:Y:S01]  /*13c0*/  IMAD.MOV.U32 R13, RZ, RZ, R2 ;  /* 0x000000ffff0d7224 */ /* 0x002fe200078e0002 */
[----:B------:R-:W-:Y:S01]  /*13d0*/  LOP3.LUT R9, R19, 0x1e0, RZ, 0xfc, !PT ;  /* 0x000001e013097812 */ /* 0x000fe200078efcff */
[----:B------:R-:W-:Y:S01]  /*13e0*/  @!P2 IMAD.MOV R0, RZ, RZ, -R0 ;  /* 0x000000ffff00a224 */ /* 0x000fe200078e0a00 */
[----:B------:R-:W-:Y:S01]  /*13f0*/  IABS R6, R10 ;  /* 0x0000000a00067213 */ /* 0x000fe20000000000 */
[----:B------:R-:W-:Y:S01]  /*1400*/  @!P6 IMAD.MOV R13, RZ, RZ, -R13 ;  /* 0x000000ffff0de224 */ /* 0x000fe200078e0a0d */
[----:B------:R-:W-:Y:S01]  /*1410*/  ISETP.GT.U32.AND P6, PT, R3, R16, PT ;  /* 0x000000100300720c */ /* 0x000fe20003fc4070 */
[--C-:B------:R-:W-:Y:S01]  /*1420*/  @!P5 IMAD.IADD R7, R7, 0x1, -R3.reuse ;  /* 0x000000010707d824 */ /* 0x100fe200078e0a03 */
[----:B------:R0:W-:Y:S01]  /*1430*/  STL [R1+0xf8], R0 ;  /* 0x0000f80001007387 */ /* 0x0001e20000100800 */
[----:B------:R-:W-:Y:S01]  /*1440*/  IABS R8, R9 ;  /* 0x0000000900087213 */ /* 0x000fe20000000000 */
[----:B------:R-:W-:Y:S01]  /*1450*/  IMAD R22, R3, R25, R22 ;  /* 0x0000001903167224 */ /* 0x000fe200078e0216 */
[----:B------:R-:W-:Y:S01]  /*1460*/  ISETP.GE.AND P2, PT, R5, RZ, PT ;  /* 0x000000ff0500720c */ /* 0x000fe20003f46270 */
[----:B------:R-:W-:Y:S01]  /*1470*/  STL [R1+0xfc], R13 ;  /* 0x0000fc0d01007387 */ /* 0x000fe20000100800 */
[----:B------:R-:W-:Y:S01]  /*1480*/  ISETP.GT.U32.AND P5, PT, R3, R7, PT ;  /* 0x000000070300720c */ /* 0x000fe20003fa4070 */
[----:B------:R-:W-:Y:S01]  /*1490*/  @!P4 IMAD.IADD R11, R11, 0x1, -R3 ;  /* 0x000000010b0bc824 */ /* 0x000fe200078e0a03 */
[----:B------:R-:W-:Y:S01]  /*14a0*/  ISETP.GE.AND P4, PT, R9, RZ, PT ;  /* 0x000000ff0900720c */ /* 0x000fe20003f86270 */
[----:B------:R-:W-:Y:S01]  /*14b0*/  IMAD.HI.U32 R9, R4, R8, RZ ;  /* 0x0000000804097227 */ /* 0x000fe200078e00ff */
[----:B------:R-:W-:-:S03]  /*14c0*/  LOP3.LUT R5, R19, 0x1de, RZ, 0xfc, !PT ;  /* 0x000001de13057812 */ /* 0x000fc600078efcff */
[----:B0-----:R-:W-:Y:S01]  /*14d0*/  IMAD.MOV.U32 R0, RZ, RZ, R12 ;  /* 0x000000ffff007224 */ /* 0x001fe200078e000c */
[----:B------:R-:W-:Y:S01]  /*14e0*/  IABS R2, R5 ;  /* 0x0000000500027213 */ /* 0x000fe20000000000 */
[----:B------:R-:W-:Y:S02]  /*14f0*/  @!P6 IMAD.IADD R16, R16, 0x1, -R3 ;  /* 0x000000011010e824 */ /* 0x000fe400078e0a03 */
[----:B------:R-:W-:Y:S01]  /*1500*/  @!P1 IMAD.MOV R0, RZ, RZ, -R0 ;  /* 0x000000ffff009224 */ /* 0x000fe200078e0a00 */
[----:B------:R-:W-:Y:S01]  /*1510*/  ISETP.GE.AND P1, PT, R10, RZ, PT ;  /* 0x000000ff0a00720c */ /* 0x000fe20003f26270 */
[----:B------:R-:W-:Y:S01]  /*1520*/  IMAD.HI.U32 R12, R4, R6, RZ ;  /* 0x00000006040c7227 */ /* 0x000fe200078e00ff */
[----:B------:R-:W-:Y:S02]  /*1530*/  ISETP.GT.U32.AND P6, PT, R3, R16, PT ;  /* 0x000000100300720c */ /* 0x000fe40003fc4070 */
[----:B------:R0:W-:Y:S01]  /*1540*/  STL [R1+0x100], R0 ;  /* 0x0001000001007387 */ /* 0x0001e20000100800 */
[----:B------:R-:W-:-:S02]  /*1550*/  IMAD.MOV R12, RZ, RZ, -R12 ;  /* 0x000000ffff0c7224 */ /* 0x000fc400078e0a0c */
[----:B------:R-:W-:Y:S02]  /*1560*/  IMAD.MOV R9, RZ, RZ, -R9 ;  /* 0x000000ffff097224 */ /* 0x000fe400078e0a09 */
[----:B------:R-:W-:Y:S02]  /*1570*/  @!P5 IMAD.IADD R7, R7, 0x1, -R3 ;  /* 0x000000010707d824 */ /* 0x000fe400078e0a03 */
[----:B------:R-:W-:Y:S02]  /*1580*/  IMAD R6, R3, R12, R6 ;  /* 0x0000000c03067224 */ /* 0x000fe400078e0206 */
[----:B------:R-:W-:-:S03]  /*1590*/  IMAD.HI.U32 R10, R4, R2, RZ ;  /* 0x00000002040a7227 */ /* 0x000fc600078e00ff */
[----:B------:R-:W-:Y:S01]  /*15a0*/  ISETP.GT.U32.AND P5, PT, R3, R6, PT ;  /* 0x000000060300720c */ /* 0x000fe20003fa4070 */
[----:B0-----:R-:W-:Y:S02]  /*15b0*/  IMAD.MOV.U32 R0, RZ, RZ, R11 ;  /* 0x000000ffff007224 */ /* 0x001fe400078e000b */
[----:B------:R-:W-:Y:S02]  /*15c0*/  IMAD.MOV R10, RZ, RZ, -R10 ;  /* 0x000000ffff0a7224 */ /* 0x000fe400078e0a0a */
[----:B------:R-:W-:Y:S01]  /*15d0*/  @!P3 IMAD.MOV R0, RZ, RZ, -R0 ;  /* 0x000000ffff00b224 */ /* 0x000fe200078e0a00 */
[----:B------:R-:W-:Y:S01]  /*15e0*/  ISETP.GE.AND P3, PT, R5, RZ, PT ;  /* 0x000000ff0500720c */ /* 0x000fe20003f66270 */
[----:B------:R-:W-:Y:S01]  /*15f0*/  IMAD R5, R3, R9, R8 ;  /* 0x0000000903057224 */ /* 0x000fe200078e0208 */
[----:B------:R-:W-:Y:S01]  /*1600*/  LOP3.LUT R9, R19, 0x1d6, RZ, 0xfc, !PT ;  /* 0x000001d613097812 */ /* 0x000fe200078efcff */
[--C-:B------:R-:W-:Y:S01]  /*1610*/  @!P6 IMAD.IADD R16, R16, 0x1, -R3.reuse ;  /* 0x000000011010e824 */ /* 0x100fe200078e0a03 */
[----:B------:R0:W-:Y:S01]  /*1620*/  STL [R1+0x104], R0 ;  /* 0x0001040001007387 */ /* 0x0001e20000100800 */
[----:B------:R-:W-:Y:S01]  /*1630*/  IMAD R2, R3, R10, R2 ;  /* 0x0000000a03027224 */ /* 0x000fe200078e0202 */
[----:B------:R-:W-:Y:S01]  /*1640*/  LOP3.LUT R10, R19, 0x1dc, RZ, 0xfc, !PT ;  /* 0x000001dc130a7812 */ /* 0x000fe200078efcff */
[----:B------:R-:W-:Y:S01]  /*1650*/  @!P5 IMAD.IADD R6, R6, 0x1, -R3 ;  /* 0x000000010606d824 */ /* 0x000fe200078e0a03 */
[----:B------:R-:W-:-:S02]  /*1660*/  IABS R13, R9 ;  /* 0x00000009000d7213 */ /* 0x000fc40000000000 */
[----:B------:R-:W-:Y:S02]  /*1670*/  ISETP.GE.AND P6, PT, R10, RZ, PT ;  /* 0x000000ff0a00720c */ /* 0x000fe40003fc6270 */
[----:B------:R-:W-:Y:S01]  /*1680*/  ISETP.GT.U32.AND P5, PT, R3, R6, PT ;  /* 0x000000060300720c */ /* 0x000fe20003fa4070 */
[----:B0-----:R-:W-:Y:S01]  /*1690*/  IMAD.MOV.U32 R0, RZ, RZ, R7 ;  /* 0x000000ffff007224 */ /* 0x001fe200078e0007 */
[----:B------:R-:W-:Y:S02]  /*16a0*/  IABS R10, R10 ;  /* 0x0000000a000a7213 */ /* 0x000fe40000000000 */
[----:B------:R-:W-:Y:S01]  /*16b0*/  LOP3.LUT R7, R19, 0x1da, RZ, 0xfc, !PT ;  /* 0x000001da13077812 */ /* 0x000fe200078efcff */
[----:B------:R-:W-:Y:S01]  /*16c0*/  @!P2 IMAD.MOV R0, RZ, RZ, -R0 ;  /* 0x000000ffff00a224 */ /* 0x000fe200078e0a00 */
[----:B------:R-:W-:Y:S02]  /*16d0*/  ISETP.GT.U32.AND P2, PT, R3, R5, PT ;  /* 0x000000050300720c */ /* 0x000fe40003f44070 */
[----:B------:R-:W-:-:S02]  /*16e0*/  IABS R11, R7 ;  /* 0x00000007000b7213 */ /* 0x000fc40000000000 */
[----:B------:R0:W-:Y:S01]  /*16f0*/  STL [R1+0x108], R0 ;  /* 0x0001080001007387 */ /* 0x0001e20000100800 */
[----:B------:R-:W-:Y:S02]  /*1700*/  LOP3.LUT R8, R19, 0x1d8, RZ, 0xfc, !PT ;  /* 0x000001d813087812 */ /* 0x000fe400078efcff */
[----:B------:R-:W-:Y:S01]  /*1710*/  @!P5 IMAD.IADD R6, R6, 0x1, -R3 ;  /* 0x000000010606d824 */ /* 0x000fe200078e0a03 */
[----:B------:R-:W-:Y:S01]  /*1720*/  ISETP.GE.AND P5, PT, R7, RZ, PT ;  /* 0x000000ff0700720c */ /* 0x000fe20003fa6270 */
[----:B------:R-:W-:Y:S01]  /*1730*/  IMAD.HI.U32 R17, R4, R11, RZ ;  /* 0x0000000b04117227 */ /* 0x000fe200078e00ff */
[----:B------:R-:W-:-:S03]  /*1740*/  IABS R12, R8 ;  /* 0x00000008000c7213 */ /* 0x000fc60000000000 */
[----:B------:R-:W-:Y:S02]  /*1750*/  IMAD.MOV R17, RZ, RZ, -R17 ;  /* 0x000000ffff117224 */ /* 0x000fe400078e0a11 */
[----:B0-----:R-:W-:Y:S02]  /*1760*/  IMAD.MOV.U32 R0, RZ, RZ, R16 ;  /* 0x000000ffff007224 */ /* 0x001fe400078e0010 */
[----:B------:R-:W-:Y:S02]  /*1770*/  @!P2 IMAD.IADD R5, R5, 0x1, -R3 ;  /* 0x000000010505a824 */ /* 0x000fe400078e0a03 */
[----:B------:R-:W-:Y:S01]  /*1780*/  @!P0 IMAD.MOV R0, RZ, RZ, -R0 ;  /* 0x000000ffff008224 */ /* 0x000fe200078e0a00 */
[C---:B------:R-:W-:Y:S01]  /*1790*/  ISETP.GT.U32.AND P0, PT, R3.reuse, R2, PT ;  /* 0x000000020300720c */ /* 0x040fe20003f04070 */
[----:B------:R-:W-:Y:S01]  /*17a0*/  IMAD.HI.U32 R16, R4, R10, RZ ;  /* 0x0000000a04107227 */ /* 0x000fe200078e00ff */
[----:B------:R-:W-:Y:S02]  /*17b0*/  ISETP.GT.U32.AND P2, PT, R3, R5, PT ;  /* 0x000000050300720c */ /* 0x000fe40003f44070 */
[----:B------:R0:W-:Y:S01]  /*17c0*/  STL [R1+0x11c], R0 ;  /* 0x00011c0001007387 */ /* 0x0001e20000100800 */
[----:B------:R-:W-:-:S02]  /*17d0*/  IMAD.MOV R16, RZ, RZ, -R16 ;  /* 0x000000ffff107224 */ /* 0x000fc400078e0a10 */
[----:B------:R-:W-:Y:S01]  /*17e0*/  IMAD.MOV.U32 R15, RZ, RZ, R6 ;  /* 0x000000ffff0f7224 */ /* 0x000fe200078e0006 */
[----:B------:R-:W-:Y:S01]  /*17f0*/  LOP3.LUT R6, R19, 0x1d4, RZ, 0xfc, !PT ;  /* 0x000001d413067812 */ /* 0x000fe200078efcff */
[C---:B------:R-:W-:Y:S02]  /*1800*/  IMAD R10, R3.reuse, R16, R10 ;  /* 0x00000010030a7224 */ /* 0x040fe400078e020a */
[----:B------:R-:W-:Y:S02]  /*1810*/  IMAD R11, R3, R17, R11 ;  /* 0x00000011030b7224 */ /* 0x000fe400078e020b */
[--C-:B------:R-:W-:Y:S02]  /*1820*/  @!P0 IMAD.IADD R2, R2, 0x1, -R3.reuse ;  /* 0x0000000102028824 */ /* 0x100fe400078e0a03 */
[----:B------:R-:W-:Y:S01]  /*1830*/  @!P2 IMAD.IADD R5, R5, 0x1, -R3 ;  /* 0x000000010505a824 */ /* 0x000fe200078e0a03 */
[C---:B------:R-:W-:Y:S01]  /*1840*/  ISETP.GT.U32.AND P2, PT, R3.reuse, R10, PT ;  /* 0x0000000a0300720c */ /* 0x040fe20003f44070 */
[----:B------:R-:W-:Y:S01]  /*1850*/  IMAD.HI.U32 R7, R4, R13, RZ ;  /* 0x0000000d04077227 */ /* 0x000fe200078e00ff */
[----:B------:R-:W-:-:S03]  /*1860*/  ISETP.GT.U32.AND P0, PT, R3, R2, PT ;  /* 0x000000020300720c */ /* 0x000fc60003f04070 */
[----:B0-----:R-:W-:Y:S02]  /*1870*/  IMAD.MOV.U32 R0, RZ, RZ, R5 ;  /* 0x000000ffff007224 */ /* 0x001fe400078e0005 */
[----:B------:R-:W-:Y:S01]  /*1880*/  @!P1 IMAD.MOV R15, RZ, RZ, -R15 ;  /* 0x000000ffff0f9224 */ /* 0x000fe200078e0a0f */
[----:B------:R-:W-:Y:S01]  /*1890*/  ISETP.GT.U32.AND P1, PT, R3, R11, PT ;  /* 0x0000000b0300720c */ /* 0x000fe20003f24070 */
[----:B------:R-:W-:Y:S01]  /*18a0*/  @!P4 IMAD.MOV R0, RZ, RZ, -R0 ;  /* 0x000000ffff00c224 */ /* 0x000fe200078e0a00 */
[----:B------:R-:W-:Y:S01]  /*18b0*/  ISETP.GE.AND P4, PT, R8, RZ, PT ;  /* 0x000000ff0800720c */ /* 0x000fe20003f86270 */
[----:B------:R-:W-:Y:S01]  /*18c0*/  IMAD.MOV R7, RZ, RZ, -R7 ;  /* 0x000000ffff077224 */ /* 0x000fe200078e0a07 */
[----:B------:R-:W-:Y:S01]  /*18d0*/  STL [R1+0x120], R15 ;  /* 0x0001200f01007387 */ /* 0x000fe20000100800 */
[----:B------:R-:W-:Y:S01]  /*18e0*/  IMAD.HI.U32 R18, R4, R12, RZ ;  /* 0x0000000c04127227 */ /* 0x000fe200078e00ff */
[----:B------:R-:W-:Y:S02]  /*18f0*/  LOP3.LUT R8, R19, 0x1d0, RZ, 0xfc, !PT ;  /* 0x000001d013087812 */ /* 0x000fe400078efcff */
[----:B------:R0:W-:Y:S01]  /*1900*/  STL [R1+0x128], R0 ;  /* 0x0001280001007387 */ /* 0x0001e20000100800 */
[----:B------:R-:W-:-:S02]  /*1910*/  @!P0 IMAD.IADD R2, R2, 0x1, -R3 ;  /* 0x0000000102028824 */ /* 0x000fc400078e0a03 */
[----:B------:R-:W-:Y:S01]  /*1920*/  IMAD R13, R3, R7, R13 ;  /* 0x00000007030d7224 */ /* 0x000fe200078e020d */
[----:B------:R-:W-:Y:S01]  /*1930*/  LOP3.LUT R7, R19, 0x1d2, RZ, 0xfc, !PT ;  /* 0x000001d213077812 */ /* 0x000fe200078efcff */
[--C-:B------:R-:W-:Y:S02]  /*1940*/  @!P2 IMAD.IADD R10, R10, 0x1, -R3.reuse ;  /* 0x000000010a0aa824 */ /* 0x100fe400078e0a03 */
[----:B------:R-:W-:Y:S01]  /*1950*/  IMAD.MOV R18, RZ, RZ, -R18 ;  /* 0x000000ffff127224 */ /* 0x000fe200078e0a12 */
[----:B------:R-:W-:Y:S01]  /*1960*/  IABS R16, R7 ;  /* 0x0000000700107213 */ /* 0x000fe20000000000 */
[----:B------:R-:W-:Y:S01]  /*1970*/  @!P1 IMAD.IADD R11, R11, 0x1, -R3 ;  /* 0x000000010b0b9824 */ /* 0x000fe200078e0a03 */
[C---:B------:R-:W-:Y:S01]  /*1980*/  ISETP.GT.U32.AND P2, PT, R3.reuse, R10, PT ;  /* 0x0000000a0300720c */ /* 0x040fe20003f44070 */
[----:B0-----:R-:W-:Y:S01]  /*1990*/  IMAD.MOV.U32 R0, RZ, RZ, R2 ;  /* 0x000000ffff007224 */ /* 0x001fe200078e0002 */
[----:B------:R-:W-:Y:S01]  /*19a0*/  IABS R2, R8 ;  /* 0x0000000800027213 */ /* 0x000fe20000000000 */
[C---:B------:R-:W-:Y:S01]  /*19b0*/  IMAD R5, R3.reuse, R18, R12 ;  /* 0x0000001203057224 */ /* 0x040fe200078e020c */
[C---:B------:R-:W-:Y:S01]  /*19c0*/  ISETP.GT.U32.AND P1, PT, R3.reuse, R11, PT ;  /* 0x0000000b0300720c */ /* 0x040fe20003f24070 */
[----:B------:R-:W-:Y:S01]  /*19d0*/  @!P3 IMAD.MOV R0, RZ, RZ, -R0 ;  /* 0x000000ffff00b224 */ /* 0x000fe200078e0a00 */
[----:B------:R-:W-:-:S02]  /*19e0*/  ISETP.GT.U32.AND P3, PT, R3, R13, PT ;  /* 0x0000000d0300720c */ /* 0x000fc40003f64070 */
[----:B------:R-:W-:Y:S02]  /*19f0*/  ISETP.GT.U32.AND P0, PT, R3, R5, PT ;  /* 0x000000050300720c */ /* 0x000fe40003f04070 */
[----:B------:R-:W-:Y:S01]  /*1a00*/  IABS R12, R6 ;  /* 0x00000006000c7213 */ /* 0x000fe20000000000 */
[----:B------:R0:W-:Y:S02]  /*1a10*/  STL [R1+0x12c], R0 ;  /* 0x00012c0001007387 */ /* 0x0001e40000100800 */
[----:B------:R-:W-:Y:S01]  /*1a20*/  @!P2 IMAD.IADD R10, R10, 0x1, -R3 ;  /* 0x000000010a0aa824 */ /* 0x000fe200078e0a03 */
[----:B------:R-:W-:Y:S01]  /*1a30*/  ISETP.GE.AND P2, PT, R9, RZ, PT ;  /* 0x000000ff0900720c */ /* 0x000fe20003f46270 */
[----:B------:R-:W-:-:S04]  /*1a40*/  IMAD.HI.U32 R17, R4, R12, RZ ;  /* 0x0000000c04117227 */ /* 0x000fc800078e00ff */
[----:B------:R-:W-:Y:S02]  /*1a50*/  @!P3 IMAD.IADD R13, R13, 0x1, -R3 ;  /* 0x000000010d0db824 */ /* 0x000fe400078e0a03 */
[----:B------:R-:W-:Y:S02]  /*1a60*/  IMAD.MOV R17, RZ, RZ, -R17 ;  /* 0x000000ffff117224 */ /* 0x000fe400078e0a11 */
[----:B------:R-:W-:Y:S01]  /*1a70*/  IMAD.HI.U32 R9, R4, R16, RZ ;  /* 0x0000001004097227 */ /* 0x000fe200078e00ff */
[----:B------:R-:W-:-:S03]  /*1a80*/  ISETP.GT.U32.AND P3, PT, R3, R13, PT ;  /* 0x0000000d0300720c */ /* 0x000fc60003f64070 */
[--C-:B------:R-:W-:Y:S02]  /*1a90*/  @!P0 IMAD.IADD R5, R5, 0x1, -R3.reuse ;  /* 0x0000000105058824 */ /* 0x100fe400078e0a03 */
[----:B------:R-:W-:Y:S02]  /*1aa0*/  @!P1 IMAD.IADD R11, R11, 0x1, -R3 ;  /* 0x000000010b0b9824 */ /* 0x000fe400078e0a03 */
[C---:B------:R-:W-:Y:S01]  /*1ab0*/  IMAD R12, R3.reuse, R17, R12 ;  /* 0x00000011030c7224 */ /* 0x040fe200078e020c */
[C---:B------:R-:W-:Y:S01]  /*1ac0*/  ISETP.GT.U32.AND P0, PT, R3.reuse, R5, PT ;  /* 0x000000050300720c */ /* 0x040fe20003f04070 */
[----:B------:R-:W-:Y:S02]  /*1ad0*/  IMAD.MOV R9, RZ, RZ, -R9 ;  /* 0x000000ffff097224 */ /* 0x000fe400078e0a09 */
[----:B0-----:R-:W-:Y:S01]  /*1ae0*/  IMAD.MOV.U32 R0, RZ, RZ, R11 ;  /* 0x000000ffff007224 */ /* 0x001fe200078e000b */
[C---:B------:R-:W-:Y:S01]  /*1af0*/  ISETP.GT.U32.AND P1, PT, R3.reuse, R12, PT ;  /* 0x0000000c0300720c */ /* 0x040fe20003f24070 */
[----:B------:R-:W-:Y:S01]  /*1b00*/  IMAD R11, R3, R9, R16 ;  /* 0x00000009030b7224 */ /* 0x000fe200078e0210 */
[----:B------:R-:W-:Y:S01]  /*1b10*/  LOP3.LUT R9, R19, 0x1c8, RZ, 0xfc, !PT ;  /* 0x000001c813097812 */ /* 0x000fe200078efcff */
[----:B------:R-:W-:Y:S01]  /*1b20*/  @!P3 IMAD.IADD R13, R13, 0x1, -R3 ;  /* 0x000000010d0db824 */ /* 0x000fe200078e0a03 */
[----:B------:R-:W-:Y:S01]  /*1b30*/  LOP3.LUT R16, R19, 0x1c6, RZ, 0xfc, !PT ;  /* 0x000001c613107812 */ /* 0x000fe200078efcff */
[----:B------:R-:W-:Y:S01]  /*1b40*/  IMAD.MOV.U32 R15, RZ, RZ, R10 ;  /* 0x000000ffff0f7224 */ /* 0x000fe200078e000a */
[----:B------:R-:W-:Y:S01]  /*1b50*/  ISETP.GT.U32.AND P3, PT, R3, R11, PT ;  /* 0x0000000b0300720c */ /* 0x000fe20003f64070 */
[----:B------:R-:W-:Y:S01]  /*1b60*/  IMAD.HI.U32 R10, R4, R2, RZ ;  /* 0x00000002040a7227 */ /* 0x000fe200078e00ff */
[----:B------:R-:W-:-:S03]  /*1b70*/  IABS R18, R9 ;  /* 0x0000000900127213 */ /* 0x000fc60000000000 */
[----:B------:R-:W-:Y:S01]  /*1b80*/  @!P6 IMAD.MOV R15, RZ, RZ, -R15 ;  /* 0x000000ffff0fe224 */ /* 0x000fe200078e0a0f */
[----:B------:R-:W-:Y:S01]  /*1b90*/  ISETP.GE.AND P6, PT, R6, RZ, PT ;  /* 0x000000ff0600720c */ /* 0x000fe20003fc6270 */
[----:B------:R-:W-:Y:S02]  /*1ba0*/  IMAD.MOV R10, RZ, RZ, -R10 ;  /* 0x000000ffff0a7224 */ /* 0x000fe400078e0a0a */
[----:B------:R-:W-:Y:S01]  /*1bb0*/  @!P5 IMAD.MOV R0, RZ, RZ, -R0 ;  /* 0x000000ffff00d224 */ /* 0x000fe200078e0a00 */
[----:B------:R-:W-:Y:S01]  /*1bc0*/  ISETP.GE.AND P5, PT, R7, RZ, PT ;  /* 0x000000ff0700720c */ /* 0x000fe20003fa6270 */
[--C-:B------:R-:W-:Y:S01]  /*1bd0*/  @!P0 IMAD.IADD R5, R5, 0x1, -R3.reuse ;  /* 0x0000000105058824 */ /* 0x100fe200078e0a03 */
[----:B------:R-:W-:Y:S01]  /*1be0*/  STL [R1+0x130], R15 ;  /* 0x0001300f01007387 */ /* 0x000fe20000100800 */
[----:B------:R-:W-:Y:S01]  /*1bf0*/  @!P1 IMAD.IADD R12, R12, 0x1, -R3 ;  /* 0x000000010c0c9824 */ /* 0x000fe200078e0a03 */
[----:B------:R-:W-:Y:S01]  /*1c00*/  ISETP.GE.AND P0, PT, R8, RZ, PT ;  /* 0x000000ff0800720c */ /* 0x000fe20003f06270 */
[----:B------:R-:W-:Y:S01]  /*1c10*/  IMAD R7, R3, R10, R2 ;  /* 0x0000000a03077224 */ /* 0x000fe200078e0202 */
[C---:B------:R-:W-:Y:S01]  /*1c20*/  LOP3.LUT R2, R19.reuse, 0x1ce, RZ, 0xfc, !PT ;  /* 0x000001ce13027812 */ /* 0x040fe200078efcff */
[----:B------:R0:W-:Y:S01]  /*1c30*/  STL [R1+0x134], R0 ;  /* 0x0001340001007387 */ /* 0x0001e20000100800 */
[----:B------:R-:W-:Y:S01]  /*1c40*/  IMAD.MOV.U32 R6, RZ, RZ, R5 ;  /* 0x000000ffff067224 */ /* 0x000fe200078e0005 */
[----:B------:R-:W-:Y:S01]  /*1c50*/  LOP3.LUT R5, R19, 0x1cc, RZ, 0xfc, !PT ;  /* 0x000001cc13057812 */ /* 0x000fe200078efcff */
[----:B------:R-:W-:Y:S01]  /*1c60*/  @!P3 IMAD.IADD R11, R11, 0x1, -R3 ;  /* 0x000000010b0bb824 */ /* 0x000fe200078e0a03 */
[----:B------:R-:W-:Y:S01]  /*1c70*/  ISETP.GT.U32.AND P1, PT, R3, R12, PT ;  /* 0x0000000c0300720c */ /* 0x000fe20003f24070 */
[----:B------:R-:W-:Y:S01]  /*1c80*/  @!P4 IMAD.MOV R6, RZ, RZ, -R6 ;  /* 0x000000ffff06c224 */ /* 0x000fe200078e0a06 */
[----:B------:R-:W-:-:S02]  /*1c90*/  IABS R17, R2 ;  /* 0x0000000200117213 */ /* 0x000fc40000000000 */
[----:B------:R-:W-:Y:S01]  /*1ca0*/  ISETP.GT.U32.AND P3, PT, R3, R11, PT ;  /* 0x0000000b0300720c */ /* 0x000fe20003f64070 */
[----:B0-----:R-:W-:Y:S01]  /*1cb0*/  IMAD.MOV.U32 R0, RZ, RZ, R13 ;  /* 0x000000ffff007224 */ /* 0x001fe200078e000d */
[----:B------:R0:W-:Y:S01]  /*1cc0*/  STL [R1+0x138], R6 ;  /* 0x0001380601007387 */ /* 0x0001e20000100800 */
[----:B------:R-:W-:Y:S01]  /*1cd0*/  IMAD.HI.U32 R10, R4, R17, RZ ;  /* 0x00000011040a7227 */ /* 0x000fe200078e00ff */
[----:B------:R-:W-:Y:S02]  /*1ce0*/  ISETP.GE.AND P4, PT, R2, RZ, PT ;  /* 0x000000ff0200720c */ /* 0x000fe40003f86270 */
[----:B------:R-:W-:Y:S01]  /*1cf0*/  LOP3.LUT R2, R19, 0x1ca, RZ, 0xfc, !PT ;  /* 0x000001ca13027812 */ /* 0x000fe200078efcff */
[----:B------:R-:W-:Y:S01]  /*1d00*/  @!P2 IMAD.MOV R0, RZ, RZ, -R0 ;  /* 0x000000ffff00a224 */ /* 0x000fe200078e0a00 */
[----:B------:R-:W-:Y:S01]  /*1d10*/  ISETP.GE.AND P2, PT, R5, RZ, PT ;  /* 0x000000ff0500720c */ /* 0x000fe20003f46270 */
[----:B------:R-:W-:Y:S01]  /*1d20*/  IMAD.MOV R10, RZ, RZ, -R10 ;  /* 0x000000ffff0a7224 */ /* 0x000fe200078e0a0a */
[----:B------:R-:W-:Y:S01]  /*1d30*/  IABS R5, R5 ;  /* 0x0000000500057213 */ /* 0x000fe20000000000 */
[----:B------:R-:W-:Y:S01]  /*1d40*/  @!P1 IMAD.IADD R12, R12, 0x1, -R3 ;  /* 0x000000010c0c9824 */ /* 0x000fe200078e0a03 */
[C---:B------:R-:W-:Y:S01]  /*1d50*/  ISETP.GT.U32.AND P1, PT, R3.reuse, R7, PT ;  /* 0x000000070300720c */ /* 0x040fe20003f24070 */
[----:B------:R-:W-:Y:S01]  /*1d60*/  IMAD R17, R3, R10, R17 ;  /* 0x0000000a03117224 */ /* 0x000fe200078e0211 */
[----:B------:R-:W-:Y:S01]  /*1d70*/  IABS R8, R2 ;  /* 0x0000000200087213 */ /* 0x000fe20000000000 */
[----:B0-----:R-:W-:Y:S01]  /*1d80*/  IMAD.HI.U32 R6, R4, R5, RZ ;  /* 0x0000000504067227 */ /* 0x001fe200078e00ff */
[----:B------:R0:W-:Y:S03]  /*1d90*/  STL [R1+0x13c], R0 ;  /* 0x00013c0001007387 */ /* 0x0001e60000100800 */
[----:B------:R-:W-:-:S02]  /*1da0*/  IMAD.MOV R6, RZ, RZ, -R6 ;  /* 0x000000ffff067224 */ /* 0x000fc400078e0a06 */
[----:B------:R-:W-:Y:S01]  /*1db0*/  @!P3 IMAD.IADD R11, R11, 0x1, -R3 ;  /* 0x000000010b0bb824 */ /* 0x000fe200078e0a03 */
[C---:B------:R-:W-:Y:S01]  /*1dc0*/  ISETP.GT.U32.AND P3, PT, R3.reuse, R17, PT ;  /* 0x000000110300720c */ /* 0x040fe20003f64070 */
[----:B------:R-:W-:Y:S02]  /*1dd0*/  IMAD R5, R3, R6, R5 ;  /* 0x0000000603057224 */ /* 0x000fe400078e0205 */
[----:B------:R-:W-:Y:S01]  /*1de0*/  IMAD.MOV.U32 R13, RZ, RZ, R12 ;  /* 0x000000ffff0d7224 */ /* 0x000fe200078e000c */
[----:B------:R-:W-:Y:S01]  /*1df0*/  LOP3.LUT R12, R19, 0x1c4, RZ, 0xfc, !PT ;  /* 0x000001c4130c7812 */ /* 0x000fe200078efcff */
[----:B------:R-:W-:-:S03]  /*1e00*/  IMAD.HI.U32 R10, R4, R8, RZ ;  /* 0x00000008040a7227 */ /* 0x000fc600078e00ff */
[----:B------:R-:W-:Y:S01]  /*1e10*/  IABS R24, R12 ;  /* 0x0000000c00187213 */ /* 0x000fe20000000000 */
[----:B------:R-:W-:Y:S01]  /*1e20*/  @!P6 IMAD.MOV R13, RZ, RZ, -R13 ;  /* 0x000000ffff0de224 */ /* 0x000fe200078e0a0d */
[----:B------:R-:W-:Y:S01]  /*1e30*/  ISETP.GT.U32.AND P6, PT, R3, R5, PT ;  /* 0x000000050300720c */ /* 0x000fe20003fc4070 */
[----:B------:R-:W-:-:S03]  /*1e40*/  IMAD.HI.U32 R6, R4, R18, RZ ;  /* 0x0000001204067227 */ /* 0x000fc600078e00ff */
[----:B------:R1:W-:Y:S01]  /*1e50*/  STL [R1+0x140], R13 ;  /* 0x0001400d01007387 */ /* 0x0003e20000100800 */
[----:B------:R-:W-:Y:S02]  /*1e60*/  @!P3 IMAD.IADD R17, R17, 0x1, -R3 ;  /* 0x000000011111b824 */ /* 0x000fe400078e0a03 */
[----:B0-----:R-:W-:Y:S01]  /*1e70*/  IMAD.MOV.U32 R0, RZ, RZ, R11 ;  /* 0x000000ffff007224 */ /* 0x001fe200078e000b */
[----:B------:R-:W-:Y:S01]  /*1e80*/  LOP3.LUT R11, R19, 0x1c0, RZ, 0xfc, !PT ;  /* 0x000001c0130b7812 */ /* 0x000fe200078efcff */
[----:B------:R-:W-:Y:S01]  /*1e90*/  IMAD.MOV R10, RZ, RZ, -R10 ;  /* 0x000000ffff0a7224 */ /* 0x000fe200078e0a0a */
[----:B------:R-:W-:Y:S01]  /*1ea0*/  ISETP.GT.U32.AND P3, PT, R3, R17, PT ;  /* 0x000000110300720c */ /* 0x000fe20003f64070 */
[----:B------:R-:W-:Y:S02]  /*1eb0*/  IMAD.MOV R6, RZ, RZ, -R6 ;  /* 0x000000ffff067224 */ /* 0x000fe400078e0a06 */
[--C-:B------:R-:W-:Y:S01]  /*1ec0*/  @!P6 IMAD.IADD R5, R5, 0x1, -R3.reuse ;  /* 0x000000010505e824 */ /* 0x100fe200078e0a03 */
[----:B-1----:R-:W-:Y:S01]  /*1ed0*/  IABS R13, R11 ;  /* 0x0000000b000d7213 */ /* 0x002fe20000000000 */
[----:B------:R-:W-:-:S02]  /*1ee0*/  @!P1 IMAD.IADD R7, R7, 0x1, -R3 ;  /* 0x0000000107079824 */ /* 0x000fc400078e0a03 */
[----:B------:R-:W-:Y:S01]  /*1ef0*/  @!P5 IMAD.MOV R0, RZ, RZ, -R0 ;  /* 0x000000ffff00d224 */ /* 0x000fe200078e0a00 */
[C---:B------:R-:W-:Y:S01]  /*1f00*/  ISETP.GT.U32.AND P6, PT, R3.reuse, R5, PT ;  /* 0x000000050300720c */ /* 0x040fe20003fc4070 */
[C---:B------:R-:W-:Y:S01]  /*1f10*/  IMAD R18, R3.reuse, R6, R18 ;  /* 0x0000000603127224 */ /* 0x040fe200078e0212 */
[----:B------:R-:W-:Y:S01]  /*1f20*/  ISETP.GE.AND P5, PT, R2, RZ, PT ;  /* 0x000000ff0200720c */ /* 0x000fe20003fa6270 */
[----:B------:R-:W-:Y:S01]  /*1f30*/  IMAD R2, R3, R10, R8 ;  /* 0x0000000a03027224 */ /* 0x000fe200078e0208 */
[----:B------:R-:W-:Y:S01]  /*1f40*/  IABS R6, R16 ;  /* 0x0000001000067213 */ /* 0x000fe20000000000 */
[----:B------:R-:W-:Y:S01]  /*1f50*/  @!P3 IMAD.IADD R17, R17, 0x1, -R3 ;  /* 0x000000011111b824 */ /* 0x000fe200078e0a03 */
[C---:B------:R-:W-:Y:S01]  /*1f60*/  ISETP.GT.U32.AND P1, PT, R3.reuse, R7, PT ;  /* 0x000000070300720c */ /* 0x040fe20003f24070 */
[C---:B------:R-:W-:Y:S01]  /*1f70*/  IMAD.HI.U32 R23, R4.reuse, R24, RZ ;  /* 0x0000001804177227 */ /* 0x040fe200078e00ff */
[----:B------:R-:W-:Y:S01]  /*1f80*/  ISETP.GT.U32.AND P3, PT, R3, R2, PT ;  /* 0x000000020300720c */ /* 0x000fe20003f64070 */
[----:B------:R0:W-:Y:S01]  /*1f90*/  STL [R1+0x144], R0 ;  /* 0x0001440001007387 */ /* 0x0001e20000100800 */
[----:B------:R-:W-:Y:S01]  /*1fa0*/  LOP3.LUT R8, R19, 0x1be, RZ, 0xfc, !PT ;  /* 0x000001be13087812 */ /* 0x000fe200078efcff */
[----:B------:R-:W-:-:S04]  /*1fb0*/  IMAD.HI.U32 R10, R4, R6, RZ ;  /* 0x00000006040a7227 */ /* 0x000fc800078e00ff */
[----:B------:R-:W-:Y:S01]  /*1fc0*/  @!P6 IMAD.IADD R5, R5, 0x1, -R3 ;  /* 0x000000010505e824 */ /* 0x000fe200078e0a03 */
[C---:B------:R-:W-:Y:S01]  /*1fd0*/  ISETP.GT.U32.AND P6, PT, R3.reuse, R18, PT ;  /* 0x000000120300720c */ /* 0x040fe20003fc4070 */
[----:B------:R-:W-:Y:S02]  /*1fe0*/  IMAD.MOV R10, RZ, RZ, -R10 ;  /* 0x000000ffff0a7224 */ /* 0x000fe400078e0a0a */
[----:B------:R-:W-:Y:S02]  /*1ff0*/  IMAD.MOV R23, RZ, RZ, -R23 ;  /* 0x000000ffff177224 */ /* 0x000fe400078e0a17 */
[----:B------:R-:W-:Y:S02]  /*2000*/  IMAD R6, R3, R10, R6 ;  /* 0x0000000a03067224 */ /* 0x000fe400078e0206 */
[--C-:B------:R-:W-:Y:S01]  /*2010*/  @!P1 IMAD.IADD R7, R7, 0x1, -R3.reuse ;  /* 0x0000000107079824 */ /* 0x100fe200078e0a03 */
[----:B------:R-:W-:Y:S01]  /*2020*/  ISETP.GE.AND P1, PT, R9, RZ, PT ;  /* 0x000000ff0900720c */ /* 0x000fe20003f26270 */
[----:B------:R-:W-:Y:S01]  /*2030*/  @!P3 IMAD.IADD R2, R2, 0x1, -R3 ;  /* 0x000000010202b824 */ /* 0x000fe200078e0a03 */
[C---:B------:R-:W-:Y:S01]  /*2040*/  ISETP.GT.U32.AND P3, PT, R3.reuse, R6, PT ;  /* 0x000000060300720c */ /* 0x040fe20003f64070 */
[----:B------:R-:W-:Y:S01]  /*2050*/  IMAD R23, R3, R23, R24 ;  /* 0x0000001703177224 */ /* 0x000fe200078e0218 */
[----:B------:R-:W-:Y:S01]  /*2060*/  IABS R9, R8 ;  /* 0x0000000800097213 */ /* 0x000fe20000000000 */
[----:B0-----:R-:W-:Y:S01]  /*2070*/  IMAD.MOV.U32 R0, RZ, RZ, R7 ;  /* 0x000000ffff007224 */ /* 0x001fe200078e0007 */
[----:B------:R-:W-:Y:S01]  /*2080*/  LOP3.LUT R7, R19, 0x1ba, RZ, 0xfc, !PT ;  /* 0x000001ba13077812 */ /* 0x000fe200078efcff */
[----:B------:R-:W-:Y:S01]  /*2090*/  @!P6 IMAD.IADD R18, R18, 0x1, -R3 ;  /* 0x000000011212e824 */ /* 0x000fe200078e0a03 */
[----:B------:R-:W-:Y:S01]  /*20a0*/  ISETP.GT.U32.AND P6, PT, R3, R23, PT ;  /* 0x000000170300720c */ /* 0x000fe20003fc4070 */
[----:B------:R-:W-:-:S02]  /*20b0*/  @!P0 IMAD.MOV R0, RZ, RZ, -R0 ;  /* 0x000000ffff008224 */ /* 0x000fc400078e0a00 */
[----:B------:R-:W-:Y:S01]  /*20c0*/  IMAD.HI.U32 R20, R4, R13, RZ ;  /* 0x0000000d04147227 */ /* 0x000fe200078e00ff */
[C---:B------:R-:W-:Y:S02]  /*20d0*/  ISETP.GT.U32.AND P0, PT, R3.reuse, R18, PT ;  /* 0x000000120300720c */ /* 0x040fe40003f04070 */
[----:B------:R0:W-:Y:S01]  /*20e0*/  STL [R1+0x148], R0 ;  /* 0x0001480001007387 */ /* 0x0001e20000100800 */
[----:B------:R-:W-:Y:S01]  /*20f0*/  @!P3 IMAD.IADD R6, R6, 0x1, -R3 ;  /* 0x000000010606b824 */ /* 0x000fe200078e0a03 */
[----:B------:R-:W-:Y:S01]  /*2100*/  ISETP.GT.U32.AND P3, PT, R3, R2, PT ;  /* 0x000000020300720c */ /* 0x000fe20003f64070 */
[----:B------:R-:W-:-:S04]  /*2110*/  IMAD.HI.U32 R10, R4, R9, RZ ;  /* 0x00000009040a7227 */ /* 0x000fc800078e00ff */
[----:B------:R-:W-:Y:S01]  /*2120*/  @!P6 IMAD.IADD R23, R23, 0x1, -R3 ;  /* 0x000000011717e824 */ /* 0x000fe200078e0a03 */
[C---:B------:R-:W-:Y:S01]  /*2130*/  ISETP.GT.U32.AND P6, PT, R3.reuse, R6, PT ;  /* 0x000000060300720c */ /* 0x040fe20003fc4070 */
[----:B------:R-:W-:Y:S02]  /*2140*/  IMAD.MOV R20, RZ, RZ, -R20 ;  /* 0x000000ffff147224 */ /* 0x000fe400078e0a14 */
[----:B0-----:R-:W-:Y:S01]  /*2150*/  IMAD.MOV.U32 R0, RZ, RZ, R17 ;  /* 0x000000ffff007224 */ /* 0x001fe200078e0011 */
[----:B------:R-:W-:Y:S01]  /*2160*/  IABS R17, R7 ;  /* 0x0000000700117213 */ /* 0x000fe20000000000 */
[----:B------:R-:W-:Y:S02]  /*2170*/  IMAD.MOV R10, RZ, RZ, -R10 ;  /* 0x000000ffff0a7224 */ /* 0x000fe400078e0a0a */
[----:B------:R-:W-:Y:S01]  /*2180*/  @!P4 IMAD.MOV R0, RZ, RZ, -R0 ;  /* 0x000000ffff00c224 */ /* 0x000fe200078e0a00 */
[C---:B------:R-:W-:Y:S01]  /*2190*/  ISETP.GT.U32.AND P4, PT, R3.reuse, R23, PT ;  /* 0x000000170300720c */ /* 0x040fe20003f84070 */
[----:B------:R-:W-:Y:S01]  /*21a0*/  IMAD R13, R3, R20, R13 ;  /* 0x00000014030d7224 */ /* 0x000fe200078e020d */
[----:B------:R-:W-:Y:S01]  /*21b0*/  LOP3.LUT R20, R19, 0x1bc, RZ, 0xfc, !PT ;  /* 0x000001bc13147812 */ /* 0x000fe200078efcff */
[C---:B------:R-:W-:Y:S01]  /*21c0*/  IMAD R9, R3.reuse, R10, R9 ;  /* 0x0000000a03097224 */ /* 0x040fe200078e0209 */
[----:B------:R0:W-:Y:S01]  /*21d0*/  STL [R1+0x14c], R0 ;  /* 0x00014c0001007387 */ /* 0x0001e20000100800 */
[--C-:B------:R-:W-:Y:S01]  /*21e0*/  @!P3 IMAD.IADD R2, R2, 0x1, -R3.reuse ;  /* 0x000000010202b824 */ /* 0x100fe200078e0a03 */
[C---:B------:R-:W-:Y:S01]  /*21f0*/  ISETP.GT.U32.AND P3, PT, R3.reuse, R13, PT ;  /* 0x0000000d0300720c */ /* 0x040fe20003f64070 */
[--C-:B------:R-:W-:Y:S01]  /*2200*/  @!P6 IMAD.IADD R6, R6, 0x1, -R3.reuse ;  /* 0x000000010606e824 */ /* 0x100fe200078e0a03 */
[----:B------:R-:W-:Y:S01]  /*2210*/  ISETP.GT.U32.AND P6, PT, R3, R9, PT ;  /* 0x000000090300720c */ /* 0x000fe20003fc4070 */
[--C-:B------:R-:W-:Y:S01]  /*2220*/  @!P0 IMAD.IADD R18, R18, 0x1, -R3.reuse ;  /* 0x0000000112128824 */ /* 0x100fe200078e0a03 */
[----:B------:R-:W-:Y:S01]  /*2230*/  IABS R10, R20 ;  /* 0x00000014000a7213 */ /* 0x000fe20000000000 */
[----:B------:R-:W-:Y:S01]  /*2240*/  IMAD.MOV.U32 R15, RZ, RZ, R2 ;  /* 0x000000ffff0f7224 */ /* 0x000fe200078e0002 */
[----:B------:R-:W-:Y:S01]  /*2250*/  ISETP.GE.AND P0, PT, R16, RZ, PT ;  /* 0x000000ff1000720c */ /* 0x000fe20003f06270 */
[----:B------:R-:W-:Y:S01]  /*2260*/  @!P4 IMAD.IADD R23, R23, 0x1, -R3 ;  /* 0x000000011717c824 */ /* 0x000fe200078e0a03 */
[----:B------:R-:W-:Y:S01]  /*2270*/  ISETP.GE.AND P4, PT, R12, RZ, PT ;  /* 0x000000ff0c00720c */ /* 0x000fe20003f86270 */
[----:B0-----:R-:W-:Y:S01]  /*2280*/  IMAD.MOV.U32 R0, RZ, RZ, R5 ;  /* 0x000000ffff007224 */ /* 0x001fe200078e0005 */
[----:B------:R-:W-:Y:S01]  /*2290*/  LOP3.LUT R2, R19, 0x1b8, RZ, 0xfc, !PT ;  /* 0x000001b813027812 */ /* 0x000fe200078efcff */
[----:B------:R-:W-:-:S04]  /*22a0*/  IMAD.HI.U32 R5, R4, R10, RZ ;  /* 0x0000000a04057227 */ /* 0x000fc800078e00ff */
[----:B------:R-:W-:Y:S01]  /*22b0*/  @!P2 IMAD.MOV R0, RZ, RZ, -R0 ;  /* 0x000000ffff00a224 */ /* 0x000fe200078e0a00 */
[----:B------:R-:W-:Y:S01]  /*22c0*/  ISETP.GT.U32.AND P2, PT, R3, R22, PT ;  /* 0x000000160300720c */ /* 0x000fe20003f44070 */
[----:B------:R-:W-:Y:S01]  /*22d0*/  @!P3 IMAD.IADD R13, R13, 0x1, -R3 ;  /* 0x000000010d0db824 */ /* 0x000fe200078e0a03 */
[----:B------:R-:W-:Y:S01]  /*22e0*/  ISETP.GE.AND P3, PT, R11, RZ, PT ;  /* 0x000000ff0b00720c */ /* 0x000fe20003f66270 */
[----:B------:R-:W-:Y:S01]  /*22f0*/  @!P5 IMAD.MOV R15, RZ, RZ, -R15 ;  /* 0x000000ffff0fd224 */ /* 0x000fe200078e0a0f */
[----:B------:R0:W-:Y:S01]  /*2300*/  STL [R1+0x150], R0 ;  /* 0x0001500001007387 */ /* 0x0001e20000100800 */
[----:B------:R-:W-:-:S03]  /*2310*/  IMAD.HI.U32 R16, R4, R17, RZ ;  /* 0x0000001104107227 */ /* 0x000fc600078e00ff */
[----:B------:R-:W-:Y:S01]  /*2320*/  STL [R1+0x154], R15 ;  /* 0x0001540f01007387 */ /* 0x000fe20000100800 */
[----:B------:R-:W-:Y:S02]  /*2330*/  @!P6 IMAD.IADD R9, R9, 0x1, -R3 ;  /* 0x000000010909e824 */ /* 0x000fe400078e0a03 */
[----:B------:R-:W-:Y:S02]  /*2340*/  IMAD.MOV R5, RZ, RZ, -R5 ;  /* 0x000000ffff057224 */ /* 0x000fe400078e0a05 */
[----:B------:R-:W-:Y:S01]  /*2350*/  @!P2 IMAD.IADD R22, R22, 0x1, -R3 ;  /* 0x000000011616a824 */ /* 0x000fe200078e0a03 */
[----:B------:R-:W-:Y:S01]  /*2360*/  ISETP.GT.U32.AND P6, PT, R3, R9, PT ;  /* 0x000000090300720c */ /* 0x000fe20003fc4070 */
[----:B0-----:R-:W-:Y:S01]  /*2370*/  IMAD.MOV.U32 R0, RZ, RZ, R18 ;  /* 0x000000ffff007224 */ /* 0x001fe200078e0012 */
[----:B------:R-:W-:Y:S01]  /*2380*/  ISETP.GE.AND P2, PT, R21, RZ, PT ;  /* 0x000000ff1500720c */ /* 0x000fe20003f46270 */
[----:B------:R-:W-:Y:S01]  /*2390*/  IMAD.MOV R16, RZ, RZ, -R16 ;  /* 0x000000ffff107224 */ /* 0x000fe200078e0a10 */
[C---:B------:R-:W-:Y:S01]  /*23a0*/  ISETP.GT.U32.AND P5, PT, R3.reuse, R22, PT ;  /* 0x000000160300720c */ /* 0x040fe20003fa4070 */
[----:B------:R-:W-:Y:S01]  /*23b0*/  @!P1 IMAD.MOV R0, RZ, RZ, -R0 ;  /* 0x000000ffff009224 */ /* 0x000fe200078e0a00 */
[C---:B------:R-:W-:Y:S01]  /*23c0*/  ISETP.GT.U32.AND P1, PT, R3.reuse, R13, PT ;  /* 0x0000000d0300720c */ /* 0x040fe20003f24070 */
[----:B------:R-:W-:-:S02]  /*23d0*/  IMAD R5, R3, R5, R10 ;  /* 0x0000000503057224 */ /* 0x000fc400078e020a */
[----:B------:R-:W-:Y:S01]  /*23e0*/  IMAD.MOV.U32 R10, RZ, RZ, R6 ;  /* 0x000000ffff0a7224 */ /* 0x000fe200078e0006 */
[----:B------:R0:W-:Y:S01]  /*23f0*/  STL [R1+0x158], R0 ;  /* 0x0001580001007387 */ /* 0x0001e20000100800 */
[----:B------:R-:W-:Y:S01]  /*2400*/  IMAD R16, R3, R16, R17 ;  /* 0x0000001003107224 */ /* 0x000fe200078e0211 */
[----:B------:R-:W-:Y:S01]  /*2410*/  LOP3.LUT R6, R19, 0x1b6, RZ, 0xfc, !PT ;  /* 0x000001b613067812 */ /* 0x000fe200078efcff */
[----:B------:R-:W-:Y:S01]  /*2420*/  @!P0 IMAD.MOV R10, RZ, RZ, -R10 ;  /* 0x000000ffff0a8224 */ /* 0x000fe200078e0a0a */
[----:B------:R-:W-:Y:S01]  /*2430*/  ISETP.GT.U32.AND P0, PT, R3, R5, PT ;  /* 0x000000050300720c */ /* 0x000fe20003f04070 */
[--C-:B------:R-:W-:Y:S01]  /*2440*/  @!P6 IMAD.IADD R9, R9, 0x1, -R3.reuse ;  /* 0x000000010909e824 */ /* 0x100fe200078e0a03 */
[----:B------:R-:W-:Y:S01]  /*2450*/  ISETP.GE.AND P6, PT, R7, RZ, PT ;  /* 0x000000ff0700720c */ /* 0x000fe20003fc6270 */
[--C-:B------:R-:W-:Y:S01]  /*2460*/  @!P5 IMAD.IADD R22, R22, 0x1, -R3.reuse ;  /* 0x000000011616d824 */ /* 0x100fe200078e0a03 */
[----:B------:R-:W-:Y:S01]  /*2470*/  ISETP.GT.U32.AND P5, PT, R3, R16, PT ;  /* 0x000000100300720c */ /* 0x000fe20003fa4070 */
[----:B------:R-:W-:Y:S01]  /*2480*/  @!P1 IMAD.IADD R13, R13, 0x1, -R3 ;  /* 0x000000010d0d9824 */ /* 0x000fe200078e0a03 */
[----:B------:R1:W-:Y:S01]  /*2490*/  STL [R1+0x160], R10 ;  /* 0x0001600a01007387 */ /* 0x0003e20000100800 */
[----:B0-----:R-:W-:Y:S01]  /*24a0*/  IMAD.MOV.U32 R0, RZ, RZ, R23 ;  /* 0x000000ffff007224 */ /* 0x001fe200078e0017 */
[----:B------:R-:W-:-:S02]  /*24b0*/  IABS R18, R6 ;  /* 0x0000000600127213 */ /* 0x000fc40000000000 */
[----:B------:R-:W-:Y:S01]  /*24c0*/  ISETP.GE.AND P1, PT, R20, RZ, PT ;  /* 0x000000ff1400720c */ /* 0x000fe20003f26270 */
[----:B------:R-:W-:Y:S01]  /*24d0*/  @!P4 IMAD.MOV R0, RZ, RZ, -R0 ;  /* 0x000000ffff00c224 */ /* 0x000fe200078e0a00 */
[----:B------:R-:W-:Y:S01]  /*24e0*/  ISETP.GE.AND P4, PT, R8, RZ, PT ;  /* 0x000000ff0800720c */ /* 0x000fe20003f86270 */
[----:B------:R-:W-:Y:S01]  /*24f0*/  @!P0 IMAD.IADD R5, R5, 0x1, -R3 ;  /* 0x0000000105058824 */ /* 0x000fe200078e0a03 */
[----:B------:R-:W-:Y:S02]  /*2500*/  IABS R8, R2 ;  /* 0x0000000200087213 */ /* 0x000fe40000000000 */
[----:B------:R0:W-:Y:S01]  /*2510*/  STL [R1+0x164], R0 ;  /* 0x0001640001007387 */ /* 0x0001e20000100800 */
[----:B-1----:R-:W-:Y:S01]  /*2520*/  IMAD.MOV.U32 R10, RZ, RZ, R22 ;  /* 0x000000ffff0a7224 */ /* 0x002fe200078e0016 */
[----:B------:R-:W-:Y:S01]  /*2530*/  ISETP.GE.AND P0, PT, R2, RZ, PT ;  /* 0x000000ff0200720c */ /* 0x000fe20003f06270 */
[----:B------:R-:W-:-:S04]  /*2540*/  IMAD.HI.U32 R7, R4, R8, RZ ;  /* 0x0000000804077227 */ /* 0x000fc800078e00ff */
[----:B------:R-:W-:Y:S01]  /*2550*/  @!P2 IMAD.MOV R10, RZ, RZ, -R10 ;  /* 0x000000ffff0aa224 */ /* 0x000fe200078e0a0a */
[C---:B------:R-:W-:Y:S01]  /*2560*/  ISETP.GT.U32.AND P2, PT, R3.reuse, R5, PT ;  /* 0x000000050300720c */ /* 0x040fe20003f44070 */
[----:B------:R-:W-:Y:S02]  /*2570*/  IMAD.MOV R7, RZ, RZ, -R7 ;  /* 0x000000ffff077224 */ /* 0x000fe400078e0a07 */
[----:B0-----:R-:W-:Y:S01]  /*2580*/  IMAD.MOV.U32 R0, RZ, RZ, R13 ;  /* 0x000000ffff007224 */ /* 0x001fe200078e000d */
[----:B------:R-:W-:Y:S01]  /*2590*/  STL [R1+0x168], R10 ;  /* 0x0001680a01007387 */ /* 0x000fe20000100800 */
[----:B------:R-:W-:Y:S02]  /*25a0*/  @!P5 IMAD.IADD R16, R16, 0x1, -R3 ;  /* 0x000000011010d824 */ /* 0x000fe400078e0a03 */
[----:B------:R-:W-:Y:S01]  /*25b0*/  @!P3 IMAD.MOV R0, RZ, RZ, -R0 ;  /* 0x000000ffff00b224 */ /* 0x000fe200078e0a00 */
[----:B------:R-:W-:Y:S01]  /*25c0*/  ISETP.GE.AND P3, PT, R6, RZ, PT ;  /* 0x000000ff0600720c */ /* 0x000fe20003f66270 */
[C---:B------:R-:W-:Y:S01]  /*25d0*/  IMAD R13, R3.reuse, R7, R8 ;  /* 0x00000007030d7224 */ /* 0x040fe200078e0208 */
[----:B------:R-:W-:Y:S01]  /*25e0*/  ISETP.GT.U32.AND P5, PT, R3, R16, PT ;  /* 0x000000100300720c */ /* 0x000fe20003fa4070 */
[----:B------:R-:W-:Y:S01]  /*25f0*/  IMAD.HI.U32 R2, R4, R18, RZ ;  /* 0x0000001204027227 */ /* 0x000fe200078e00ff */
[----:B------:R0:W-:Y:S01]  /*2600*/  STL [R1+0x16c], R0 ;  /* 0x00016c0001007387 */ /* 0x0001e20000100800 */
[----:B------:R-:W-:-:S02]  /*2610*/  LOP3.LUT R6, R19, 0x1b4, RZ, 0xfc, !PT ;  /* 0x000001b413067812 */ /* 0x000fc400078efcff */
[----:B------:R-:W-:Y:S01]  /*2620*/  IMAD.MOV R2, RZ, RZ, -R2 ;  /* 0x000000ffff027224 */ /* 0x000fe200078e0a02 */
[----:B------:R-:W-:Y:S01]  /*2630*/  LOP3.LUT R7, R19, 0x1b2, RZ, 0xfc, !PT ;  /* 0x000001b213077812 */ /* 0x000fe200078efcff */
[----:B------:R-:W-:Y:S01]  /*2640*/  @!P2 IMAD.IADD R5, R5, 0x1, -R3 ;  /* 0x000000010505a824 */ /* 0x000fe200078e0a03 */
[----:B------:R-:W-:Y:S01]  /*2650*/  ISETP.GE.AND P2, PT, R6, RZ, PT ;  /* 0x000000ff0600720c */ /* 0x000fe20003f46270 */
[----:B------:R-:W-:Y:S01]  /*2660*/  IMAD R18, R3, R2, R18 ;  /* 0x0000000203127224 */ /* 0x000fe200078e0212 */
[----:B------:R-:W-:Y:S01]  /*2670*/  IABS R6, R6 ;  /* 0x0000000600067213 */ /* 0x000fe20000000000 */
[----:B0-----:R-:W-:Y:S01]  /*2680*/  IMAD.MOV.U32 R0, RZ, RZ, R9 ;  /* 0x000000ffff007224 */ /* 0x001fe200078e0009 */
[----:B------:R-:W-:Y:S01]  /*2690*/  LOP3.LUT R2, R19, 0x1b0, RZ, 0xfc, !PT ;  /* 0x000001b013027812 */ /* 0x000fe200078efcff */
[----:B------:R-:W-:Y:S01]  /*26a0*/  @!P5 IMAD.IADD R16, R16, 0x1, -R3 ;  /* 0x000000011010d824 */ /* 0x000fe200078e0a03 */
[C---:B------:R-:W-:Y:S01]  /*26b0*/  ISETP.GT.U32.AND P5, PT, R3.reuse, R18, PT ;  /* 0x000000120300720c */ /* 0x040fe20003fa4070 */
[----:B------:R-:W-:Y:S01]  /*26c0*/  @!P4 IMAD.MOV R0, RZ, RZ, -R0 ;  /* 0x000000ffff00c224 */ /* 0x000fe200078e0a00 */
[----:B------:R-:W-:Y:S01]  /*26d0*/  ISETP.GT.U32.AND P4, PT, R3, R13, PT ;  /* 0x0000000d0300720c */ /* 0x000fe20003f84070 */
[----:B------:R-:W-:Y:S01]  /*26e0*/  IMAD.HI.U32 R8, R4, R6, RZ ;  /* 0x0000000604087227 */ /* 0x000fe200078e00ff */
[----:B------:R-:W-:-:S02]  /*26f0*/  IABS R11, R2 ;  /* 0x00000002000b7213 */ /* 0x000fc40000000000 */
[----:B------:R0:W-:Y:S01]  /*2700*/  STL [R1+0x174], R0 ;  /* 0x0001740001007387 */ /* 0x0001e20000100800 */
[----:B------:R-:W-:Y:S01]  /*2710*/  IMAD.MOV R8, RZ, RZ, -R8 ;  /* 0x000000ffff087224 */ /* 0x000fe200078e0a08 */
[----:B------:R-:W-:Y:S02]  /*2720*/  IABS R10, R7 ;  /* 0x00000007000a7213 */ /* 0x000fe40000000000 */
[----:B------:R-:W-:-:S03]  /*2730*/  LOP3.LUT R9, R19, 0x1ac, RZ, 0xfc, !PT ;  /* 0x000001ac13097812 */ /* 0x000fc600078efcff */
[--C-:B------:R-:W-:Y:S01]  /*2740*/  @!P5 IMAD.IADD R18, R18, 0x1, -R3.reuse ;  /* 0x000000011212d824 */ /* 0x100fe200078e0a03 */
[----:B------:R-:W-:Y:S01]  /*2750*/  IABS R17, R9 ;  /* 0x0000000900117213 */ /* 0x000fe20000000000 */
[----:B------:R-:W-:Y:S02]  /*2760*/  @!P4 IMAD.IADD R13, R13, 0x1, -R3 ;  /* 0x000000010d0dc824 */ /* 0x000fe400078e0a03 */
[----:B0-----:R-:W-:Y:S01]  /*2770*/  IMAD.MOV.U32 R0, RZ, RZ, R5 ;  /* 0x000000ffff007224 */ /* 0x001fe200078e0005 */
[C---:B------:R-:W-:Y:S01]  /*2780*/  ISETP.GT.U32.AND P5, PT, R3.reuse, R18, PT ;  /* 0x000000120300720c */ /* 0x040fe20003fa4070 */
[----:B------:R-:W-:Y:S01]  /*2790*/  IMAD.HI.U32 R5, R4, R11, RZ ;  /* 0x0000000b04057227 */ /* 0x000fe200078e00ff */
[----:B------:R-:W-:-:S03]  /*27a0*/  ISETP.GT.U32.AND P4, PT, R3, R13, PT ;  /* 0x0000000d0300720c */ /* 0x000fc60003f84070 */
[----:B------:R-:W-:Y:S01]  /*27b0*/  @!P1 IMAD.MOV R0, RZ, RZ, -R0 ;  /* 0x000000ffff009224 */ /* 0x000fe200078e0a00 */
[----:B------:R-:W-:Y:S01]  /*27c0*/  ISETP.GE.AND P1, PT, R7, RZ, PT ;  /* 0x000000ff0700720c */ /* 0x000fe20003f26270 */
[----:B------:R-:W-:-:S03]  /*27d0*/  IMAD.HI.U32 R7, R4, R10, RZ ;  /* 0x0000000a04077227 */ /* 0x000fc600078e00ff */
[----:B------:R0:W-:Y:S01]  /*27e0*/  STL [R1+0x17c], R0 ;  /* 0x00017c0001007387 */ /* 0x0001e20000100800 */
[----:B------:R-:W-:Y:S02]  /*27f0*/  IMAD.MOV R5, RZ, RZ, -R5 ;  /* 0x000000ffff057224 */ /* 0x000fe400078e0a05 */
[----:B------:R-:W-:Y:S02]  /*2800*/  IMAD.MOV R7, RZ, RZ, -R7 ;  /* 0x000000ffff077224 */ /* 0x000fe400078e0a07 */
[----:B------:R-:W-:Y:S02]  /*2810*/  @!P4 IMAD.IADD R13, R13, 0x1, -R3 ;  /* 0x000000010d0dc824 */ /* 0x000fe400078e0a03 */
[----:B------:R-:W-:Y:S01]  /*2820*/  IMAD R11, R3, R5, R11 ;  /* 0x00000005030b7224 */ /* 0x000fe200078e020b */
[----:B------:R-:W-:Y:S01]  /*2830*/  LOP3.LUT R5, R19, 0x1aa, RZ, 0xfc, !PT ;  /* 0x000001aa13057812 */ /* 0x000fe200078efcff */
[C---:B------:R-:W-:Y:S02]  /*2840*/  IMAD R10, R3.reuse, R7, R10 ;  /* 0x00000007030a7224 */ /* 0x040fe400078e020a */
[----:B0-----:R-:W-:Y:S01]  /*2850*/  IMAD.MOV.U32 R0, RZ, RZ, R16 ;  /* 0x000000ffff007224 */ /* 0x001fe200078e0010 */
[----:B------:R-:W-:Y:S01]  /*2860*/  IABS R12, R5 ;  /* 0x00000005000c7213 */ /* 0x000fe20000000000 */
[----:B------:R-:W-:Y:S01]  /*2870*/  IMAD R16, R3, R8, R6 ;  /* 0x0000000803107224 */ /* 0x000fe200078e0206 */
[----:B------:R-:W-:Y:S01]  /*2880*/  LOP3.LUT R6, R19, 0x1a8, RZ, 0xfc, !PT ;  /* 0x000001a813067812 */ /* 0x000fe200078efcff */
[----:B------:R-:W-:Y:S01]  /*2890*/  @!P6 IMAD.MOV R0, RZ, RZ, -R0 ;  /* 0x000000ffff00e224 */ /* 0x000fe200078e0a00 */
[----:B------:R-:W-:Y:S01]  /*28a0*/  ISETP.GE.AND P6, PT, R2, RZ, PT ;  /* 0x000000ff0200720c */ /* 0x000fe20003fc6270 */
[----:B------:R-:W-:Y:S01]  /*28b0*/  @!P5 IMAD.IADD R18, R18, 0x1, -R3 ;  /* 0x000000011212d824 */ /* 0x000fe200078e0a03 */
[----:B------:R-:W-:-:S02]  /*28c0*/  ISETP.GT.U32.AND P4, PT, R3, R16, PT ;  /* 0x000000100300720c */ /* 0x000fc40003f84070 */
[----:B------:R0:W-:Y:S01]  /*28d0*/  STL [R1+0x180], R0 ;  /* 0x0001800001007387 */ /* 0x0001e20000100800 */
[----:B------:R-:W-:Y:S02]  /*28e0*/  LOP3.LUT R2, R19, 0x1ae, RZ, 0xfc, !PT ;  /* 0x000001ae13027812 */ /* 0x000fe400078efcff */
[----:B------:R-:W-:Y:S02]  /*28f0*/  ISETP.GT.U32.AND P5, PT, R3, R10, PT ;  /* 0x0000000a0300720c */ /* 0x000fe40003fa4070 */
[----:B------:R-:W-:Y:S02]  /*2900*/  IABS R8, R2 ;  /* 0x0000000200087213 */ /* 0x000fe40000000000 */
[----:B------:R-:W-:Y:S01]  /*2910*/  IABS R7, R6 ;  /* 0x0000000600077213 */ /* 0x000fe20000000000 */
[----:B0-----:R-:W-:-:S03]  /*2920*/  IMAD.MOV.U32 R0, RZ, RZ, R13 ;  /* 0x000000ffff007224 */ /* 0x001fc600078e000d */
[----:B------:R-:W-:Y:S02]  /*2930*/  @!P4 IMAD.IADD R16, R16, 0x1, -R3 ;  /* 0x000000011010c824 */ /* 0x000fe400078e0a03 */
[----:B------:R-:W-:Y:S01]  /*2940*/  @!P0 IMAD.MOV R0, RZ, RZ, -R0 ;  /* 0x000000ffff008224 */ /* 0x000fe200078e0a00 */
[C---:B------:R-:W-:Y:S01]  /*2950*/  ISETP.GT.U32.AND P0, PT, R3.reuse, R11, PT ;  /* 0x0000000b0300720c */ /* 0x040fe20003f04070 */
[----:B------:R-:W-:Y:S01]  /*2960*/  IMAD.HI.U32 R13, R4, R8, RZ ;  /* 0x00000008040d7227 */ /* 0x000fe200078e00ff */
[----:B------:R-:W-:Y:S02]  /*2970*/  ISETP.GT.U32.AND P4, PT, R3, R16, PT ;  /* 0x000000100300720c */ /* 0x000fe40003f84070 */
[----:B------:R0:W-:Y:S01]  /*2980*/  STL [R1+0x1b0], R0 ;  /* 0x0001b00001007387 */ /* 0x0001e20000100800 */
[----:B------:R-:W-:Y:S02]  /*2990*/  IMAD.MOV R13, RZ, RZ, -R13 ;  /* 0x000000ffff0d7224 */ /* 0x000fe400078e0a0d */
[----:B------:R-:W-:-:S05]  /*29a0*/  @!P5 IMAD.IADD R10, R10, 0x1, -R3 ;  /* 0x000000010a0ad824 */ /* 0x000fca00078e0a03 */
[----:B------:R-:W-:Y:S01]  /*29b0*/  ISETP.GT.U32.AND P5, PT, R3, R10, PT ;  /* 0x0000000a0300720c */ /* 0x000fe20003fa4070 */
[--C-:B------:R-:W-:Y:S02]  /*29c0*/  @!P0 IMAD.IADD R11, R11, 0x1, -R3.reuse ;  /* 0x000000010b0b8824 */ /* 0x100fe400078e0a03 */
[----:B0-----:R-:W-:Y:S02]  /*29d0*/  IMAD.MOV.U32 R0, RZ, RZ, R18 ;  /* 0x000000ffff007224 */ /* 0x001fe400078e0012 */
[----:B------:R-:W-:Y:S01]  /*29e0*/  @!P4 IMAD.IADD R16, R16, 0x1, -R3 ;  /* 0x000000011010c824 */ /* 0x000fe200078e0a03 */
[C---:B------:R-:W-:Y:S01]  /*29f0*/  ISETP.GT.U32.AND P0, PT, R3.reuse, R11, PT ;  /* 0x0000000b0300720c */ /* 0x040fe20003f04070 */
[----:B------:R-:W-:Y:S01]  /*2a00*/  @!P3 IMAD.MOV R0, RZ, RZ, -R0 ;  /* 0x000000ffff00b224 */ /* 0x000fe200078e0a00 */
[----:B------:R-:W-:Y:S01]  /*2a10*/  ISETP.GE.AND P3, PT, R2, RZ, PT ;  /* 0x000000ff0200720c */ /* 0x000fe20003f66270 */
[C---:B------:R-:W-:Y:S02]  /*2a20*/  IMAD R2, R3.reuse, R13, R8 ;  /* 0x0000000d03027224 */ /* 0x040fe400078e0208 */
[C---:B------:R-:W-:Y:S01]  /*2a30*/  IMAD.HI.U32 R8, R4.reuse, R12, RZ ;  /* 0x0000000c04087227 */ /* 0x040fe200078e00ff */
[----:B------:R0:W-:Y:S02]  /*2a40*/  STL [R1+0x1b8], R0 ;  /* 0x0001b80001007387 */ /* 0x0001e40000100800 */
[----:B------:R-:W-:Y:S01]  /*2a50*/  ISETP.GT.U32.AND P4, PT, R3, R2, PT ;  /* 0x000000020300720c */ /* 0x000fe20003f84070 */
[----:B------:R-:W-:-:S04]  /*2a60*/  IMAD.HI.U32 R18, R4, R17, RZ ;  /* 0x0000001104127227 */ /* 0x000fc800078e00ff */
[----:B------:R-:W-:-:S04]  /*2a70*/  IMAD.HI.U32 R13, R4, R7, RZ ;  /* 0x00000007040d7227 */ /* 0x000fc800078e00ff */
[----:B0-----:R-:W-:Y:S02]  /*2a80*/  IMAD.MOV.U32 R0, RZ, RZ, R16 ;  /* 0x000000ffff007224 */ /* 0x001fe400078e0010 */
[----:B------:R-:W-:Y:S02]  /*2a90*/  IMAD.MOV R8, RZ, RZ, -R8 ;  /* 0x000000ffff087224 */ /* 0x000fe400078e0a08 */
[----:B------:R-:W-:Y:S02]  /*2aa0*/  @!P2 IMAD.MOV R0, RZ, RZ, -R0 ;  /* 0x000000ffff00a224 */ /* 0x000fe400078e0a00 */
[----:B------:R-:W-:Y:S02]  /*2ab0*/  IMAD.MOV R18, RZ, RZ, -R18 ;  /* 0x000000ffff127224 */ /* 0x000fe400078e0a12 */
[----:B------:R-:W-:Y:S01]  /*2ac0*/  IMAD.MOV R13, RZ, RZ, -R13 ;  /* 0x000000ffff0d7224 */ /* 0x000fe200078e0a0d */
[----:B------:R0:W-:Y:S01]  /*2ad0*/  STL [R1+0x1bc], R0 ;  /* 0x0001bc0001007387 */ /* 0x0001e20000100800 */
[----:B------:R-:W-:Y:S01]  /*2ae0*/  IMAD R12, R3, R8, R12 ;  /* 0x00000008030c7224 */ /* 0x000fe200078e020c */
[----:B------:R-:W-:Y:S01]  /*2af0*/  LOP3.LUT R8, R19, 0x1a6, RZ, 0xfc, !PT ;  /* 0x000001a613087812 */ /* 0x000fe200078efcff */
[----:B------:R-:W-:-:S02]  /*2b00*/  @!P0 IMAD.IADD R11, R11, 0x1, -R3 ;  /* 0x000000010b0b8824 */ /* 0x000fc400078e0a03 */
[----:B------:R-:W-:Y:S01]  /*2b10*/  @!P5 IMAD.IADD R10, R10, 0x1, -R3 ;  /* 0x000000010a0ad824 */ /* 0x000fe200078e0a03 */
[----:B------:R-:W-:Y:S01]  /*2b20*/  ISETP.GE.AND P5, PT, R9, RZ, PT ;  /* 0x000000ff0900720c */ /* 0x000fe20003fa6270 */
[C---:B------:R-:W-:Y:S01]  /*2b30*/  IMAD R9, R3.reuse, R18, R17 ;  /* 0x0000001203097224 */ /* 0x040fe200078e0211 */
[C---:B------:R-:W-:Y:S01]  /*2b40*/  ISETP.GT.U32.AND P0, PT, R3.reuse, R12, PT ;  /* 0x0000000c0300720c */ /* 0x040fe20003f04070 */
[C---:B------:R-:W-:Y:S01]  /*2b50*/  IMAD R7, R3.reuse, R13, R7 ;  /* 0x0000000d03077224 */ /* 0x040fe200078e0207 */
[----:B------:R-:W-:Y:S01]  /*2b60*/  IABS R13, R8 ;  /* 0x00000008000d7213 */ /* 0x000fe20000000000 */
[----:B0-----:R-:W-:Y:S01]  /*2b70*/  IMAD.MOV.U32 R0, RZ, RZ, R11 ;  /* 0x000000ffff007224 */ /* 0x001fe200078e000b */
[C---:B------:R-:W-:Y:S01]  /*2b80*/  ISETP.GT.U32.AND P2, PT, R3.reuse, R9, PT ;  /* 0x000000090300720c */ /* 0x040fe20003f44070 */
[----:B------:R-:W-:Y:S02]  /*2b90*/  @!P4 IMAD.IADD R2, R2, 0x1, -R3 ;  /* 0x000000010202c824 */ /* 0x000fe400078e0a03 */
[----:B------:R-:W-:Y:S01]  /*2ba0*/  @!P6 IMAD.MOV R0, RZ, RZ, -R0 ;  /* 0x000000ffff00e224 */ /* 0x000fe200078e0a00 */
[C---:B------:R-:W-:Y:S01]  /*2bb0*/  ISETP.GT.U32.AND P6, PT, R3.reuse, R7, PT ;  /* 0x000000070300720c */ /* 0x040fe20003fc4070 */
[----:B------:R-:W-:Y:S01]  /*2bc0*/  IMAD.MOV.U32 R15, RZ, RZ, R10 ;  /* 0x000000ffff0f7224 */ /* 0x000fe200078e000a */
[----:B------:R-:W-:Y:S01]  /*2bd0*/  ISETP.GT.U32.AND P4, PT, R3, R2, PT ;  /* 0x000000020300720c */ /* 0x000fe20003f84070 */
[----:B------:R-:W-:-:S02]  /*2be0*/  IMAD.MOV.U32 R10, RZ, RZ, R13 ;  /* 0x000000ffff0a7224 */ /* 0x000fc400078e000d */
[----:B------:R-:W-:Y:S01]  /*2bf0*/  @!P1 IMAD.MOV R15, RZ, RZ, -R15 ;  /* 0x000000ffff0f9224 */ /* 0x000fe200078e0a0f */
[----:B------:R-:W-:Y:S01]  /*2c00*/  ISETP.GE.AND P1, PT, R5, RZ, PT ;  /* 0x000000ff0500720c */ /* 0x000fe20003f26270 */
[----:B------:R-:W-:Y:S01]  /*2c10*/  IMAD.HI.U32 R11, R4, R10, RZ ;  /* 0x0000000a040b7227 */ /* 0x000fe200078e00ff */
[----:B------:R-:W-:Y:S02]  /*2c20*/  LOP3.LUT R5, R19, 0x1a4, RZ, 0xfc, !PT ;  /* 0x000001a413057812 */ /* 0x000fe400078efcff */
[----:B------:R-:W-:Y:S01]  /*2c30*/  STL [R1+0x1c0], R15 ;  /* 0x0001c00f01007387 */ /* 0x000fe20000100800 */
[----:B------:R-:W-:Y:S01]  /*2c40*/  @!P0 IMAD.IADD R12, R12, 0x1, -R3 ;  /* 0x000000010c0c8824 */ /* 0x000fe200078e0a03 */
[----:B------:R-:W-:Y:S01]  /*2c50*/  IABS R13, R5 ;  /* 0x00000005000d7213 */ /* 0x000fe20000000000 */
[----:B------:R-:W-:Y:S01]  /*2c60*/  IMAD.MOV R11, RZ, RZ, -R11 ;  /* 0x000000ffff0b7224 */ /* 0x000fe200078e0a0b */
[----:B------:R0:W-:Y:S01]  /*2c70*/  STL [R1+0x1c4], R0 ;  /* 0x0001c40001007387 */ /* 0x0001e20000100800 */
[--C-:B------:R-:W-:Y:S01]  /*2c80*/  @!P2 IMAD.IADD R9, R9, 0x1, -R3.reuse ;  /* 0x000000010909a824 */ /* 0x100fe200078e0a03 */
[----:B------:R-:W-:Y:S01]  /*2c90*/  ISETP.GE.AND P2, PT, R8, RZ, PT ;  /* 0x000000ff0800720c */ /* 0x000fe20003f46270 */
[--C-:B------:R-:W-:Y:S01]  /*2ca0*/  @!P6 IMAD.IADD R7, R7, 0x1, -R3.reuse ;  /* 0x000000010707e824 */ /* 0x100fe200078e0a03 */
[C---:B------:R-:W-:Y:S01]  /*2cb0*/  ISETP.GT.U32.AND P6, PT, R3.reuse, R12, PT ;  /* 0x0000000c0300720c */ /* 0x040fe20003fc4070 */
[----:B------:R-:W-:Y:S01]  /*2cc0*/  @!P4 IMAD.IADD R2, R2, 0x1, -R3 ;  /* 0x000000010202c824 */ /* 0x000fe200078e0a03 */
[C---:B------:R-:W-:Y:S01]  /*2cd0*/  ISETP.GT.U32.AND P0, PT, R3.reuse, R9, PT ;  /* 0x000000090300720c */ /* 0x040fe20003f04070 */
[----:B------:R-:W-:Y:S01]  /*2ce0*/  IMAD R10, R3, R11, R10 ;  /* 0x0000000b030a7224 */ /* 0x000fe200078e020a */
[----:B------:R-:W-:Y:S01]  /*2cf0*/  ISETP.GE.AND P4, PT, R6, RZ, PT ;  /* 0x000000ff0600720c */ /* 0x000fe20003f86270 */
[----:B------:R-:W-:Y:S01]  /*2d00*/  IMAD.HI.U32 R11, R4, R13, RZ ;  /* 0x0000000d040b7227 */ /* 0x000fe200078e00ff */
[----:B------:R-:W-:-:S02]  /*2d10*/  LOP3.LUT R8, R19, 0x19e, RZ, 0xfc, !PT ;  /* 0x0000019e13087812 */ /* 0x000fc400078efcff */
[C---:B------:R-:W-:Y:S01]  /*2d20*/  LOP3.LUT R6, R19.reuse, 0x1a2, RZ, 0xfc, !PT ;  /* 0x000001a213067812 */ /* 0x040fe200078efcff */
[----:B0-----:R-:W-:Y:S01]  /*2d30*/  IMAD.MOV.U32 R0, RZ, RZ, R2 ;  /* 0x000000ffff007224 */ /* 0x001fe200078e0002 */
[----:B------:R-:W-:Y:S01]  /*2d40*/  IABS R17, R8 ;  /* 0x0000000800117213 */ /* 0x000fe20000000000 */
[----:B------:R-:W-:Y:S01]  /*2d50*/  IMAD.MOV R11, RZ, RZ, -R11 ;  /* 0x000000ffff0b7224 */ /* 0x000fe200078e0a0b */
[----:B------:R-:W-:Y:S01]  /*2d60*/  LOP3.LUT R2, R19, 0x1a0, RZ, 0xfc, !PT ;  /* 0x000001a013027812 */ /* 0x000fe200078efcff */
[----:B------:R-:W-:Y:S01]  /*2d70*/  @!P3 IMAD.MOV R0, RZ, RZ, -R0 ;  /* 0x000000ffff00b224 */ /* 0x000fe200078e0a00 */
[C---:B------:R-:W-:Y:S01]  /*2d80*/  ISETP.GT.U32.AND P3, PT, R3.reuse, R7, PT ;  /* 0x000000070300720c */ /* 0x040fe20003f64070 */
[----:B------:R-:W-:Y:S01]  /*2d90*/  IMAD R13, R3, R11, R13 ;  /* 0x0000000b030d7224 */ /* 0x000fe200078e020d */
[----:B------:R-:W-:Y:S01]  /*2da0*/  IABS R16, R6 ;  /* 0x0000000600107213 */ /* 0x000fe20000000000 */
[--C-:B------:R-:W-:Y:S01]  /*2db0*/  @!P6 IMAD.IADD R12, R12, 0x1, -R3.reuse ;  /* 0x000000010c0ce824 */ /* 0x100fe200078e0a03 */
[----:B------:R-:W-:Y:S01]  /*2dc0*/  IABS R11, R2 ;  /* 0x00000002000b7213 */ /* 0x000fe20000000000 */
[----:B------:R-:W-:Y:S01]  /*2dd0*/  @!P0 IMAD.IADD R9, R9, 0x1, -R3 ;  /* 0x0000000109098824 */ /* 0x000fe200078e0a03 */
[C---:B------:R-:W-:Y:S01]  /*2de0*/  ISETP.GT.U32.AND P6, PT, R3.reuse, R13, PT ;  /* 0x0000000d0300720c */ /* 0x040fe20003fc4070 */
[----:B------:R0:W-:Y:S01]  /*2df0*/  STL [R1+0x1c8], R0 ;  /* 0x0001c80001007387 */ /* 0x0001e20000100800 */
[----:B------:R-:W-:Y:S01]  /*2e00*/  ISETP.GT.U32.AND P0, PT, R3, R10, PT ;  /* 0x0000000a0300720c */ /* 0x000fe20003f04070 */
[----:B------:R-:W-:-:S04]  /*2e10*/  IMAD.HI.U32 R18, R4, R11, RZ ;  /* 0x0000000b04127227 */ /* 0x000fc800078e00ff */
[----:B------:R-:W-:Y:S01]  /*2e20*/  @!P3 IMAD.IADD R7, R7, 0x1, -R3 ;  /* 0x000000010707b824 */ /* 0x000fe200078e0a03 */
[----:B------:R-:W-:Y:S01]  /*2e30*/  ISETP.GE.AND P3, PT, R5, RZ, PT ;  /* 0x000000ff0500720c */ /* 0x000fe20003f66270 */
[----:B------:R-:W-:Y:S02]  /*2e40*/  IMAD.MOV.U32 R5, RZ, RZ, R17 ;  /* 0x000000ffff057224 */ /* 0x000fe400078e0011 */
[----:B------:R-:W-:-:S04]  /*2e50*/  IMAD.HI.U32 R17, R4, R16, RZ ;  /* 0x0000001004117227 */ /* 0x000fc800078e00ff */
[----:B0-----:R-:W-:Y:S02]  /*2e60*/  IMAD.MOV.U32 R0, RZ, RZ, R9 ;  /* 0x000000ffff007224 */ /* 0x001fe400078e0009 */
[----:B------:R-:W-:Y:S02]  /*2e70*/  @!P6 IMAD.IADD R13, R13, 0x1, -R3 ;  /* 0x000000010d0de824 */ /* 0x000fe400078e0a03 */
[----:B------:R-:W-:Y:S02]  /*2e80*/  IMAD.MOV R17, RZ, RZ, -R17 ;  /* 0x000000ffff117224 */ /* 0x000fe400078e0a11 */
[----:B------:R-:W-:Y:S01]  /*2e90*/  @!P0 IMAD.IADD R10, R10, 0x1, -R3 ;  /* 0x000000010a0a8824 */ /* 0x000fe200078e0a03 */
[----:B------:R-:W-:Y:S01]  /*2ea0*/  ISETP.GE.AND P0, PT, R6, RZ, PT ;  /* 0x000000ff0600720c */ /* 0x000fe20003f06270 */
[----:B------:R-:W-:Y:S01]  /*2eb0*/  @!P5 IMAD.MOV R0, RZ, RZ, -R0 ;  /* 0x000000ffff00d224 */ /* 0x000fe200078e0a00 */
[C---:B------:R-:W-:Y:S01]  /*2ec0*/  ISETP.GT.U32.AND P6, PT, R3.reuse, R13, PT ;  /* 0x0000000d0300720c */ /* 0x040fe20003fc4070 */
[----:B------:R-:W-:Y:S01]  /*2ed0*/  IMAD.HI.U32 R6, R4, R5, RZ ;  /* 0x0000000504067227 */ /* 0x000fe200078e00ff */
[----:B------:R-:W-:-:S02]  /*2ee0*/  ISETP.GT.U32.AND P5, PT, R3, R10, PT ;  /* 0x0000000a0300720c */ /* 0x000fc40003fa4070 */
[----:B------:R0:W-:Y:S01]  /*2ef0*/  STL [R1+0x1cc], R0 ;  /* 0x0001cc0001007387 */ /* 0x0001e20000100800 */
[----:B------:R-:W-:Y:S02]  /*2f00*/  IMAD.MOV R9, RZ, RZ, -R18 ;  /* 0x000000ffff097224 */ /* 0x000fe400078e0a12 */
[----:B------:R-:W-:Y:S01]  /*2f10*/  IMAD R16, R3, R17, R16 ;  /* 0x0000001103107224 */ /* 0x000fe200078e0210 */
[----:B------:R-:W-:Y:S01]  /*2f20*/  LOP3.LUT R17, R19, 0x19c, RZ, 0xfc, !PT ;  /* 0x0000019c13117812 */ /* 0x000fe200078efcff */
[----:B------:R-:W-:Y:S02]  /*2f30*/  IMAD.MOV R6, RZ, RZ, -R6 ;  /* 0x000000ffff067224 */ /* 0x000fe400078e0a06 */
[C---:B------:R-:W-:Y:S02]  /*2f40*/  IMAD R11, R3.reuse, R9, R11 ;  /* 0x00000009030b7224 */ /* 0x040fe400078e020b */
[----:B------:R-:W-:Y:S01]  /*2f50*/  @!P1 IMAD.MOV R12, RZ, RZ, -R12 ;  /* 0x000000ffff0c9224 */ /* 0x000fe200078e0a0c */
[----:B------:R-:W-:Y:S01]  /*2f60*/  ISETP.GT.U32.AND P1, PT, R3, R16, PT ;  /* 0x000000100300720c */ /* 0x000fe20003f24070 */
[----:B0-----:R-:W-:-:S02]  /*2f70*/  IMAD.MOV.U32 R0, RZ, RZ, R7 ;  /* 0x000000ffff007224 */ /* 0x001fc400078e0007 */
[C---:B------:R-:W-:Y:S01]  /*2f80*/  IMAD R5, R3.reuse, R6, R5 ;  /* 0x0000000603057224 */ /* 0x040fe200078e0205 */
[----:B------:R-:W-:Y:S01]  /*2f90*/  IABS R6, R17 ;  /* 0x0000001100067213 */ /* 0x000fe20000000000 */
[----:B------:R-:W-:Y:S01]  /*2fa0*/  @!P4 IMAD.MOV R0, RZ, RZ, -R0 ;  /* 0x000000ffff00c224 */ /* 0x000fe200078e0a00 */
[----:B------:R-:W-:Y:S01]  /*2fb0*/  ISETP.GT.U32.AND P4, PT, R3, R11, PT ;  /* 0x0000000b0300720c */ /* 0x000fe20003f84070 */
[--C-:B------:R-:W-:Y:S01]  /*2fc0*/  @!P6 IMAD.IADD R13, R13, 0x1, -R3.reuse ;  /* 0x000000010d0de824 */ /* 0x100fe200078e0a03 */
[----:B------:R-:W-:Y:S01]  /*2fd0*/  ISETP.GT.U32.AND P6, PT, R3, R5, PT ;  /* 0x000000050300720c */ /* 0x000fe20003fc4070 */
[--C-:B------:R-:W-:Y:S01]  /*2fe0*/  @!P5 IMAD.IADD R10, R10, 0x1, -R3.reuse ;  /* 0x000000010a0ad824 */ /* 0x100fe200078e0a03 */
[----:B------:R-:W-:Y:S01]  /*2ff0*/  ISETP.GE.AND P5, PT, R2, RZ, PT ;  /* 0x000000ff0200720c */ /* 0x000fe20003fa6270 */
[----:B------:R-:W-:Y:S01]  /*3000*/  IMAD.HI.U32 R9, R4, R6, RZ ;  /* 0x0000000604097227 */ /* 0x000fe200078e00ff */
[----:B------:R-:W-:Y:S01]  /*3010*/  LOP3.LUT R2, R19, 0x19a, RZ, 0xfc, !PT ;  /* 0x0000019a13027812 */ /* 0x000fe200078efcff */
[----:B------:R-:W-:Y:S02]  /*3020*/  STL [R1+0x1d0], R12 ;  /* 0x0001d00c01007387 */ /* 0x000fe40000100800 */
[----:B------:R-:W-:Y:S01]  /*3030*/  @!P1 IMAD.IADD R16, R16, 0x1, -R3 ;  /* 0x0000000110109824 */ /* 0x000fe200078e0a03 */
[----:B------:R-:W-:Y:S01]  /*3040*/  IABS R7, R2 ;  /* 0x0000000200077213 */ /* 0x000fe20000000000 */
[----:B------:R0:W-:Y:S01]  /*3050*/  STL [R1+0x1d4], R0 ;  /* 0x0001d40001007387 */ /* 0x0001e20000100800 */
[----:B------:R-:W-:Y:S01]  /*3060*/  IMAD.MOV R9, RZ, RZ, -R9 ;  /* 0x000000ffff097224 */ /* 0x000fe200078e0a09 */
[----:B------:R-:W-:Y:S01]  /*3070*/  ISETP.GE.AND P1, PT, R8, RZ, PT ;  /* 0x000000ff0800720c */ /* 0x000fe20003f26270 */
[--C-:B------:R-:W-:Y:S01]  /*3080*/  @!P4 IMAD.IADD R11, R11, 0x1, -R3.reuse ;  /* 0x000000010b0bc824 */ /* 0x100fe200078e0a03 */
[----:B------:R-:W-:Y:S01]  /*3090*/  ISETP.GT.U32.AND P4, PT, R3, R16, PT ;  /* 0x000000100300720c */ /* 0x000fe20003f84070 */
[----:B------:R-:W-:Y:S01]  /*30a0*/  @!P6 IMAD.IADD R5, R5, 0x1, -R3 ;  /* 0x000000010505e824 */ /* 0x000fe200078e0a03 */
[----:B------:R-:W-:Y:S01]  /*30b0*/  LOP3.LUT R8, R19, 0x198, RZ, 0xfc, !PT ;  /* 0x0000019813087812 */ /* 0x000fe200078efcff */
[C---:B------:R-:W-:Y:S01]  /*30c0*/  IMAD R6, R3.reuse, R9, R6 ;  /* 0x0000000903067224 */ /* 0x040fe200078e0206 */
[----:B------:R-:W-:Y:S01]  /*30d0*/  ISETP.GT.U32.AND P6, PT, R3, R11, PT ;  /* 0x0000000b0300720c */ /* 0x000fe20003fc4070 */
[----:B------:R-:W-:Y:S01]  /*30e0*/  @!P3 IMAD.MOV R13, RZ, RZ, -R13 ;  /* 0x000000ffff0db224 */ /* 0x000fe200078e0a0d */
[----:B------:R-:W-:Y:S01]  /*30f0*/  IABS R20, R8 ;  /* 0x0000000800147213 */ /* 0x000fe20000000000 */
[----:B0-----:R-:W-:Y:S01]  /*3100*/  IMAD.MOV.U32 R0, RZ, RZ, R10 ;  /* 0x000000ffff007224 */ /* 0x001fe200078e000a */
[C---:B------:R-:W-:Y:S01]  /*3110*/  LOP3.LUT R9, R19.reuse, 0x196, RZ, 0xfc, !PT ;  /* 0x0000019613097812 */ /* 0x040fe200078efcff */
[----:B------:R-:W-:Y:S01]  /*3120*/  IMAD.HI.U32 R10, R4, R7, RZ ;  /* 0x00000007040a7227 */ /* 0x000fe200078e00ff */
[----:B------:R-:W-:-:S03]  /*3130*/  LOP3.LUT R12, R19, 0x194, RZ, 0xfc, !PT ;  /* 0x00000194130c7812 */ /* 0x000fc600078efcff */
[----:B------:R-:W-:Y:S02]  /*3140*/  IMAD.MOV R10, RZ, RZ, -R10 ;  /* 0x000000ffff0a7224 */ /* 0x000fe400078e0a0a */
[----:B------:R-:W-:Y:S01]  /*3150*/  @!P4 IMAD.IADD R16, R16, 0x1, -R3 ;  /* 0x000000011010c824 */ /* 0x000fe200078e0a03 */
[C---:B------:R-:W-:Y:S01]  /*3160*/  ISETP.GT.U32.AND P4, PT, R3.reuse, R6, PT ;  /* 0x000000060300720c */ /* 0x040fe20003f84070 */
[----:B------:R-:W-:Y:S01]  /*3170*/  IMAD R7, R3, R10, R7 ;  /* 0x0000000a03077224 */ /* 0x000fe200078e0207 */
[----:B------:R-:W-:Y:S01]  /*3180*/  IABS R10, R9 ;  /* 0x00000009000a7213 */ /* 0x000fe20000000000 */
[----:B------:R-:W-:Y:S02]  /*3190*/  @!P6 IMAD.IADD R11, R11, 0x1, -R3 ;  /* 0x000000010b0be824 */ /* 0x000fe400078e0a03 */
[----:B------:R-:W-:Y:S01]  /*31a0*/  @!P2 IMAD.MOV R0, RZ, RZ, -R0 ;  /* 0x000000ffff00a224 */ /* 0x000fe200078e0a00 */
[C---:B------:R-:W-:Y:S01]  /*31b0*/  ISETP.GT.U32.AND P6, PT, R3.reuse, R7, PT ;  /* 0x000000070300720c */ /* 0x040fe20003fc4070 */
[----:B------:R-:W-:Y:S01]  /*31c0*/  IMAD.HI.U32 R21, R4, R20, RZ ;  /* 0x0000001404157227 */ /* 0x000fe200078e00ff */
[----:B------:R-:W-:-:S02]  /*31d0*/  ISETP.GT.U32.AND P2, PT, R3, R5, PT ;  /* 0x000000050300720c */ /* 0x000fc40003f44070 */
[----:B------:R0:W-:Y:S01]  /*31e0*/  STL [R1+0x1dc], R0 ;  /* 0x0001dc0001007387 */ /* 0x0001e20000100800 */
[----:B------:R-:W-:Y:S02]  /*31f0*/  IMAD.MOV R21, RZ, RZ, -R21 ;  /* 0x000000ffff157224 */ /* 0x000fe400078e0a15 */
[--C-:B------:R-:W-:Y:S01]  /*3200*/  @!P4 IMAD.IADD R6, R6, 0x1, -R3.reuse ;  /* 0x000000010606c824 */ /* 0x100fe200078e0a03 */
[----:B------:R-:W-:Y:S01]  /*3210*/  ISETP.GE.AND P4, PT, R2, RZ, PT ;  /* 0x000000ff0200720c */ /* 0x000fe20003f86270 */
[----:B------:R-:W-:Y:S01]  /*3220*/  IMAD.HI.U32 R18, R4, R10, RZ ;  /* 0x0000000a04127227 */ /* 0x000fe200078e00ff */
[----:B------:R-:W-:Y:S03]  /*3230*/  STL [R1+0x1e0], R13 ;  /* 0x0001e00d01007387 */ /* 0x000fe60000100800 */
[----:B------:R-:W-:Y:S01]  /*3240*/  @!P6 IMAD.IADD R7, R7, 0x1, -R3 ;  /* 0x000000010707e824 */ /* 0x000fe200078e0a03 */
[----:B------:R-:W-:Y:S01]  /*3250*/  ISETP.GT.U32.AND P6, PT, R3, R6, PT ;  /* 0x000000060300720c */ /* 0x000fe20003fc4070 */
[----:B0-----:R-:W-:-:S02]  /*3260*/  IMAD.MOV.U32 R0, RZ, RZ, R16 ;  /* 0x000000ffff007224 */ /* 0x001fc400078e0010 */
[----:B------:R-:W-:Y:S01]  /*3270*/  @!P2 IMAD.IADD R5, R5, 0x1, -R3 ;  /* 0x000000010505a824 */ /* 0x000fe200078e0a03 */
[----:B------:R-:W-:Y:S01]  /*3280*/  ISETP.GE.AND P2, PT, R17, RZ, PT ;  /* 0x000000ff1100720c */ /* 0x000fe20003f46270 */
[----:B------:R-:W-:Y:S01]  /*3290*/  @!P0 IMAD.MOV R0, RZ, RZ, -R0 ;  /* 0x000000ffff008224 */ /* 0x000fe200078e0a00 */
[C---:B------:R-:W-:Y:S01]  /*32a0*/  ISETP.GT.U32.AND P0, PT, R3.reuse, R7, PT ;  /* 0x000000070300720c */ /* 0x040fe20003f04070 */
[C---:B------:R-:W-:Y:S01]  /*32b0*/  IMAD R2, R3.reuse, R21, R20 ;  /* 0x0000001503027224 */ /* 0x040fe200078e0214 */
[----:B------:R-:W-:Y:S01]  /*32c0*/  IABS R17, R12 ;  /* 0x0000000c00117213 */ /* 0x000fe20000000000 */
[----:B------:R-:W-:Y:S01]  /*32d0*/  IMAD.MOV R18, RZ, RZ, -R18 ;  /* 0x000000ffff127224 */ /* 0x000fe200078e0a12 */
[----:B------:R0:W-:Y:S01]  /*32e0*/  STL [R1+0x1e4], R0 ;  /* 0x0001e40001007387 */ /* 0x0001e20000100800 */
[----:B------:R-:W-:Y:S01]  /*32f0*/  @!P5 IMAD.MOV R11, RZ, RZ, -R11 ;  /* 0x000000ffff0bd224 */ /* 0x000fe200078e0a0b */
[C---:B------:R-:W-:Y:S01]  /*3300*/  ISETP.GT.U32.AND P3, PT, R3.reuse, R2, PT ;  /* 0x000000020300720c */ /* 0x040fe20003f64070 */
[----:B------:R-:W-:Y:S01]  /*3310*/  IMAD R10, R3, R18, R10 ;  /* 0x00000012030a7224 */ /* 0x000fe200078e020a */
[----:B------:R-:W-:Y:S01]  /*3320*/  ISETP.GE.AND P5, PT, R8, RZ, PT ;  /* 0x000000ff0800720c */ /* 0x000fe20003fa6270 */
[----:B------:R-:W-:Y:S01]  /*3330*/  @!P6 IMAD.IADD R6, R6, 0x1, -R3 ;  /* 0x000000010606e824 */ /* 0x000fe200078e0a03 */
[----:B------:R-:W-:Y:S01]  /*3340*/  STL [R1+0x1ec], R11 ;  /* 0x0001ec0b01007387 */ /* 0x000fe20000100800 */
[----:B------:R-:W-:-:S02]  /*3350*/  LOP3.LUT R8, R19, 0x192, RZ, 0xfc, !PT ;  /* 0x0000019213087812 */ /* 0x000fc400078efcff */
[----:B------:R-:W-:Y:S01]  /*3360*/  ISETP.GT.U32.AND P6, PT, R3, R10, PT ;  /* 0x0000000a0300720c */ /* 0x000fe20003fc4070 */
[----:B0-----:R-:W-:Y:S01]  /*3370*/  IMAD.MOV.U32 R0, RZ, RZ, R5 ;  /* 0x000000ffff007224 */ /* 0x001fe200078e0005 */
[----:B------:R-:W-:Y:S01]  /*3380*/  IABS R20, R8 ;  /* 0x0000000800147213 */ /* 0x000fe20000000000 */
[----:B------:R-:W-:-:S04]  /*3390*/  IMAD.HI.U32 R5, R4, R17, RZ ;  /* 0x0000001104057227 */ /* 0x000fc800078e00ff */
[----:B------:R-:W-:Y:S01]  /*33a0*/  @!P1 IMAD.MOV R0, RZ, RZ, -R0 ;  /* 0x000000ffff009224 */ /* 0x000fe200078e0a00 */
[----:B------:R-:W-:Y:S01]  /*33b0*/  ISETP.GE.AND P1, PT, R9, RZ, PT ;  /* 0x000000ff0900720c */ /* 0x000fe20003f26270 */
[----:B------:R-:W-:Y:S01]  /*33c0*/  IMAD.MOV R5, RZ, RZ, -R5 ;  /* 0x000000ffff057224 */ /* 0x000fe200078e0a05 */
[----:B------:R-:W-:Y:S01]  /*33d0*/  LOP3.LUT R9, R19, 0x190, RZ, 0xfc, !PT ;  /* 0x0000019013097812 */ /* 0x000fe200078efcff */
[--C-:B------:R-:W-:Y:S01]  /*33e0*/  @!P0 IMAD.IADD R7, R7, 0x1, -R3.reuse ;  /* 0x0000000107078824 */ /* 0x100fe200078e0a03 */
[----:B------:R0:W-:Y:S01]  /*33f0*/  STL [R1+0x1f0], R0 ;  /* 0x0001f00001007387 */ /* 0x0001e20000100800 */
[----:B------:R-:W-:Y:S01]  /*3400*/  @!P3 IMAD.IADD R2, R2, 0x1, -R3 ;  /* 0x000000010202b824 */ /* 0x000fe200078e0a03 */
[----:B------:R-:W-:Y:S01]  /*3410*/  ISETP.GE.AND P3, PT, R8, RZ, PT ;  /* 0x000000ff0800720c */ /* 0x000fe20003f66270 */
[----:B------:R-:W-:Y:S01]  /*3420*/  IMAD R21, R3, R5, R17 ;  /* 0x0000000503157224 */ /* 0x000fe200078e0211 */
[----:B------:R-:W-:Y:S01]  /*3430*/  LOP3.LUT R8, R19, 0x18e, RZ, 0xfc, !PT ;  /* 0x0000018e13087812 */ /* 0x000fe200078efcff */
[----:B------:R-:W-:Y:S01]  /*3440*/  @!P6 IMAD.IADD R10, R10, 0x1, -R3 ;  /* 0x000000010a0ae824 */ /* 0x000fe200078e0a03 */
[----:B------:R-:W-:-:S02]  /*3450*/  ISETP.GT.U32.AND P6, PT, R3, R2, PT ;  /* 0x000000020300720c */ /* 0x000fc40003fc4070 */
[----:B------:R-:W-:Y:S01]  /*3460*/  IABS R13, R9 ;  /* 0x00000009000d7213 */ /* 0x000fe20000000000 */
[----:B0-----:R-:W-:Y:S01]  /*3470*/  IMAD.MOV.U32 R0, RZ, RZ, R6 ;  /* 0x000000ffff007224 */ /* 0x001fe200078e0006 */
[----:B------:R-:W-:Y:S01]  /*3480*/  IABS R18, R8 ;  /* 0x0000000800127213 */ /* 0x000fe20000000000 */
[----:B------:R-:W-:Y:S01]  /*3490*/  IMAD.HI.U32 R6, R4, R20, RZ ;  /* 0x0000001404067227 */ /* 0x000fe200078e00ff */
[----:B------:R-:W-:Y:S02]  /*34a0*/  LOP3.LUT R5, R19, 0x18c, RZ, 0xfc, !PT ;  /* 0x0000018c13057812 */ /* 0x000fe400078efcff */
[----:B------:R-:W-:Y:S01]  /*34b0*/  ISETP.GE.AND P0, PT, R12, RZ, PT ;  /* 0x000000ff0c00720c */ /* 0x000fe20003f06270 */
[----:B------:R-:W-:Y:S01]  /*34c0*/  @!P2 IMAD.MOV R0, RZ, RZ, -R0 ;  /* 0x000000ffff00a224 */ /* 0x000fe200078e0a00 */
[C---:B------:R-:W-:Y:S01]  /*34d0*/  ISETP.GT.U32.AND P2, PT, R3.reuse, R10, PT ;  /* 0x0000000a0300720c */ /* 0x040fe20003f44070 */
[----:B------:R-:W-:Y:S01]  /*34e0*/  IMAD.MOV R6, RZ, RZ, -R6 ;  /* 0x000000ffff067224 */ /* 0x000fe200078e0a06 */
[----:B------:R-:W-:Y:S01]  /*34f0*/  IABS R17, R5 ;  /* 0x0000000500117213 */ /* 0x000fe20000000000 */
[----:B------:R-:W-:Y:S01]  /*3500*/  @!P6 IMAD.IADD R2, R2, 0x1, -R3 ;  /* 0x000000010202e824 */ /* 0x000fe200078e0a03 */
[----:B------:R0:W-:Y:S01]  /*3510*/  STL [R1+0x1f4], R0 ;  /* 0x0001f40001007387 */ /* 0x0001e20000100800 */
[----:B------:R-:W-:Y:S01]  /*3520*/  IMAD R20, R3, R6, R20 ;  /* 0x0000000603147224 */ /* 0x000fe200078e0214 */
[----:B------:R-:W-:Y:S01]  /*3530*/  LOP3.LUT R12, R19, 0x184, RZ, 0xfc, !PT ;  /* 0x00000184130c7812 */ /* 0x000fe200078efcff */
[----:B------:R-:W-:-:S03]  /*3540*/  IMAD.HI.U32 R6, R4, R13, RZ ;  /* 0x0000000d04067227 */ /* 0x000fc600078e00ff */
[----:B------:R-:W-:-:S03]  /*3550*/  ISETP.GT.U32.AND P6, PT, R3, R20, PT ;  /* 0x000000140300720c */ /* 0x000fc60003fc4070 */
[----:B------:R-:W-:Y:S01]  /*3560*/  @!P2 IMAD.IADD R10, R10, 0x1, -R3 ;  /* 0x000000010a0aa824 */ /* 0x000fe200078e0a03 */
[----:B------:R-:W-:Y:S01]  /*3570*/  ISETP.GE.AND P2, PT, R9, RZ, PT ;  /* 0x000000ff0900720c */ /* 0x000fe20003f46270 */
[----:B0-----:R-:W-:Y:S02]  /*3580*/  IMAD.MOV.U32 R0, RZ, RZ, R7 ;  /* 0x000000ffff007224 */ /* 0x001fe400078e0007 */
[----:B------:R-:W-:-:S04]  /*3590*/  IMAD.HI.U32 R7, R4, R18, RZ ;  /* 0x0000001204077227 */ /* 0x000fc800078e00ff */
[----:B------:R-:W-:Y:S01]  /*35a0*/  @!P4 IMAD.MOV R0, RZ, RZ, -R0 ;  /* 0x000000ffff00c224 */ /* 0x000fe200078e0a00 */
[C---:B------:R-:W-:Y:S01]  /*35b0*/  ISETP.GT.U32.AND P4, PT, R3.reuse, R21, PT ;  /* 0x000000150300720c */ /* 0x040fe20003f84070 */
[----:B------:R-:W-:Y:S02]  /*35c0*/  IMAD.MOV R9, RZ, RZ, -R6 ;  /* 0x000000ffff097224 */ /* 0x000fe400078e0a06 */
[----:B------:R-:W-:Y:S01]  /*35d0*/  IMAD.MOV R7, RZ, RZ, -R7 ;  /* 0x000000ffff077224 */ /* 0x000fe200078e0a07 */
[----:B------:R0:W-:Y:S01]  /*35e0*/  STL [R1+0x1f8], R0 ;  /* 0x0001f80001007387 */ /* 0x0001e20000100800 */
[----:B------:R-:W-:Y:S01]  /*35f0*/  IMAD R13, R3, R9, R13 ;  /* 0x00000009030d7224 */ /* 0x000fe200078e020d */
[----:B------:R-:W-:Y:S01]  /*3600*/  LOP3.LUT R9, R19, 0x18a, RZ, 0xfc, !PT ;  /* 0x0000018a13097812 */ /* 0x000fe200078efcff */
[----:B------:R-:W-:Y:S02]  /*3610*/  @!P6 IMAD.IADD R20, R20, 0x1, -R3 ;  /* 0x000000011414e824 */ /* 0x000fe400078e0a03 */
[C---:B------:R-:W-:Y:S01]  /*3620*/  IMAD R18, R3.reuse, R7, R18 ;  /* 0x0000000703127224 */ /* 0x040fe200078e0212 */
[----:B------:R-:W-:Y:S01]  /*3630*/  IABS R11, R9 ;  /* 0x00000009000b7213 */ /* 0x000fe20000000000 */
[----:B------:R-:W-:Y:S01]  /*3640*/  IMAD.HI.U32 R6, R4, R17, RZ ;  /* 0x0000001104067227 */ /* 0x000fe200078e00ff */
[----:B------:R-:W-:-:S03]  /*3650*/  ISETP.GT.U32.AND P6, PT, R3, R20, PT ;  /* 0x000000140300720c */ /* 0x000fc60003fc4070 */
[----:B------:R-:W-:Y:S01]  /*3660*/  @!P4 IMAD.IADD R21, R21, 0x1, -R3 ;  /* 0x000000011515c824 */ /* 0x000fe200078e0a03 */
[----:B------:R-:W-:Y:S01]  /*3670*/  ISETP.GE.AND P4, PT, R8, RZ, PT ;  /* 0x000000ff0800720c */ /* 0x000fe20003f86270 */
[----:B0-----:R-:W-:Y:S01]  /*3680*/  IMAD.MOV.U32 R0, RZ, RZ, R2 ;  /* 0x000000ffff007224 */ /* 0x001fe200078e0002 */
[----:B------:R-:W-:Y:S01]  /*3690*/  LOP3.LUT R2, R19, 0x188, RZ, 0xfc, !PT ;  /* 0x0000018813027812 */ /* 0x000fe200078efcff */
[----:B------:R-:W-:Y:S02]  /*36a0*/  IMAD.MOV R6, RZ, RZ, -R6 ;  /* 0x000000ffff067224 */ /* 0x000fe400078e0a06 */
[----:B------:R-:W-:Y:S01]  /*36b0*/  @!P5 IMAD.MOV R0, RZ, RZ, -R0 ;  /* 0x000000ffff00d224 */ /* 0x000fe200078e0a00 */
[C---:B------:R-:W-:Y:S01]  /*36c0*/  ISETP.GT.U32.AND P5, PT, R3.reuse, R21, PT ;  /* 0x000000150300720c */ /* 0x040fe20003fa4070 */
[C---:B------:R-:W-:Y:S01]  /*36d0*/  IMAD R17, R3.reuse, R6, R17 ;  /* 0x0000000603117224 */ /* 0x040fe200078e0211 */
[----:B------:R-:W-:Y:S01]  /*36e0*/  IABS R8, R2 ;  /* 0x0000000200087213 */ /* 0x000fe20000000000 */
[----:B------:R-:W-:Y:S01]  /*36f0*/  @!P6 IMAD.IADD R20, R20, 0x1, -R3 ;  /* 0x000000011414e824 */ /* 0x000fe200078e0a03 */
[----:B------:R0:W-:Y:S01]  /*3700*/  STL [R1+0x1fc], R0 ;  /* 0x0001fc0001007387 */ /* 0x0001e20000100800 */
[----:B------:R-:W-:Y:S01]  /*3710*/  IMAD.HI.U32 R16, R4, R11, RZ ;  /* 0x0000000b04107227 */ /* 0x000fe200078e00ff */
[----:B------:R-:W-:-:S02]  /*3720*/  ISETP.GT.U32.AND P6, PT, R3, R17, PT ;  /* 0x000000110300720c */ /* 0x000fc40003fc4070 */
[----:B------:R-:W-:Y:S01]  /*3730*/  IABS R6, R12 ;  /* 0x0000000c00067213 */ /* 0x000fe20000000000 */
[----:B------:R-:W-:-:S04]  /*3740*/  IMAD.MOV R16, RZ, RZ, -R16 ;  /* 0x000000ffff107224 */ /* 0x000fc800078e0a10 */
[----:B------:R-:W-:Y:S01]  /*3750*/  @!P5 IMAD.IADD R21, R21, 0x1, -R3 ;  /* 0x000000011515d824 */ /* 0x000fe200078e0a03 */
[----:B------:R-:W-:Y:S01]  /*3760*/  ISETP.GT.U32.AND P5, PT, R3, R18, PT ;  /* 0x000000120300720c */ /* 0x000fe20003fa4070 */
[----:B0-----:R-:W-:Y:S01]  /*3770*/  IMAD.MOV.U32 R0, RZ, RZ, R10 ;  /* 0x000000ffff007224 */ /* 0x001fe200078e000a */
[----:B------:R-:W-:Y:S01]  /*3780*/  LOP3.LUT R10, R19, 0x186, RZ, 0xfc, !PT ;  /* 0x00000186130a7812 */ /* 0x000fe200078efcff */
[C---:B------:R-:W-:Y:S02]  /*3790*/  IMAD R11, R3.reuse, R16, R11 ;  /* 0x00000010030b7224 */ /* 0x040fe400078e020b */
[----:B------:R-:W-:Y:S01]  /*37a0*/  @!P1 IMAD.MOV R0, RZ, RZ, -R0 ;  /* 0x000000ffff009224 */ /* 0x000fe200078e0a00 */
[----:B------:R-:W-:Y:S01]  /*37b0*/  ISETP.GT.U32.AND P1, PT, R3, R13, PT ;  /* 0x0000000d0300720c */ /* 0x000fe20003f24070 */
[----:B------:R-:W-:Y:S01]  /*37c0*/  @!P6 IMAD.IADD R17, R17, 0x1, -R3 ;  /* 0x000000011111e824 */ /* 0x000fe200078e0a03 */
[----:B------:R-:W-:Y:S01]  /*37d0*/  IABS R7, R10 ;  /* 0x0000000a00077213 */ /* 0x000fe20000000000 */
[----:B------:R-:W-:Y:S01]  /*37e0*/  IMAD.MOV.U32 R15, RZ, RZ, R21 ;  /* 0x000000ffff0f7224 */ /* 0x000fe200078e0015 */
[----:B------:R0:W-:Y:S01]  /*37f0*/  STL [R1+0x200], R0 ;  /* 0x0002000001007387 */ /* 0x0001e20000100800 */
[----:B------:R-:W-:-:S02]  /*3800*/  LOP3.LUT R21, R19, 0x176, RZ, 0xfc, !PT ;  /* 0x0000017613157812 */ /* 0x000fc400078efcff */
[----:B------:R-:W-:Y:S02]  /*3810*/  @!P5 IMAD.IADD R18, R18, 0x1, -R3 ;  /* 0x000000011212d824 */ /* 0x000fe400078e0a03 */
[----:B------:R-:W-:Y:S01]  /*3820*/  @!P0 IMAD.MOV R15, RZ, RZ, -R15 ;  /* 0x000000ffff0f8224 */ /* 0x000fe200078e0a0f */
[C---:B------:R-:W-:Y:S01]  /*3830*/  ISETP.GT.U32.AND P0, PT, R3.reuse, R17, PT ;  /* 0x000000110300720c */ /* 0x040fe20003f04070 */
[C---:B------:R-:W-:Y:S01]  /*3840*/  IMAD.HI.U32 R16, R4.reuse, R7, RZ ;  /* 0x0000000704107227 */ /* 0x040fe200078e00ff */
[----:B------:R-:W-:Y:S02]  /*3850*/  ISETP.GT.U32.AND P6, PT, R3, R18, PT ;  /* 0x000000120300720c */ /* 0x000fe40003fc4070 */
[----:B------:R1:W-:Y:S01]  /*3860*/  STL [R1+0x204], R15 ;  /* 0x0002040f01007387 */ /* 0x0003e20000100800 */
[----:B------:R-:W-:Y:S01]  /*3870*/  @!P1 IMAD.IADD R13, R13, 0x1, -R3 ;  /* 0x000000010d0d9824 */ /* 0x000fe200078e0a03 */
[----:B------:R-:W-:Y:S01]  /*3880*/  ISETP.GE.AND P1, PT, R5, RZ, PT ;  /* 0x000000ff0500720c */ /* 0x000fe20003f26270 */
[----:B------:R-:W-:-:S03]  /*3890*/  IMAD.HI.U32 R5, R4, R8, RZ ;  /* 0x0000000804057227 */ /* 0x000fc600078e00ff */
[C---:B------:R-:W-:Y:S01]  /*38a0*/  ISETP.GT.U32.AND P5, PT, R3.reuse, R13, PT ;  /* 0x0000000d0300720c */ /* 0x040fe20003fa4070 */
[----:B------:R-:W-:Y:S02]  /*38b0*/  IMAD.MOV R5, RZ, RZ, -R5 ;  /* 0x000000ffff057224 */ /* 0x000fe400078e0a05 */
[----:B0-----:R-:W-:Y:S02]  /*38c0*/  IMAD.MOV.U32 R0, RZ, RZ, R20 ;  /* 0x000000ffff007224 */ /* 0x001fe400078e0014 */
[----:B------:R-:W-:Y:S01]  /*38d0*/  IMAD R8, R3, R5, R8 ;  /* 0x0000000503087224 */ /* 0x000fe200078e0208 */
[----:B------:R-:W-:Y:S01]  /*38e0*/  LOP3.LUT R5, R19, 0x182, RZ, 0xfc, !PT ;  /* 0x0000018213057812 */ /* 0x000fe200078efcff */
[----:B------:R-:W-:Y:S01]  /*38f0*/  @!P3 IMAD.MOV R0, RZ, RZ, -R0 ;  /* 0x000000ffff00b224 */ /* 0x000fe200078e0a00 */
[----:B------:R-:W-:Y:S01]  /*3900*/  ISETP.GE.AND P3, PT, R9, RZ, PT ;  /* 0x000000ff0900720c */ /* 0x000fe20003f66270 */
[----:B------:R-:W-:-:S03]  /*3910*/  IMAD.HI.U32 R9, R4, R6, RZ ;  /* 0x0000000604097227 */ /* 0x000fc600078e00ff */
[----:B------:R0:W-:Y:S01]  /*3920*/  STL [R1+0x208], R0 ;  /* 0x0002080001007387 */ /* 0x0001e20000100800 */
[--C-:B------:R-:W-:Y:S01]  /*3930*/  @!P5 IMAD.IADD R13, R13, 0x1, -R3.reuse ;  /* 0x000000010d0dd824 */ /* 0x100fe200078e0a03 */
[C---:B------:R-:W-:Y:S01]  /*3940*/  ISETP.GT.U32.AND P5, PT, R3.reuse, R11, PT ;  /* 0x0000000b0300720c */ /* 0x040fe20003fa4070 */
[----:B------:R-:W-:Y:S01]  /*3950*/  @!P6 IMAD.IADD R18, R18, 0x1, -R3 ;  /* 0x000000011212e824 */ /* 0x000fe200078e0a03 */
[C---:B------:R-:W-:Y:S01]  /*3960*/  ISETP.GT.U32.AND P6, PT, R3.reuse, R8, PT ;  /* 0x000000080300720c */ /* 0x040fe20003fc4070 */
[----:B------:R-:W-:Y:S02]  /*3970*/  IMAD.MOV R9, RZ, RZ, -R9 ;  /* 0x000000ffff097224 */ /* 0x000fe400078e0a09 */
[----:B-1----:R-:W-:Y:S02]  /*3980*/  IMAD.MOV.U32 R15, RZ, RZ, R18 ;  /* 0x000000ffff0f7224 */ /* 0x002fe400078e0012 */
[----:B------:R-:W-:Y:S01]  /*3990*/  IMAD R6, R3, R9, R6 ;  /* 0x0000000903067224 */ /* 0x000fe200078e0206 */
[----:B------:R-:W-:Y:S01]  /*39a0*/  LOP3.LUT R9, R19, 0x180, RZ, 0xfc, !PT ;  /* 0x0000018013097812 */ /* 0x000fe200078efcff */
[----:B0-----:R-:W-:-:S02]  /*39b0*/  IMAD.MOV.U32 R0, RZ, RZ, R13 ;  /* 0x000000ffff007224 */ /* 0x001fc400078e000d */
[--C-:B------:R-:W-:Y:S01]  /*39c0*/  @!P0 IMAD.IADD R17, R17, 0x1, -R3.reuse ;  /* 0x0000000111118824 */ /* 0x100fe200078e0a03 */
[----:B------:R-:W-:Y:S01]  /*39d0*/  ISETP.GE.AND P0, PT, R2, RZ, PT ;  /* 0x000000ff0200720c */ /* 0x000fe20003f06270 */
[----:B------:R-:W-:Y:S01]  /*39e0*/  @!P5 IMAD.IADD R11, R11, 0x1, -R3 ;  /* 0x000000010b0bd824 */ /* 0x000fe200078e0a03 */
[----:B------:R-:W-:Y:S01]  /*39f0*/  IABS R2, R5 ;  /* 0x0000000500027213 */ /* 0x000fe20000000000 */
[----:B------:R-:W-:Y:S02]  /*3a00*/  @!P2 IMAD.MOV R0, RZ, RZ, -R0 ;  /* 0x000000ffff00a224 */ /* 0x000fe400078e0a00 */
[----:B------:R-:W-:Y:S01]  /*3a10*/  @!P4 IMAD.MOV R15, RZ, RZ, -R15 ;  /* 0x000000ffff0fc224 */ /* 0x000fe200078e0a0f */
[C---:B------:R-:W-:Y:S01]  /*3a20*/  ISETP.GT.U32.AND P2, PT, R3.reuse, R11, PT ;  /* 0x0000000b0300720c */ /* 0x040fe20003f44070 */
[----:B------:R-:W-:Y:S01]  /*3a30*/  @!P6 IMAD.IADD R8, R8, 0x1, -R3 ;  /* 0x000000010808e824 */ /* 0x000fe200078e0a03 */
[----:B------:R-:W-:Y:S01]  /*3a40*/  ISETP.GT.U32.AND P4, PT, R3, R6, PT ;  /* 0x000000060300720c */ /* 0x000fe20003f84070 */
[----:B------:R0:W-:Y:S01]  /*3a50*/  STL [R1+0x20c], R0 ;  /* 0x00020c0001007387 */ /* 0x0001e20000100800 */
[----:B------:R-:W-:-:S02]  /*3a60*/  IMAD.MOV R16, RZ, RZ, -R16 ;  /* 0x000000ffff107224 */ /* 0x000fc400078e0a10 */
[C---:B------:R-:W-:Y:S01]  /*3a70*/  ISETP.GT.U32.AND P6, PT, R3.reuse, R8, PT ;  /* 0x000000080300720c */ /* 0x040fe20003fc4070 */
[----:B------:R-:W-:Y:S01]  /*3a80*/  IMAD.HI.U32 R13, R4, R2, RZ ;  /* 0x00000002040d7227 */ /* 0x000fe200078e00ff */
[----:B------:R-:W-:Y:S03]  /*3a90*/  STL [R1+0x22c], R15 ;  /* 0x00022c0f01007387 */ /* 0x000fe60000100800 */
[----:B------:R-:W-:Y:S01]  /*3aa0*/  IMAD R7, R3, R16, R7 ;  /* 0x0000001003077224 */ /* 0x000fe200078e0207 */
[----:B------:R-:W-:Y:S01]  /*3ab0*/  IABS R16, R9 ;  /* 0x0000000900107213 */ /* 0x000fe20000000000 */
[----:B0-----:R-:W-:Y:S02]  /*3ac0*/  IMAD.MOV.U32 R0, RZ, RZ, R17 ;  /* 0x000000ffff007224 */ /* 0x001fe400078e0011 */
[----:B------:R-:W-:Y:S01]  /*3ad0*/  @!P2 IMAD.IADD R11, R11, 0x1, -R3 ;  /* 0x000000010b0ba824 */ /* 0x000fe200078e0a03 */
[----:B------:R-:W-:Y:S01]  /*3ae0*/  ISETP.GT.U32.AND P5, PT, R3, R7, PT ;  /* 0x000000070300720c */ /* 0x000fe20003fa4070 */
[----:B------:R-:W-:Y:S01]  /*3af0*/  @!P1 IMAD.MOV R0, RZ, RZ, -R0 ;  /* 0x000000ffff009224 */ /* 0x000fe200078e0a00 */
[----:B------:R-:W-:Y:S01]  /*3b00*/  ISETP.GE.AND P1, PT, R10, RZ, PT ;  /* 0x000000ff0a00720c */ /* 0x000fe20003f26270 */
[----:B------:R-:W-:Y:S01]  /*3b10*/  IMAD.MOV R13, RZ, RZ, -R13 ;  /* 0x000000ffff0d7224 */ /* 0x000fe200078e0a0d */
[----:B------:R-:W-:Y:S01]  /*3b20*/  ISETP.GE.AND P2, PT, R12, RZ, PT ;  /* 0x000000ff0c00720c */ /* 0x000fe20003f46270 */
[----:B------:R-:W-:Y:S01]  /*3b30*/  @!P4 IMAD.IADD R6, R6, 0x1, -R3 ;  /* 0x000000010606c824 */ /* 0x000fe200078e0a03 */
[----:B------:R0:W-:Y:S01]  /*3b40*/  STL [R1+0x240], R0 ;  /* 0x0002400001007387 */ /* 0x0001e20000100800 */
[----:B------:R-:W-:Y:S01]  /*3b50*/  IMAD.MOV.U32 R10, RZ, RZ, R16 ;  /* 0x000000ffff0a7224 */ /* 0x000fe200078e0010 */
[----:B------:R-:W-:Y:S01]  /*3b60*/  ISETP.GE.AND P4, PT, R5, RZ, PT ;  /* 0x000000ff0500720c */ /* 0x000fe20003f86270 */
[----:B------:R-:W-:Y:S01]  /*3b70*/  IMAD R2, R3, R13, R2 ;  /* 0x0000000d03027224 */ /* 0x000fe200078e0202 */
[C---:B------:R-:W-:Y:S01]  /*3b80*/  LOP3.LUT R16, R19.reuse, 0x17e, RZ, 0xfc, !PT ;  /* 0x0000017e13107812 */ /* 0x040fe200078efcff */
[----:B------:R-:W-:Y:S01]  /*3b90*/  IMAD.HI.U32 R12, R4, R10, RZ ;  /* 0x0000000a040c7227 */ /* 0x000fe200078e00ff */
[----:B------:R-:W-:-:S03]  /*3ba0*/  LOP3.LUT R13, R19, 0x174, RZ, 0xfc, !PT ;  /* 0x00000174130d7812 */ /* 0x000fc600078efcff */
[----:B------:R-:W-:Y:S01]  /*3bb0*/  @!P6 IMAD.IADD R8, R8, 0x1, -R3 ;  /* 0x000000010808e824 */ /* 0x000fe200078e0a03 */
[----:B------:R-:W-:Y:S01]  /*3bc0*/  ISETP.GT.U32.AND P6, PT, R3, R2, PT ;  /* 0x000000020300720c */ /* 0x000fe20003fc4070 */
[----:B0-----:R-:W-:Y:S01]  /*3bd0*/  IMAD.MOV.U32 R0, RZ, RZ, R11 ;  /* 0x000000ffff007224 */ /* 0x001fe200078e000b */
[----:B------:R-:W-:Y:S01]  /*3be0*/  LOP3.LUT R11, R19, 0x17c, RZ, 0xfc, !PT ;  /* 0x0000017c130b7812 */ /* 0x000fe200078efcff */
[----:B------:R-:W-:Y:S01]  /*3bf0*/  IMAD.MOV R12, RZ, RZ, -R12 ;  /* 0x000000ffff0c7224 */ /* 0x000fe200078e0a0c */
[----:B------:R-:W-:Y:S01]  /*3c00*/  IABS R18, R13 ;  /* 0x0000000d00127213 */ /* 0x000fe20000000000 */
[----:B------:R-:W-:Y:S01]  /*3c10*/  @!P3 IMAD.MOV R0, RZ, RZ, -R0 ;  /* 0x000000ffff00b224 */ /* 0x000fe200078e0a00 */
[C---:B------:R-:W-:Y:S01]  /*3c20*/  ISETP.GT.U32.AND P3, PT, R3.reuse, R6, PT ;  /* 0x000000060300720c */ /* 0x040fe20003f64070 */
[----:B------:R-:W-:Y:S01]  /*3c30*/  IMAD R5, R3, R12, R10 ;  /* 0x0000000c03057224 */ /* 0x000fe200078e020a */
[----:B------:R-:W-:Y:S01]  /*3c40*/  LOP3.LUT R10, R19, 0x178, RZ, 0xfc, !PT ;  /* 0x00000178130a7812 */ /* 0x000fe200078efcff */
[--C-:B------:R-:W-:Y:S01]  /*3c50*/  @!P5 IMAD.IADD R7, R7, 0x1, -R3.reuse ;  /* 0x000000010707d824 */ /* 0x100fe200078e0a03 */
[----:B------:R0:W-:Y:S03]  /*3c60*/  STL [R1+0x244], R0 ;  /* 0x0002440001007387 */ /* 0x0001e60000100800 */
[----:B------:R-:W-:Y:S01]  /*3c70*/  @!P6 IMAD.IADD R2, R2, 0x1, -R3 ;  /* 0x000000010202e824 */ /* 0x000fe200078e0a03 */
[----:B------:R-:W-:-:S04]  /*3c80*/  ISETP.GT.U32.AND P5, PT, R3, R7, PT ;  /* 0x000000070300720c */ /* 0x000fc80003fa4070 */
[C---:B------:R-:W-:Y:S01]  /*3c90*/  ISETP.GT.U32.AND P6, PT, R3.reuse, R2, PT ;  /* 0x000000020300720c */ /* 0x040fe20003fc4070 */
[----:B------:R-:W-:Y:S01]  /*3ca0*/  @!P3 IMAD.IADD R6, R6, 0x1, -R3 ;  /* 0x000000010606b824 */ /* 0x000fe200078e0a03 */
[----:B------:R-:W-:Y:S01]  /*3cb0*/  ISETP.GT.U32.AND P3, PT, R3, R5, PT ;  /* 0x000000050300720c */ /* 0x000fe20003f64070 */
[----:B0-----:R-:W-:-:S04]  /*3cc0*/  IMAD.MOV.U32 R0, RZ, RZ, R8 ;  /* 0x000000ffff007224 */ /* 0x001fc800078e0008 */
[----:B------:R-:W-:Y:S01]  /*3cd0*/  @!P0 IMAD.MOV R0, RZ, RZ, -R0 ;  /* 0x000000ffff008224 */ /* 0x000fe200078e0a00 */
[----:B------:R-:W-:Y:S01]  /*3ce0*/  ISETP.GE.AND P0, PT, R16, RZ, PT ;  /* 0x000000ff1000720c */ /* 0x000fe20003f06270 */
[----:B------:R-:W-:Y:S01]  /*3cf0*/  @!P5 IMAD.IADD R7, R7, 0x1, -R3 ;  /* 0x000000010707d824 */ /* 0x000fe200078e0a03 */
[----:B------:R-:W-:Y:S02]  /*3d00*/  IABS R16, R16 ;  /* 0x0000001000107213 */ /* 0x000fe40000000000 */
[----:B------:R0:W-:Y:S01]  /*3d10*/  STL [R1+0x248], R0 ;  /* 0x0002480001007387 */ /* 0x0001e20000100800 */
[----:B------:R-:W-:Y:S01]  /*3d20*/  ISETP.GE.AND P5, PT, R9, RZ, PT ;  /* 0x000000ff0900720c */ /* 0x000fe20003fa6270 */
[----:B------:R-:W-:Y:S01]  /*3d30*/  @!P1 IMAD.MOV R7, RZ, RZ, -R7 ;  /* 0x000000ffff079224 */ /* 0x000fe200078e0a07 */
[----:B------:R-:W-:Y:S01]  /*3d40*/  LOP3.LUT R9, R19, 0x17a, RZ, 0xfc, !PT ;  /* 0x0000017a13097812 */ /* 0x000fe200078efcff */
[----:B------:R-:W-:Y:S01]  /*3d50*/  @!P3 IMAD.IADD R5, R5, 0x1, -R3 ;  /* 0x000000010505b824 */ /* 0x000fe200078e0a03 */
[----:B------:R-:W-:Y:S01]  /*3d60*/  ISETP.GE.AND P1, PT, R11, RZ, PT ;  /* 0x000000ff0b00720c */ /* 0x000fe20003f26270 */
[----:B------:R-:W-:Y:S01]  /*3d70*/  IMAD.HI.U32 R8, R4, R16, RZ ;  /* 0x0000001004087227 */ /* 0x000fe200078e00ff */
[----:B------:R1:W-:Y:S01]  /*3d80*/  STL [R1+0x250], R7 ;  /* 0x0002500701007387 */ /* 0x0003e20000100800 */
[----:B------:R-:W-:-:S02]  /*3d90*/  IABS R11, R11 ;  /* 0x0000000b000b7213 */ /* 0x000fc40000000000 */
[----:B0-----:R-:W-:Y:S01]  /*3da0*/  IMAD.MOV.U32 R0, RZ, RZ, R6 ;  /* 0x000000ffff007224 */ /* 0x001fe200078e0006 */
[----:B------:R-:W-:Y:S01]  /*3db0*/  ISETP.GT.U32.AND P3, PT, R3, R5, PT ;  /* 0x000000050300720c */ /* 0x000fe20003f64070 */
[----:B------:R-:W-:Y:S01]  /*3dc0*/  @!P6 IMAD.IADD R2, R2, 0x1, -R3 ;  /* 0x000000010202e824 */ /* 0x000fe200078e0a03 */
[----:B------:R-:W-:Y:S01]  /*3dd0*/  ISETP.GE.AND P6, PT, R10, RZ, PT ;  /* 0x000000ff0a00720c */ /* 0x000fe20003fc6270 */
[----:B------:R-:W-:Y:S01]  /*3de0*/  @!P2 IMAD.MOV R0, RZ, RZ, -R0 ;  /* 0x000000ffff00a224 */ /* 0x000fe200078e0a00 */
[----:B------:R-:W-:Y:S01]  /*3df0*/  ISETP.GE.AND P2, PT, R9, RZ, PT ;  /* 0x000000ff0900720c */ /* 0x000fe20003f46270 */
[----:B------:R-:W-:Y:S01]  /*3e00*/  IMAD.MOV R8, RZ, RZ, -R8 ;  /* 0x000000ffff087224 */ /* 0x000fe200078e0a08 */
[----:B------:R-:W-:Y:S01]  /*3e10*/  IABS R9, R9 ;  /* 0x0000000900097213 */ /* 0x000fe20000000000 */
[----:B-1----:R-:W-:Y:S01]  /*3e20*/  IMAD.HI.U32 R7, R4, R11, RZ ;  /* 0x0000000b04077227 */ /* 0x002fe200078e00ff */
[----:B------:R0:W-:Y:S01]  /*3e30*/  STL [R1+0x254], R0 ;  /* 0x0002540001007387 */ /* 0x0001e20000100800 */
[----:B------:R-:W-:-:S02]  /*3e40*/  IABS R10, R10 ;  /* 0x0000000a000a7213 */ /* 0x000fc40000000000 */
[----:B------:R-:W-:-:S04]  /*3e50*/  IMAD.HI.U32 R6, R4, R9, RZ ;  /* 0x0000000904067227 */ /* 0x000fc800078e00ff */
[----:B------:R-:W-:Y:S01]  /*3e60*/  IMAD R16, R3, R8, R16 ;  /* 0x0000000803107224 */ /* 0x000fe200078e0210 */
[----:B------:R-:W-:Y:S01]  /*3e70*/  LOP3.LUT R8, R19, 0x170, RZ, 0xfc, !PT ;  /* 0x0000017013087812 */ /* 0x000fe200078efcff */
[----:B------:R-:W-:Y:S02]  /*3e80*/  IMAD.MOV R6, RZ, RZ, -R6 ;  /* 0x000000ffff067224 */ /* 0x000fe400078e0a06 */
[----:B0-----:R-:W-:Y:S01]  /*3e90*/  IMAD.MOV.U32 R0, RZ, RZ, R2 ;  /* 0x000000ffff007224 */ /* 0x001fe200078e0002 */
[----:B------:R-:W-:Y:S01]  /*3ea0*/  IABS R17, R8 ;  /* 0x0000000800117213 */ /* 0x000fe20000000000 */
[----:B------:R-:W-:Y:S02]  /*3eb0*/  @!P3 IMAD.IADD R5, R5, 0x1, -R3 ;  /* 0x000000010505b824 */ /* 0x000fe400078e0a03 */
[----:B------:R-:W-:Y:S01]  /*3ec0*/  @!P4 IMAD.MOV R0, RZ, RZ, -R0 ;  /* 0x000000ffff00c224 */ /* 0x000fe200078e0a00 */
[C---:B------:R-:W-:Y:S01]  /*3ed0*/  ISETP.GT.U32.AND P4, PT, R3.reuse, R16, PT ;  /* 0x000000100300720c */ /* 0x040fe20003f84070 */
[----:B------:R-:W-:Y:S01]  /*3ee0*/  IMAD R9, R3, R6, R9 ;  /* 0x0000000603097224 */ /* 0x000fe200078e0209 */
[----:B------:R-:W-:Y:S01]  /*3ef0*/  IABS R6, R21 ;  /* 0x0000001500067213 */ /* 0x000fe20000000000 */
[----:B------:R-:W-:Y:S01]  /*3f00*/  IMAD.MOV R7, RZ, RZ, -R7 ;  /* 0x000000ffff077224 */ /* 0x000fe200078e0a07 */
[----:B------:R0:W-:Y:S01]  /*3f10*/  STL [R1+0x258], R0 ;  /* 0x0002580001007387 */ /* 0x0001e20000100800 */
[----:B------:R-:W-:-:S04]  /*3f20*/  IMAD.HI.U32 R2, R4, R10, RZ ;  /* 0x0000000a04027227 */ /* 0x000fc800078e00ff */
[C---:B------:R-:W-:Y:S02]  /*3f30*/  IMAD R11, R3.reuse, R7, R11 ;  /* 0x00000007030b7224 */ /* 0x040fe400078e020b */
[----:B------:R-:W-:Y:S02]  /*3f40*/  IMAD.MOV R2, RZ, RZ, -R2 ;  /* 0x000000ffff027224 */ /* 0x000fe400078e0a02 */
[----:B------:R-:W-:Y:S01]  /*3f50*/  @!P4 IMAD.IADD R16, R16, 0x1, -R3 ;  /* 0x000000011010c824 */ /* 0x000fe200078e0a03 */
[C---:B------:R-:W-:Y:S01]  /*3f60*/  ISETP.GT.U32.AND P3, PT, R3.reuse, R11, PT ;  /* 0x0000000b0300720c */ /* 0x040fe20003f64070 */
[----:B0-----:R-:W-:Y:S02]  /*3f70*/  IMAD.MOV.U32 R0, RZ, RZ, R5 ;  /* 0x000000ffff007224 */ /* 0x001fe400078e0005 */
[C---:B------:R-:W-:Y:S01]  /*3f80*/  IMAD R10, R3.reuse, R2, R10 ;  /* 0x00000002030a7224 */ /* 0x040fe200078e020a */
[C---:B------:R-:W-:Y:S01]  /*3f90*/  ISETP.GT.U32.AND P4, PT, R3.reuse, R16, PT ;  /* 0x000000100300720c */ /* 0x040fe20003f84070 */
[----:B------:R-:W-:Y:S01]  /*3fa0*/  @!P5 IMAD.MOV R0, RZ, RZ, -R0 ;  /* 0x000000ffff00d224 */ /* 0x000fe200078e0a00 */
[----:B------:R-:W-:Y:S01]  /*3fb0*/  ISETP.GT.U32.AND P5, PT, R3, R9, PT ;  /* 0x000000090300720c */ /* 0x000fe20003fa4070 */
[----:B------:R-:W-:Y:S01]  /*3fc0*/  IMAD.HI.U32 R7, R4, R18, RZ ;  /* 0x0000001204077227 */ /* 0x000fe200078e00ff */
[----:B------:R-:W-:-:S02]  /*3fd0*/  LOP3.LUT R2, R19, 0x172, RZ, 0xfc, !PT ;  /* 0x0000017213027812 */ /* 0x000fc400078efcff */
[----:B------:R0:W-:Y:S01]  /*3fe0*/  STL [R1+0x260], R0 ;  /* 0x0002600001007387 */ /* 0x0001e20000100800 */
[----:B------:R-:W-:Y:S01]  /*3ff0*/  IMAD.MOV R7, RZ, RZ, -R7 ;  /* 0x000000ffff077224 */ /* 0x000fe200078e0a07 */
[----:B------:R-:W-:Y:S01]  /*4000*/  IABS R5, R2 ;  /* 0x0000000200057213 */ /* 0x000fe20000000000 */
[--C-:B------:R-:W-:Y:S02]  /*4010*/  @!P3 IMAD.IADD R11, R11, 0x1, -R3.reuse ;  /* 0x000000010b0bb824 */ /* 0x100fe400078e0a03 */
[----:B------:R-:W-:Y:S01]  /*4020*/  IMAD R18, R3, R7, R18 ;  /* 0x0000000703127224 */ /* 0x000fe200078e0212 */
[----:B------:R-:W-:Y:S01]  /*4030*/  LOP3.LUT R7, R19, 0x16e, RZ, 0xfc, !PT ;  /* 0x0000016e13077812 */ /* 0x000fe200078efcff */
[--C-:B------:R-:W-:Y:S01]  /*4040*/  @!P4 IMAD.IADD R16, R16, 0x1, -R3.reuse ;  /* 0x000000011010c824 */ /* 0x100fe200078e0a03 */
[----:B------:R-:W-:Y:S01]  /*4050*/  ISETP.GT.U32.AND P4, PT, R3, R10, PT ;  /* 0x0000000a0300720c */ /* 0x000fe20003f84070 */
[----:B------:R-:W-:Y:S01]  /*4060*/  @!P5 IMAD.IADD R9, R9, 0x1, -R3 ;  /* 0x000000010909d824 */ /* 0x000fe200078e0a03 */
[----:B------:R-:W-:Y:S01]  /*4070*/  ISETP.GT.U32.AND P3, PT, R3, R11, PT ;  /* 0x0000000b0300720c */ /* 0x000fe20003f64070 */
[----:B------:R-:W-:-:S03]  /*4080*/  IMAD.HI.U32 R12, R4, R6, RZ ;  /* 0x00000006040c7227 */ /* 0x000fc600078e00ff */
[C---:B------:R-:W-:Y:S01]  /*4090*/  ISETP.GT.U32.AND P5, PT, R3.reuse, R9, PT ;  /* 0x000000090300720c */ /* 0x040fe20003fa4070 */
[----:B------:R-:W-:Y:S02]  /*40a0*/  IMAD.MOV R12, RZ, RZ, -R12 ;  /* 0x000000ffff0c7224 */ /* 0x000fe400078e0a0c */
[----:B0-----:R-:W-:Y:S01]  /*40b0*/  IMAD.MOV.U32 R0, RZ, RZ, R16 ;  /* 0x000000ffff007224 */ /* 0x001fe200078e0010 */
[----:B------:R-:W-:Y:S01]  /*40c0*/  IABS R16, R7 ;  /* 0x0000000700107213 */ /* 0x000fe20000000000 */
[----:B------:R-:W-:Y:S02]  /*40d0*/  IMAD R6, R3, R12, R6 ;  /* 0x0000000c03067224 */ /* 0x000fe400078e0206 */
[--C-:B------:R-:W-:Y:S01]  /*40e0*/  @!P4 IMAD.IADD R10, R10, 0x1, -R3.reuse ;  /* 0x000000010a0ac824 */ /* 0x100fe200078e0a03 */
[----:B------:R-:W-:Y:S01]  /*40f0*/  ISETP.GE.AND P4, PT, R21, RZ, PT ;  /* 0x000000ff1500720c */ /* 0x000fe20003f86270 */
[--C-:B------:R-:W-:Y:S01]  /*4100*/  @!P3 IMAD.IADD R11, R11, 0x1, -R3.reuse ;  /* 0x000000010b0bb824 */ /* 0x100fe200078e0a03 */
[C---:B------:R-:W-:Y:S01]  /*4110*/  ISETP.GT.U32.AND P3, PT, R3.reuse, R6, PT ;  /* 0x000000060300720c */ /* 0x040fe20003f64070 */
[----:B------:R-:W-:Y:S01]  /*4120*/  @!P0 IMAD.MOV R0, RZ, RZ, -R0 ;  /* 0x000000ffff008224 */ /* 0x000fe200078e0a00 */
[----:B------:R-:W-:Y:S01]  /*4130*/  ISETP.GT.U32.AND P0, PT, R3, R10, PT ;  /* 0x0000000a0300720c */ /* 0x000fe20003f04070 */
[----:B------:R-:W-:Y:S01]  /*4140*/  @!P5 IMAD.IADD R9, R9, 0x1, -R3 ;  /* 0x000000010909d824 */ /* 0x000fe200078e0a03 */
[----:B------:R-:W-:Y:S01]  /*4150*/  ISETP.GT.U32.AND P5, PT, R3, R18, PT ;  /* 0x000000120300720c */ /* 0x000fe20003fa4070 */
[C---:B------:R-:W-:Y:S01]  /*4160*/  IMAD.HI.U32 R20, R4.reuse, R5, RZ ;  /* 0x0000000504147227 */ /* 0x040fe200078e00ff */
[----:B------:R0:W-:Y:S03]  /*4170*/  STL [R1+0x25c], R0 ;  /* 0x00025c0001007387 */ /* 0x0001e60000100800 */
[----:B------:R-:W-:-:S04]  /*4180*/  IMAD.HI.U32 R12, R4, R17, RZ ;  /* 0x00000011040c7227 */ /* 0x000fc800078e00ff */
[----:B------:R-:W-:Y:S02]  /*4190*/  IMAD.MOV R20, RZ, RZ, -R20 ;  /* 0x000000ffff147224 */ /* 0x000fe400078e0a14 */
[----:B------:R-:W-:Y:S02]  /*41a0*/  IMAD.MOV R12, RZ, RZ, -R12 ;  /* 0x000000ffff0c7224 */ /* 0x000fe400078e0a0c */
[----:B------:R-:W-:Y:S02]  /*41b0*/  @!P5 IMAD.IADD R18, R18, 0x1, -R3 ;  /* 0x000000011212d824 */ /* 0x000fe400078e0a03 */
[----:B0-----:R-:W-:Y:S02]  /*41c0*/  IMAD.MOV.U32 R0, RZ, RZ, R11 ;  /* 0x000000ffff007224 */ /* 0x001fe400078e000b */
[----:B------:R-:W-:Y:S01]  /*41d0*/  IMAD.HI.U32 R11, R4, R16, RZ ;  /* 0x00000010040b7227 */ /* 0x000fe200078e00ff */
[----:B------:R-:W-:-:S03]  /*41e0*/  ISETP.GT.U32.AND P5, PT, R3, R18, PT ;  /* 0x000000120300720c */ /* 0x000fc60003fa4070 */
[----:B------:R-:W-:Y:S02]  /*41f0*/  @!P1 IMAD.MOV R0, RZ, RZ, -R0 ;  /* 0x000000ffff009224 */ /* 0x000fe400078e0a00 */
[----:B------:R-:W-:Y:S01]  /*4200*/  @!P3 IMAD.IADD R6, R6, 0x1, -R3 ;  /* 0x000000010606b824 */ /* 0x000fe200078e0a03 */
[----:B------:R-:W-:Y:S01]  /*4210*/  ISETP.GE.AND P3, PT, R13, RZ, PT ;  /* 0x000000ff0d00720c */ /* 0x000fe20003f66270 */
[C---:B------:R-:W-:Y:S01]  /*4220*/  IMAD R5, R3.reuse, R20, R5 ;  /* 0x0000001403057224 */ /* 0x040fe200078e0205 */
[----:B------:R0:W-:Y:S01]  /*4230*/  STL [R1+0x264], R0 ;  /* 0x0002640001007387 */ /* 0x0001e20000100800 */
[----:B------:R-:W-:Y:S01]  /*4240*/  @!P0 IMAD.IADD R10, R10, 0x1, -R3 ;  /* 0x000000010a0a8824 */ /* 0x000fe200078e0a03 */
[C---:B------:R-:W-:Y:S01]  /*4250*/  ISETP.GT.U32.AND P1, PT, R3.reuse, R6, PT ;  /* 0x000000060300720c */ /* 0x040fe20003f24070 */
[----:B------:R-:W-:Y:S01]  /*4260*/  IMAD.MOV R11, RZ, RZ, -R11 ;  /* 0x000000ffff0b7224 */ /* 0x000fe200078e0a0b */
[C---:B------:R-:W-:Y:S01]  /*4270*/  ISETP.GT.U32.AND P0, PT, R3.reuse, R5, PT ;  /* 0x000000050300720c */ /* 0x040fe20003f04070 */
[----:B------:R-:W-:Y:S01]  /*4280*/  IMAD R17, R3, R12, R17 ;  /* 0x0000000c03117224 */ /* 0x000fe200078e0211 */
[----:B------:R-:W-:Y:S01]  /*4290*/  LOP3.LUT R13, R19, 0x168, RZ, 0xfc, !PT ;  /* 0x00000168130d7812 */ /* 0x000fe200078efcff */
[----:B------:R-:W-:Y:S01]  /*42a0*/  IMAD R16, R3, R11, R16 ;  /* 0x0000000b03107224 */ /* 0x000fe200078e0210 */
[----:B------:R-:W-:Y:S01]  /*42b0*/  LOP3.LUT R12, R19, 0x166, RZ, 0xfc, !PT ;  /* 0x00000166130c7812 */ /* 0x000fe200078efcff */
[----:B------:R-:W-:Y:S01]  /*42c0*/  @!P5 IMAD.IADD R18, R18, 0x1, -R3 ;  /* 0x000000011212d824 */ /* 0x000fe200078e0a03 */
[----:B------:R-:W-:Y:S01]  /*42d0*/  IABS R11, R13 ;  /* 0x0000000d000b7213 */ /* 0x000fe20000000000 */
[----:B0-----:R-:W-:Y:S01]  /*42e0*/  IMAD.MOV.U32 R0, RZ, RZ, R10 ;  /* 0x000000ffff007224 */ /* 0x001fe200078e000a */
[C---:B------:R-:W-:Y:S01]  /*42f0*/  ISETP.GT.U32.AND P5, PT, R3.reuse, R16, PT ;  /* 0x000000100300720c */ /* 0x040fe20003fa4070 */
[----:B------:R-:W-:Y:S01]  /*4300*/  @!P2 IMAD.MOV R9, RZ, RZ, -R9 ;  /* 0x000000ffff09a224 */ /* 0x000fe200078e0a09 */
[----:B------:R-:W-:Y:S01]  /*4310*/  ISETP.GE.AND P2, PT, R2, RZ, PT ;  /* 0x000000ff0200720c */ /* 0x000fe20003f46270 */
[----:B------:R-:W-:Y:S01]  /*4320*/  @!P6 IMAD.MOV R0, RZ, RZ, -R0 ;  /* 0x000000ffff00e224 */ /* 0x000fe200078e0a00 */
[----:B------:R-:W-:Y:S01]  /*4330*/  ISETP.GT.U32.AND P6, PT, R3, R17, PT ;  /* 0x000000110300720c */ /* 0x000fe20003fc4070 */
[--C-:B------:R-:W-:Y:S01]  /*4340*/  @!P1 IMAD.IADD R6, R6, 0x1, -R3.reuse ;  /* 0x0000000106069824 */ /* 0x100fe200078e0a03 */
[----:B------:R-:W-:Y:S01]  /*4350*/  LOP3.LUT R2, R19, 0x16c, RZ, 0xfc, !PT ;  /* 0x0000016c13027812 */ /* 0x000fe200078efcff */
[----:B------:R0:W-:Y:S01]  /*4360*/  STL [R1+0x268], R9 ;  /* 0x0002680901007387 */ /* 0x0001e20000100800 */
[--C-:B------:R-:W-:Y:S01]  /*4370*/  @!P0 IMAD.IADD R5, R5, 0x1, -R3.reuse ;  /* 0x0000000105058824 */ /* 0x100fe200078e0a03 */
[----:B------:R-:W-:Y:S01]  /*4380*/  LOP3.LUT R10, R19, 0x16a, RZ, 0xfc, !PT ;  /* 0x0000016a130a7812 */ /* 0x000fe200078efcff */
[----:B------:R-:W-:Y:S01]  /*4390*/  IMAD.MOV.U32 R15, RZ, RZ, R18 ;  /* 0x000000ffff0f7224 */ /* 0x000fe200078e0012 */
[----:B------:R1:W-:Y:S01]  /*43a0*/  STL [R1+0x26c], R0 ;  /* 0x00026c0001007387 */ /* 0x0003e20000100800 */
[----:B------:R-:W-:Y:S01]  /*43b0*/  ISETP.GE.AND P1, PT, R8, RZ, PT ;  /* 0x000000ff0800720c */ /* 0x000fe20003f26270 */
[----:B------:R-:W-:Y:S01]  /*43c0*/  @!P5 IMAD.IADD R16, R16, 0x1, -R3 ;  /* 0x000000011010d824 */ /* 0x000fe200078e0a03 */
[----:B------:R-:W-:Y:S01]  /*43d0*/  ISETP.GE.AND P0, PT, R7, RZ, PT ;  /* 0x000000ff0700720c */ /* 0x000fe20003f06270 */
[----:B------:R-:W-:Y:S01]  /*43e0*/  @!P3 IMAD.MOV R15, RZ, RZ, -R15 ;  /* 0x000000ffff0fb224 */ /* 0x000fe200078e0a0f */
[----:B------:R-:W-:Y:S01]  /*43f0*/  IABS R8, R10 ;  /* 0x0000000a00087213 */ /* 0x000fe20000000000 */
[----:B------:R-:W-:Y:S01]  /*4400*/  @!P6 IMAD.IADD R17, R17, 0x1, -R3 ;  /* 0x000000011111e824 */ /* 0x000fe200078e0a03 */
[----:B0-----:R-:W-:-:S02]  /*4410*/  IABS R9, R2 ;  /* 0x0000000200097213 */ /* 0x001fc40000000000 */
[C---:B------:R-:W-:Y:S01]  /*4420*/  ISETP.GT.U32.AND P6, PT, R3.reuse, R5, PT ;  /* 0x000000050300720c */ /* 0x040fe20003fc4070 */
[----:B-1----:R-:W-:Y:S01]  /*4430*/  IMAD.MOV.U32 R0, RZ, RZ, R6 ;  /* 0x000000ffff007224 */ /* 0x002fe200078e0006 */
[----:B------:R-:W-:Y:S01]  /*4440*/  ISETP.GT.U32.AND P5, PT, R3, R17, PT ;  /* 0x000000110300720c */ /* 0x000fe20003fa4070 */
[----:B------:R-:W-:Y:S01]  /*4450*/  IMAD.HI.U32 R7, R4, R9, RZ ;  /* 0x0000000904077227 */ /* 0x000fe200078e00ff */
[----:B------:R-:W-:-:S03]  /*4460*/  IABS R21, R12 ;  /* 0x0000000c00157213 */ /* 0x000fc60000000000 */
[----:B------:R-:W-:Y:S01]  /*4470*/  @!P4 IMAD.MOV R0, RZ, RZ, -R0 ;  /* 0x000000ffff00c224 */ /* 0x000fe200078e0a00 */
[C---:B------:R-:W-:Y:S01]  /*4480*/  ISETP.GT.U32.AND P4, PT, R3.reuse, R16, PT ;  /* 0x000000100300720c */ /* 0x040fe20003f84070 */
[----:B------:R-:W-:Y:S02]  /*4490*/  IMAD.MOV R7, RZ, RZ, -R7 ;  /* 0x000000ffff077224 */ /* 0x000fe400078e0a07 */
[----:B------:R-:W-:Y:S01]  /*44a0*/  IMAD.HI.U32 R6, R4, R8, RZ ;  /* 0x0000000804067227 */ /* 0x000fe200078e00ff */
[----:B------:R0:W-:Y:S03]  /*44b0*/  STL [R1+0x270], R0 ;  /* 0x0002700001007387 */ /* 0x0001e60000100800 */
[----:B------:R-:W-:Y:S01]  /*44c0*/  IMAD R9, R3, R7, R9 ;  /* 0x0000000703097224 */ /* 0x000fe200078e0209 */
[----:B------:R1:W-:Y:S01]  /*44d0*/  STL [R1+0x274], R15 ;  /* 0x0002740f01007387 */ /* 0x0003e20000100800 */
[----:B------:R-:W-:-:S02]  /*44e0*/  IMAD.MOV R6, RZ, RZ, -R6 ;  /* 0x000000ffff067224 */ /* 0x000fc400078e0a06 */
[--C-:B------:R-:W-:Y:S01]  /*44f0*/  @!P6 IMAD.IADD R5, R5, 0x1, -R3.reuse ;  /* 0x000000010505e824 */ /* 0x100fe200078e0a03 */
[C---:B------:R-:W-:Y:S01]  /*4500*/  ISETP.GT.U32.AND P6, PT, R3.reuse, R9, PT ;  /* 0x000000090300720c */ /* 0x040fe20003fc4070 */
[C---:B------:R-:W-:Y:S02]  /*4510*/  IMAD R8, R3.reuse, R6, R8 ;  /* 0x0000000603087224 */ /* 0x040fe400078e0208 */
[----:B------:R-:W-:Y:S02]  /*4520*/  @!P4 IMAD.IADD R16, R16, 0x1, -R3 ;  /* 0x000000011010c824 */ /* 0x000fe400078e0a03 */
[----:B------:R-:W-:Y:S01]  /*4530*/  IMAD.HI.U32 R6, R4, R11, RZ ;  /* 0x0000000b04067227 */ /* 0x000fe200078e00ff */
[----:B------:R-:W-:-:S03]  /*4540*/  ISETP.GT.U32.AND P4, PT, R3, R8, PT ;  /* 0x000000080300720c */ /* 0x000fc60003f84070 */
[----:B------:R-:W-:Y:S01]  /*4550*/  @!P5 IMAD.IADD R17, R17, 0x1, -R3 ;  /* 0x000000011111d824 */ /* 0x000fe200078e0a03 */
[----:B------:R-:W-:Y:S01]  /*4560*/  ISETP.GE.AND P5, PT, R2, RZ, PT ;  /* 0x000000ff0200720c */ /* 0x000fe20003fa6270 */
[----:B------:R-:W-:Y:S01]  /*4570*/  IMAD.HI.U32 R7, R4, R21, RZ ;  /* 0x0000001504077227 */ /* 0x000fe200078e00ff */
[----:B------:R-:W-:-:S03]  /*4580*/  LOP3.LUT R2, R19, 0x164, RZ, 0xfc, !PT ;  /* 0x0000016413027812 */ /* 0x000fc600078efcff */
[--C-:B------:R-:W-:Y:S01]  /*4590*/  @!P6 IMAD.IADD R9, R9, 0x1, -R3.reuse ;  /* 0x000000010909e824 */ /* 0x100fe200078e0a03 */
[----:B------:R-:W-:Y:S01]  /*45a0*/  ISETP.GE.AND P6, PT, R10, RZ, PT ;  /* 0x000000ff0a00720c */ /* 0x000fe20003fc6270 */
[----:B------:R-:W-:Y:S01]  /*45b0*/  IMAD.MOV R6, RZ, RZ, -R6 ;  /* 0x000000ffff067224 */ /* 0x000fe200078e0a06 */
[----:B------:R-:W-:Y:S01]  /*45c0*/  LOP3.LUT R10, R19, 0x162, RZ, 0xfc, !PT ;  /* 0x00000162130a7812 */ /* 0x000fe200078efcff */
[----:B------:R-:W-:Y:S01]  /*45d0*/  @!P4 IMAD.IADD R8, R8, 0x1, -R3 ;  /* 0x000000010808c824 */ /* 0x000fe200078e0a03 */
[C---:B------:R-:W-:Y:S01]  /*45e0*/  ISETP.GT.U32.AND P4, PT, R3.reuse, R9, PT ;  /* 0x000000090300720c */ /* 0x040fe20003f84070 */
[----:B0-----:R-:W-:Y:S02]  /*45f0*/  IMAD.MOV.U32 R0, RZ, RZ, R5 ;  /* 0x000000ffff007224 */ /* 0x001fe400078e0005 */
[----:B------:R-:W-:Y:S01]  /*4600*/  IMAD.MOV R7, RZ, RZ, -R7 ;  /* 0x000000ffff077224 */ /* 0x000fe200078e0a07 */
[C---:B------:R-:W-:Y:S01]  /*4610*/  ISETP.GT.U32.AND P3, PT, R3.reuse, R8, PT ;  /* 0x000000080300720c */ /* 0x040fe20003f64070 */
[----:B------:R-:W-:Y:S01]  /*4620*/  IMAD R11, R3, R6, R11 ;  /* 0x00000006030b7224 */ /* 0x000fe200078e020b */
[----:B------:R-:W-:Y:S01]  /*4630*/  IABS R6, R2 ;  /* 0x0000000200067213 */ /* 0x000fe20000000000 */
[----:B------:R-:W-:-:S02]  /*4640*/  @!P2 IMAD.MOV R0, RZ, RZ, -R0 ;  /* 0x000000ffff00a224 */ /* 0x000fc400078e0a00 */
[C---:B------:R-:W-:Y:S01]  /*4650*/  IMAD R21, R3.reuse, R7, R21 ;  /* 0x0000000703157224 */ /* 0x040fe200078e0215 */
[----:B------:R-:W-:Y:S01]  /*4660*/  IABS R7, R10 ;  /* 0x0000000a00077213 */ /* 0x000fe20000000000 */
[----:B-1----:R-:W-:Y:S01]  /*4670*/  IMAD.MOV.U32 R15, RZ, RZ, R17 ;  /* 0x000000ffff0f7224 */ /* 0x002fe200078e0011 */
[C---:B------:R-:W-:Y:S01]  /*4680*/  ISETP.GT.U32.AND P2, PT, R3.reuse, R11, PT ;  /* 0x0000000b0300720c */ /* 0x040fe20003f44070 */
[----:B------:R-:W-:Y:S01]  /*4690*/  IMAD.HI.U32 R5, R4, R6, RZ ;  /* 0x0000000604057227 */ /* 0x000fe200078e00ff */
[----:B------:R0:W-:Y:S03]  /*46a0*/  STL [R1+0x278], R0 ;  /* 0x0002780001007387 */ /* 0x0001e60000100800 */
[----:B------:R-:W-:Y:S01]  /*46b0*/  @!P1 IMAD.MOV R15, RZ, RZ, -R15 ;  /* 0x000000ffff0f9224 */ /* 0x000fe200078e0a0f */
[----:B------:R-:W-:Y:S01]  /*46c0*/  ISETP.GT.U32.AND P1, PT, R3, R21, PT ;  /* 0x000000150300720c */ /* 0x000fe20003f24070 */
[----:B------:R-:W-:Y:S01]  /*46d0*/  @!P4 IMAD.IADD R9, R9, 0x1, -R3 ;  /* 0x000000010909c824 */ /* 0x000fe200078e0a03 */
[----:B------:R-:W-:Y:S01]  /*46e0*/  ISETP.GE.AND P4, PT, R12, RZ, PT ;  /* 0x000000ff0c00720c */ /* 0x000fe20003f86270 */
[----:B------:R-:W-:Y:S01]  /*46f0*/  IMAD.MOV R5, RZ, RZ, -R5 ;  /* 0x000000ffff057224 */ /* 0x000fe200078e0a05 */
[----:B------:R1:W-:Y:S01]  /*4700*/  STL [R1+0x2ac], R15 ;  /* 0x0002ac0f01007387 */ /* 0x0003e20000100800 */
[----:B------:R-:W-:Y:S01]  /*4710*/  @!P3 IMAD.IADD R8, R8, 0x1, -R3 ;  /* 0x000000010808b824 */ /* 0x000fe200078e0a03 */
[----:B------:R-:W-:Y:S01]  /*4720*/  ISETP.GE.AND P3, PT, R2, RZ, PT ;  /* 0x000000ff0200720c */ /* 0x000fe20003f66270 */
[----:B0-----:R-:W-:Y:S01]  /*4730*/  IMAD.MOV.U32 R0, RZ, RZ, R16 ;  /* 0x000000ffff007224 */ /* 0x001fe200078e0010 */
[C---:B------:R-:W-:Y:S01]  /*4740*/  LOP3.LUT R2, R19.reuse, 0x160, RZ, 0xfc, !PT ;  /* 0x0000016013027812 */ /* 0x040fe200078efcff */
[----:B------:R-:W-:Y:S01]  /*4750*/  IMAD.HI.U32 R16, R4, R7, RZ ;  /* 0x0000000704107227 */ /* 0x000fe200078e00ff */
[----:B------:R-:W-:-:S03]  /*4760*/  LOP3.LUT R12, R19, 0x158, RZ, 0xfc, !PT ;  /* 0x00000158130c7812 */ /* 0x000fc600078efcff */
[----:B------:R-:W-:Y:S01]  /*4770*/  @!P0 IMAD.MOV R0, RZ, RZ, -R0 ;  /* 0x000000ffff008224 */ /* 0x000fe200078e0a00 */
[----:B------:R-:W-:Y:S01]  /*4780*/  ISETP.GE.AND P0, PT, R13, RZ, PT ;  /* 0x000000ff0d00720c */ /* 0x000fe20003f06270 */
[----:B------:R-:W-:Y:S01]  /*4790*/  IMAD.MOV R16, RZ, RZ, -R16 ;  /* 0x000000ffff107224 */ /* 0x000fe200078e0a10 */
[----:B------:R-:W-:Y:S01]  /*47a0*/  IABS R13, R12 ;  /* 0x0000000c000d7213 */ /* 0x000fe20000000000 */
[----:B------:R-:W-:Y:S01]  /*47b0*/  IMAD R6, R3, R5, R6 ;  /* 0x0000000503067224 */ /* 0x000fe200078e0206 */
[----:B------:R0:W-:Y:S01]  /*47c0*/  STL [R1+0x2e0], R0 ;  /* 0x0002e00001007387 */ /* 0x0001e20000100800 */
[----:B-1----:R-:W-:Y:S01]  /*47d0*/  IMAD.MOV.U32 R15, RZ, RZ, R9 ;  /* 0x000000ffff0f7224 */ /* 0x002fe200078e0009 */
[----:B------:R-:W-:Y:S01]  /*47e0*/  LOP3.LUT R5, R19, 0x15e, RZ, 0xfc, !PT ;  /* 0x0000015e13057812 */ /* 0x000fe200078efcff */
[----:B------:R-:W-:Y:S01]  /*47f0*/  @!P2 IMAD.IADD R11, R11, 0x1, -R3 ;  /* 0x000000010b0ba824 */ /* 0x000fe200078e0a03 */
[----:B------:R-:W-:Y:S01]  /*4800*/  IABS R9, R2 ;  /* 0x0000000200097213 */ /* 0x000fe20000000000 */
[----:B------:R-:W-:Y:S01]  /*4810*/  IMAD R7, R3, R16, R7 ;  /* 0x0000001003077224 */ /* 0x000fe200078e0207 */
[----:B------:R-:W-:Y:S01]  /*4820*/  LOP3.LUT R16, R19, 0x15c, RZ, 0xfc, !PT ;  /* 0x0000015c13107812 */ /* 0x000fe200078efcff */
[----:B------:R-:W-:Y:S01]  /*4830*/  @!P5 IMAD.MOV R15, RZ, RZ, -R15 ;  /* 0x000000ffff0fd224 */ /* 0x000fe200078e0a0f */
[----:B------:R-:W-:Y:S01]  /*4840*/  ISETP.GT.U32.AND P5, PT, R3, R6, PT ;  /* 0x000000060300720c */ /* 0x000fe20003fa4070 */
[----:B------:R-:W-:Y:S01]  /*4850*/  @!P1 IMAD.IADD R21, R21, 0x1, -R3 ;  /* 0x0000000115159824 */ /* 0x000fe200078e0a03 */
[C---:B------:R-:W-:Y:S01]  /*4860*/  ISETP.GT.U32.AND P2, PT, R3.reuse, R11, PT ;  /* 0x0000000b0300720c */ /* 0x040fe20003f44070 */
[----:B0-----:R-:W-:Y:S01]  /*4870*/  IMAD.MOV.U32 R0, RZ, RZ, R8 ;  /* 0x000000ffff007224 */ /* 0x001fe200078e0008 */
[----:B------:R-:W-:Y:S01]  /*4880*/  IABS R8, R5 ;  /* 0x0000000500087213 */ /* 0x000fe20000000000 */
[----:B------:R-:W-:Y:S01]  /*4890*/  STL [R1+0x2dc], R15 ;  /* 0x0002dc0f01007387 */ /* 0x000fe20000100800 */
[C---:B------:R-:W-:Y:S01]  /*48a0*/  ISETP.GT.U32.AND P1, PT, R3.reuse, R21, PT ;  /* 0x000000150300720c */ /* 0x040fe20003f24070 */
[----:B------:R-:W-:Y:S01]  /*48b0*/  @!P6 IMAD.MOV R0, RZ, RZ, -R0 ;  /* 0x000000ffff00e224 */ /* 0x000fe200078e0a00 */
[----:B------:R-:W-:Y:S01]  /*48c0*/  ISETP.GT.U32.AND P6, PT, R3, R7, PT ;  /* 0x000000070300720c */ /* 0x000fe20003fc4070 */
[----:B------:R-:W-:Y:S01]  /*48d0*/  IMAD.HI.U32 R20, R4, R13, RZ ;  /* 0x0000000d04147227 */ /* 0x000fe200078e00ff */
[----:B------:R-:W-:-:S02]  /*48e0*/  IABS R17, R16 ;  /* 0x0000001000117213 */ /* 0x000fc40000000000 */
[----:B------:R0:W-:Y:S01]  /*48f0*/  STL [R1+0x370], R0 ;  /* 0x0003700001007387 */ /* 0x0001e20000100800 */
[--C-:B------:R-:W-:Y:S02]  /*4900*/  @!P5 IMAD.IADD R6, R6, 0x1, -R3.reuse ;  /* 0x000000010606d824 */ /* 0x100fe400078e0a03 */
[----:B------:R-:W-:Y:S01]  /*4910*/  @!P2 IMAD.IADD R11, R11, 0x1, -R3 ;  /* 0x000000010b0ba824 */ /* 0x000fe200078e0a03 */
[----:B------:R-:W-:Y:S01]  /*4920*/  ISETP.GE.AND P2, PT, R10, RZ, PT ;  /* 0x000000ff0a00720c */ /* 0x000fe20003f46270 */
[----:B------:R-:W-:Y:S01]  /*4930*/  IMAD.HI.U32 R10, R4, R9, RZ ;  /* 0x00000009040a7227 */ /* 0x000fe200078e00ff */
[----:B------:R-:W-:-:S03]  /*4940*/  ISETP.GT.U32.AND P5, PT, R3, R6, PT ;  /* 0x000000060300720c */ /* 0x000fc60003fa4070 */
[--C-:B------:R-:W-:Y:S02]  /*4950*/  @!P6 IMAD.IADD R7, R7, 0x1, -R3.reuse ;  /* 0x000000010707e824 */ /* 0x100fe400078e0a03 */
[----:B------:R-:W-:Y:S01]  /*4960*/  @!P1 IMAD.IADD R21, R21, 0x1, -R3 ;  /* 0x0000000115159824 */ /* 0x000fe200078e0a03 */
[----:B------:R-:W-:Y:S01]  /*4970*/  ISETP.GE.AND P1, PT, R2, RZ, PT ;  /* 0x000000ff0200720c */ /* 0x000fe20003f26270 */
[----:B------:R-:W-:Y:S01]  /*4980*/  IMAD.HI.U32 R2, R4, R8, RZ ;  /* 0x0000000804027227 */ /* 0x000fe200078e00ff */
[----:B------:R-:W-:-:S03]  /*4990*/  ISETP.GT.U32.AND P6, PT, R3, R7, PT ;  /* 0x000000070300720c */ /* 0x000fc60003fc4070 */
[----:B------:R-:W-:Y:S02]  /*49a0*/  IMAD.MOV R10, RZ, RZ, -R10 ;  /* 0x000000ffff0a7224 */ /* 0x000fe400078e0a0a */
[----:B------:R-:W-:Y:S02]  /*49b0*/  IMAD.MOV R2, RZ, RZ, -R2 ;  /* 0x000000ffff027224 */ /* 0x000fe400078e0a02 */
[----:B------:R-:W-:Y:S01]  /*49c0*/  IMAD R9, R3, R10, R9 ;  /* 0x0000000a03097224 */ /* 0x000fe200078e0209 */
[----:B------:R-:W-:Y:S01]  /*49d0*/  LOP3.LUT R10, R19, 0x15a, RZ, 0xfc, !PT ;  /* 0x0000015a130a7812 */ /* 0x000fe200078efcff */
[----:B------:R-:W-:Y:S01]  /*49e0*/  IMAD R8, R3, R2, R8 ;  /* 0x0000000203087224 */ /* 0x000fe200078e0208 */
[----:B------:R-:W-:Y:S01]  /*49f0*/  LOP3.LUT R2, R19, 0x156, RZ, 0xfc, !PT ;  /* 0x0000015613027812 */ /* 0x000fe200078efcff */
[----:B------:R-:W-:Y:S01]  /*4a00*/  @!P5 IMAD.IADD R6, R6, 0x1, -R3 ;  /* 0x000000010606d824 */ /* 0x000fe200078e0a03 */
[----:B------:R-:W-:Y:S01]  /*4a10*/  ISETP.GT.U32.AND P5, PT, R3, R9, PT ;  /* 0x000000090300720c */ /* 0x000fe20003fa4070 */
[----:B0-----:R-:W-:Y:S01]  /*4a20*/  IMAD.MOV.U32 R0, RZ, RZ, R11 ;  /* 0x000000ffff007224 */ /* 0x001fe200078e000b */
[----:B------:R-:W-:Y:S01]  /*4a30*/  IABS R18, R10 ;  /* 0x0000000a00127213 */ /* 0x000fe20000000000 */
[----:B------:R-:W-:Y:S01]  /*4a40*/  @!P6 IMAD.IADD R7, R7, 0x1, -R3 ;  /* 0x000000010707e824 */ /* 0x000fe200078e0a03 */
[----:B------:R-:W-:Y:S01]  /*4a50*/  ISETP.GT.U32.AND P6, PT, R3, R8, PT ;  /* 0x000000080300720c */ /* 0x000fe20003fc4070 */
[----:B------:R-:W-:Y:S01]  /*4a60*/  @!P0 IMAD.MOV R0, RZ, RZ, -R0 ;  /* 0x000000ffff008224 */ /* 0x000fe200078e0a00 */
[----:B------:R-:W-:Y:S01]  /*4a70*/  ISETP.GE.AND P0, PT, R5, RZ, PT ;  /* 0x000000ff0500720c */ /* 0x000fe20003f06270 */
[----:B------:R-:W-:Y:S01]  /*4a80*/  IMAD.HI.U32 R5, R4, R17, RZ ;  /* 0x0000001104057227 */ /* 0x000fe200078e00ff */
[----:B------:R-:W-:-:S02]  /*4a90*/  LOP3.LUT R11, R19, 0x154, RZ, 0xfc, !PT ;  /* 0x00000154130b7812 */ /* 0x000fc400078efcff */
[----:B------:R0:W-:Y:S01]  /*4aa0*/  STL [R1+0x2f8], R0 ;  /* 0x0002f80001007387 */ /* 0x0001e20000100800 */
[----:B------:R-:W-:Y:S02]  /*4ab0*/  IMAD.MOV R5, RZ, RZ, -R5 ;  /* 0x000000ffff057224 */ /* 0x000fe400078e0a05 */
[----:B------:R-:W-:Y:S02]  /*4ac0*/  @!P5 IMAD.IADD R9, R9, 0x1, -R3 ;  /* 0x000000010909d824 */ /* 0x000fe400078e0a03 */
[C---:B------:R-:W-:Y:S01]  /*4ad0*/  IMAD R17, R3.reuse, R5, R17 ;  /* 0x0000000503117224 */ /* 0x040fe200078e0211 */
[----:B------:R-:W-:Y:S01]  /*4ae0*/  IABS R5, R2 ;  /* 0x0000000200057213 */ /* 0x000fe20000000000 */
[----:B------:R-:W-:Y:S01]  /*4af0*/  @!P6 IMAD.IADD R8, R8, 0x1, -R3 ;  /* 0x000000010808e824 */ /* 0x000fe200078e0a03 */
[C---:B------:R-:W-:Y:S01]  /*4b00*/  ISETP.GT.U32.AND P6, PT, R3.reuse, R9, PT ;  /* 0x000000090300720c */ /* 0x040fe20003fc4070 */
[----:B------:R-:W-:Y:S01]  /*4b10*/  IMAD.HI.U32 R22, R4, R18, RZ ;  /* 0x0000001204167227 */ /* 0x000fe200078e00ff */
[----:B------:R-:W-:-:S03]  /*4b20*/  ISETP.GT.U32.AND P5, PT, R3, R17, PT ;  /* 0x000000110300720c */ /* 0x000fc60003fa4070 */
[----:B0-----:R-:W-:Y:S02]  /*4b30*/  IMAD.MOV.U32 R0, RZ, RZ, R21 ;  /* 0x000000ffff007224 */ /* 0x001fe400078e0015 */
[----:B------:R-:W-:Y:S02]  /*4b40*/  IMAD.MOV R22, RZ, RZ, -R22 ;  /* 0x000000ffff167224 */ /* 0x000fe400078e0a16 */
[----:B------:R-:W-:Y:S01]  /*4b50*/  @!P4 IMAD.MOV R0, RZ, RZ, -R0 ;  /* 0x000000ffff00c224 */ /* 0x000fe200078e0a00 */
[----:B------:R-:W-:Y:S01]  /*4b60*/  ISETP.GE.AND P4, PT, R16, RZ, PT ;  /* 0x000000ff1000720c */ /* 0x000fe20003f86270 */
[----:B------:R-:W-:Y:S01]  /*4b70*/  IMAD R16, R3, R22, R18 ;  /* 0x0000001603107224 */ /* 0x000fe200078e0212 */
[----:B------:R-:W-:Y:S01]  /*4b80*/  IABS R18, R11 ;  /* 0x0000000b00127213 */ /* 0x000fe20000000000 */
[----:B------:R-:W-:Y:S01]  /*4b90*/  IMAD.MOV.U32 R21, RZ, RZ, R5 ;  /* 0x000000ffff157224 */ /* 0x000fe200078e0005 */
[----:B------:R0:W-:Y:S01]  /*4ba0*/  STL [R1+0x300], R0 ;  /* 0x0003000001007387 */ /* 0x0001e20000100800 */
[----:B------:R-:W-:-:S02]  /*4bb0*/  IMAD.MOV R20, RZ, RZ, -R20 ;  /* 0x000000ffff147224 */ /* 0x000fc400078e0a14 */
[----:B------:R-:W-:Y:S01]  /*4bc0*/  @!P6 IMAD.IADD R9, R9, 0x1, -R3 ;  /* 0x000000010909e824 */ /* 0x000fe200078e0a03 */
[C---:B------:R-:W-:Y:S01]  /*4bd0*/  ISETP.GT.U32.AND P6, PT, R3.reuse, R16, PT ;  /* 0x000000100300720c */ /* 0x040fe20003fc4070 */
[----:B------:R-:W-:Y:S02]  /*4be0*/  IMAD R5, R3, R20, R13 ;  /* 0x0000001403057224 */ /* 0x000fe400078e020d */
[----:B------:R-:W-:Y:S02]  /*4bf0*/  @!P5 IMAD.IADD R17, R17, 0x1, -R3 ;  /* 0x000000011111d824 */ /* 0x000fe400078e0a03 */
[----:B------:R-:W-:Y:S02]  /*4c00*/  IMAD.MOV.U32 R13, RZ, RZ, R7 ;  /* 0x000000ffff0d7224 */ /* 0x000fe400078e0007 */
[----:B0-----:R-:W-:Y:S01]  /*4c10*/  IMAD.MOV.U32 R0, RZ, RZ, R6 ;  /* 0x000000ffff007224 */ /* 0x001fe200078e0006 */
[----:B------:R-:W-:Y:S01]  /*4c20*/  ISETP.GT.U32.AND P5, PT, R3, R17, PT ;  /* 0x000000110300720c */ /* 0x000fe20003fa4070 */
[----:B------:R-:W-:-:S04]  /*4c30*/  IMAD.HI.U32 R6, R4, R21, RZ ;  /* 0x0000001504067227 */ /* 0x000fc800078e00ff */
[----:B------:R-:W-:Y:S01]  /*4c40*/  @!P3 IMAD.MOV R0, RZ, RZ, -R0 ;  /* 0x000000ffff00b224 */ /* 0x000fe200078e0a00 */
[----:B------:R-:W-:Y:S01]  /*4c50*/  ISETP.GT.U32.AND P3, PT, R3, R8, PT ;  /* 0x000000080300720c */ /* 0x000fe20003f64070 */
[----:B------:R-:W-:-:S03]  /*4c60*/  IMAD.HI.U32 R7, R4, R18, RZ ;  /* 0x0000001204077227 */ /* 0x000fc600078e00ff */
[----:B------:R0:W-:Y:S01]  /*4c70*/  STL [R1+0x2fc], R0 ;  /* 0x0002fc0001007387 */ /* 0x0001e20000100800 */
[----:B------:R-:W-:Y:S02]  /*4c80*/  IMAD.MOV R6, RZ, RZ, -R6 ;  /* 0x000000ffff067224 */ /* 0x000fe400078e0a06 */
[----:B------:R-:W-:Y:S02]  /*4c90*/  @!P6 IMAD.IADD R16, R16, 0x1, -R3 ;  /* 0x000000011010e824 */ /* 0x000fe400078e0a03 */
[----:B------:R-:W-:Y:S01]  /*4ca0*/  @!P2 IMAD.MOV R13, RZ, RZ, -R13 ;  /* 0x000000ffff0da224 */ /* 0x000fe200078e0a0d */
[----:B------:R-:W-:Y:S01]  /*4cb0*/  ISETP.GE.AND P2, PT, R10, RZ, PT ;  /* 0x000000ff0a00720c */ /* 0x000fe20003f46270 */
[--C-:B------:R-:W-:Y:S01]  /*4cc0*/  @!P5 IMAD.IADD R17, R17, 0x1, -R3.reuse ;  /* 0x000000011111d824 */ /* 0x100fe200078e0a03 */
[----:B------:R-:W-:Y:S01]  /*4cd0*/  ISETP.GE.AND P5, PT, R2, RZ, PT ;  /* 0x000000ff0200720c */ /* 0x000fe20003fa6270 */
[----:B------:R-:W-:Y:S01]  /*4ce0*/  @!P3 IMAD.IADD R8, R8, 0x1, -R3 ;  /* 0x000000010808b824 */ /* 0x000fe200078e0a03 */
[----:B------:R-:W-:Y:S01]  /*4cf0*/  STL [R1+0x2f4], R13 ;  /* 0x0002f40d01007387 */ /* 0x000fe20000100800 */
[----:B0-----:R-:W-:Y:S01]  /*4d00*/  IMAD.MOV.U32 R0, RZ, RZ, R9 ;  /* 0x000000ffff007224 */ /* 0x001fe200078e0009 */
[----:B------:R-:W-:Y:S01]  /*4d10*/  ISETP.GE.AND P3, PT, R12, RZ, PT ;  /* 0x000000ff0c00720c */ /* 0x000fe20003f66270 */
[----:B------:R-:W-:Y:S01]  /*4d20*/  IMAD.MOV R9, RZ, RZ, -R7 ;  /* 0x000000ffff097224 */ /* 0x000fe200078e0a07 */
[----:B------:R-:W-:Y:S01]  /*4d30*/  LOP3.LUT R12, R19, 0x14c, RZ, 0xfc, !PT ;  /* 0x0000014c130c7812 */ /* 0x000fe200078efcff */
[----:B------:R-:W-:Y:S01]  /*4d40*/  @!P1 IMAD.MOV R0, RZ, RZ, -R0 ;  /* 0x000000ffff009224 */ /* 0x000fe200078e0a00 */
[C---:B------:R-:W-:Y:S01]  /*4d50*/  ISETP.GT.U32.AND P1, PT, R3.reuse, R5, PT ;  /* 0x000000050300720c */ /* 0x040fe20003f24070 */
[----:B------:R-:W-:Y:S01]  /*4d60*/  IMAD R7, R3, R6, R21 ;  /* 0x0000000603077224 */ /* 0x000fe200078e0215 */
[----:B------:R-:W-:Y:S01]  /*4d70*/  LOP3.LUT R6, R19, 0x150, RZ, 0xfc, !PT ;  /* 0x0000015013067812 */ /* 0x000fe200078efcff */
[----:B------:R-:W-:Y:S01]  /*4d80*/  IMAD R2, R3, R9, R18 ;  /* 0x0000000903027224 */ /* 0x000fe200078e0212 */
[----:B------:R0:W-:Y:S01]  /*4d90*/  STL [R1+0x2f0], R0 ;  /* 0x0002f00001007387 */ /* 0x0001e20000100800 */
[----:B------:R-:W-:Y:S01]  /*4da0*/  LOP3.LUT R9, R19, 0x152, RZ, 0xfc, !PT ;  /* 0x0000015213097812 */ /* 0x000fe200078efcff */
[----:B------:R-:W-:Y:S01]  /*4db0*/  IMAD.MOV.U32 R15, RZ, RZ, R17 ;  /* 0x000000ffff0f7224 */ /* 0x000fe200078e0011 */
[----:B------:R-:W-:-:S02]  /*4dc0*/  ISETP.GT.U32.AND P6, PT, R3, R7, PT ;  /* 0x000000070300720c */ /* 0x000fc40003fc4070 */
[----:B------:R-:W-:Y:S01]  /*4dd0*/  IABS R18, R9 ;  /* 0x0000000900127213 */ /* 0x000fe20000000000 */
[----:B------:R-:W-:Y:S01]  /*4de0*/  @!P4 IMAD.MOV R15, RZ, RZ, -R15 ;  /* 0x000000ffff0fc224 */ /* 0x000fe200078e0a0f */
[----:B------:R-:W-:Y:S02]  /*4df0*/  IABS R20, R6 ;  /* 0x0000000600147213 */ /* 0x000fe40000000000 */
[--C-:B------:R-:W-:Y:S01]  /*4e00*/  @!P1 IMAD.IADD R5, R5, 0x1, -R3.reuse ;  /* 0x0000000105059824 */ /* 0x100fe200078e0a03 */
[----:B------:R-:W-:Y:S01]  /*4e10*/  IABS R10, R12 ;  /* 0x0000000c000a7213 */ /* 0x000fe20000000000 */
[----:B0-----:R-:W-:Y:S01]  /*4e20*/  IMAD.MOV.U32 R0, RZ, RZ, R8 ;  /* 0x000000ffff007224 */ /* 0x001fe200078e0008 */
[----:B------:R-:W-:Y:S01]  /*4e30*/  LOP3.LUT R8, R19, 0x14e, RZ, 0xfc, !PT ;  /* 0x0000014e13087812 */ /* 0x000fe200078efcff */
[----:B------:R-:W-:Y:S01]  /*4e40*/  IMAD.HI.U32 R21, R4, R18, RZ ;  /* 0x0000001204157227 */ /* 0x000fe200078e00ff */
[C---:B------:R-:W-:Y:S02]  /*4e50*/  ISETP.GT.U32.AND P1, PT, R3.reuse, R5, PT ;  /* 0x000000050300720c */ /* 0x040fe40003f24070 */
[----:B------:R-:W-:Y:S01]  /*4e60*/  IABS R13, R8 ;  /* 0x00000008000d7213 */ /* 0x000fe20000000000 */
[----:B------:R-:W-:Y:S01]  /*4e70*/  @!P0 IMAD.MOV R0, RZ, RZ, -R0 ;  /* 0x000000ffff008224 */ /* 0x000fe200078e0a00 */
[----:B------:R-:W-:Y:S01]  /*4e80*/  ISETP.GT.U32.AND P0, PT, R3, R16, PT ;  /* 0x000000100300720c */ /* 0x000fe20003f04070 */
[----:B------:R-:W-:-:S02]  /*4e90*/  @!P6 IMAD.IADD R7, R7, 0x1, -R3 ;  /* 0x000000010707e824 */ /* 0x000fc400078e0a03 */
[----:B------:R-:W-:Y:S01]  /*4ea0*/  IMAD.MOV R21, RZ, RZ, -R21 ;  /* 0x000000ffff157224 */ /* 0x000fe200078e0a15 */
[----:B------:R0:W-:Y:S01]  /*4eb0*/  STL [R1+0x310], R0 ;  /* 0x0003100001007387 */ /* 0x0001e20000100800 */
[----:B------:R-:W-:Y:S01]  /*4ec0*/  IMAD.HI.U32 R22, R4, R13, RZ ;  /* 0x0000000d04167227 */ /* 0x000fe200078e00ff */
[----:B------:R-:W-:Y:S02]  /*4ed0*/  ISETP.GT.U32.AND P6, PT, R3, R7, PT ;  /* 0x000000070300720c */ /* 0x000fe40003fc4070 */
[----:B------:R-:W-:Y:S01]  /*4ee0*/  STL [R1+0x318], R15 ;  /* 0x0003180f01007387 */ /* 0x000fe20000100800 */
[--C-:B------:R-:W-:Y:S01]  /*4ef0*/  @!P1 IMAD.IADD R5, R5, 0x1, -R3.reuse ;  /* 0x0000000105059824 */ /* 0x100fe200078e0a03 */
[----:B------:R-:W-:Y:S01]  /*4f00*/  ISETP.GE.AND P1, PT, R11, RZ, PT ;  /* 0x000000ff0b00720c */ /* 0x000fe20003f26270 */
[C---:B------:R-:W-:Y:S02]  /*4f10*/  IMAD R11, R3.reuse, R21, R18 ;  /* 0x00000015030b7224 */ /* 0x040fe400078e0212 */
[----:B------:R-:W-:Y:S01]  /*4f20*/  @!P0 IMAD.IADD R16, R16, 0x1, -R3 ;  /* 0x0000000110108824 */ /* 0x000fe200078e0a03 */
[----:B------:R-:W-:Y:S01]  /*4f30*/  ISETP.GT.U32.AND P0, PT, R3, R2, PT ;  /* 0x000000020300720c */ /* 0x000fe20003f04070 */
[----:B------:R-:W-:-:S04]  /*4f40*/  IMAD.HI.U32 R18, R4, R20, RZ ;  /* 0x0000001404127227 */ /* 0x000fc800078e00ff */
[----:B------:R-:W-:Y:S01]  /*4f50*/  @!P6 IMAD.IADD R7, R7, 0x1, -R3 ;  /* 0x000000010707e824 */ /* 0x000fe200078e0a03 */
[----:B------:R-:W-:Y:S01]  /*4f60*/  ISETP.GT.U32.AND P6, PT, R3, R11, PT ;  /* 0x0000000b0300720c */ /* 0x000fe20003fc4070 */
[----:B0-----:R-:W-:Y:S02]  /*4f70*/  IMAD.MOV.U32 R0, RZ, RZ, R16 ;  /* 0x000000ffff007224 */ /* 0x001fe400078e0010 */
[----:B------:R-:W-:-:S04]  /*4f80*/  IMAD.HI.U32 R21, R4, R10, RZ ;  /* 0x0000000a04157227 */ /* 0x000fc800078e00ff */
[--C-:B------:R-:W-:Y:S01]  /*4f90*/  @!P0 IMAD.IADD R2, R2, 0x1, -R3.reuse ;  /* 0x0000000102028824 */ /* 0x100fe200078e0a03 */
[----:B------:R-:W-:Y:S01]  /*4fa0*/  ISETP.GE.AND P0, PT, R9, RZ, PT ;  /* 0x000000ff0900720c */ /* 0x000fe20003f06270 */
[----:B------:R-:W-:Y:S01]  /*4fb0*/  IMAD.MOV R18, RZ, RZ, -R18 ;  /* 0x000000ffff127224 */ /* 0x000fe200078e0a12 */
[----:B------:R-:W-:Y:S01]  /*4fc0*/  LOP3.LUT R9, R19, 0x14a, RZ, 0xfc, !PT ;  /* 0x0000014a13097812 */ /* 0x000fe200078efcff */
[----:B------:R-:W-:Y:S02]  /*4fd0*/  @!P2 IMAD.MOV R0, RZ, RZ, -R0 ;  /* 0x000000ffff00a224 */ /* 0x000fe400078e0a00 */
[----:B------:R-:W-:Y:S01]  /*4fe0*/  @!P6 IMAD.IADD R11, R11, 0x1, -R3 ;  /* 0x000000010b0be824 */ /* 0x000fe200078e0a03 */
[C---:B------:R-:W-:Y:S01]  /*4ff0*/  ISETP.GT.U32.AND P6, PT, R3.reuse, R2, PT ;  /* 0x000000020300720c */ /* 0x040fe20003fc4070 */
[----:B------:R-:W-:Y:S01]  /*5000*/  IMAD.MOV R22, RZ, RZ, -R22 ;  /* 0x000000ffff167224 */ /* 0x000fe200078e0a16 */
[----:B------:R0:W-:Y:S01]  /*5010*/  STL [R1+0x314], R0 ;  /* 0x0003140001007387 */ /* 0x0001e20000100800 */
[----:B------:R-:W-:Y:S01]  /*5020*/  IMAD.MOV R21, RZ, RZ, -R21 ;  /* 0x000000ffff157224 */ /* 0x000fe200078e0a15 */
[C---:B------:R-:W-:Y:S01]  /*5030*/  ISETP.GT.U32.AND P2, PT, R3.reuse, R11, PT ;  /* 0x0000000b0300720c */ /* 0x040fe20003f44070 */
[----:B------:R-:W-:Y:S01]  /*5040*/  IMAD R18, R3, R18, R20 ;  /* 0x0000001203127224 */ /* 0x000fe200078e0214 */
[----:B------:R-:W-:Y:S01]  /*5050*/  LOP3.LUT R20, R19, 0x148, RZ, 0xfc, !PT ;  /* 0x0000014813147812 */ /* 0x000fe200078efcff */
[----:B------:R-:W-:-:S02]  /*5060*/  IMAD R13, R3, R22, R13 ;  /* 0x00000016030d7224 */ /* 0x000fc400078e020d */
[C---:B------:R-:W-:Y:S01]  /*5070*/  IMAD R10, R3.reuse, R21, R10 ;  /* 0x00000015030a7224 */ /* 0x040fe200078e020a */
[----:B------:R-:W-:Y:S01]  /*5080*/  IABS R21, R9 ;  /* 0x0000000900157213 */ /* 0x000fe20000000000 */
[----:B------:R-:W-:Y:S01]  /*5090*/  @!P3 IMAD.MOV R5, RZ, RZ, -R5 ;  /* 0x000000ffff05b224 */ /* 0x000fe200078e0a05 */
[C---:B------:R-:W-:Y:S01]  /*50a0*/  ISETP.GT.U32.AND P4, PT, R3.reuse, R18, PT ;  /* 0x000000120300720c */ /* 0x040fe20003f84070 */
[----:B0-----:R-:W-:Y:S01]  /*50b0*/  IMAD.MOV.U32 R0, RZ, RZ, R7 ;  /* 0x000000ffff007224 */ /* 0x001fe200078e0007 */
[C---:B------:R-:W-:Y:S01]  /*50c0*/  ISETP.GT.U32.AND P3, PT, R3.reuse, R13, PT ;  /* 0x0000000d0300720c */ /* 0x040fe20003f64070 */
[----:B------:R-:W-:Y:S01]  /*50d0*/  @!P6 IMAD.IADD R2, R2, 0x1, -R3 ;  /* 0x000000010202e824 */ /* 0x000fe200078e0a03 */
[----:B------:R-:W-:Y:S01]  /*50e0*/  STL [R1+0x33c], R5 ;  /* 0x00033c0501007387 */ /* 0x000fe20000100800 */
[----:B------:R-:W-:Y:S01]  /*50f0*/  @!P5 IMAD.MOV R0, RZ, RZ, -R0 ;  /* 0x000000ffff00d224 */ /* 0x000fe200078e0a00 */
[----:B------:R-:W-:Y:S01]  /*5100*/  ISETP.GT.U32.AND P6, PT, R3, R10, PT ;  /* 0x0000000a0300720c */ /* 0x000fe20003fc4070 */
[----:B------:R-:W-:Y:S01]  /*5110*/  IMAD.MOV.U32 R16, RZ, RZ, R21 ;  /* 0x000000ffff107224 */ /* 0x000fe200078e0015 */
[----:B------:R-:W-:Y:S01]  /*5120*/  ISETP.GE.AND P5, PT, R6, RZ, PT ;  /* 0x000000ff0600720c */ /* 0x000fe20003fa6270 */
[----:B------:R-:W-:Y:S01]  /*5130*/  @!P2 IMAD.IADD R11, R11, 0x1, -R3 ;  /* 0x000000010b0ba824 */ /* 0x000fe200078e0a03 */
[----:B------:R0:W-:Y:S01]  /*5140*/  STL [R1+0x338], R0 ;  /* 0x0003380001007387 */ /* 0x0001e20000100800 */
[----:B------:R-:W-:Y:S01]  /*5150*/  IMAD.HI.U32 R7, R4, R16, RZ ;  /* 0x0000001004077227 */ /* 0x000fe200078e00ff */
[----:B------:R-:W-:-:S02]  /*5160*/  ISETP.GE.AND P2, PT, R8, RZ, PT ;  /* 0x000000ff0800720c */ /* 0x000fc40003f46270 */
[----:B------:R-:W-:Y:S01]  /*5170*/  IABS R17, R20 ;  /* 0x0000001400117213 */ /* 0x000fe20000000000 */
[----:B------:R-:W-:Y:S02]  /*5180*/  IMAD.MOV R7, RZ, RZ, -R7 ;  /* 0x000000ffff077224 */ /* 0x000fe400078e0a07 */
[--C-:B------:R-:W-:Y:S01]  /*5190*/  @!P4 IMAD.IADD R18, R18, 0x1, -R3.reuse ;  /* 0x000000011212c824 */ /* 0x100fe200078e0a03 */
[----:B------:R-:W-:Y:S01]  /*51a0*/  ISETP.GE.AND P4, PT, R12, RZ, PT ;  /* 0x000000ff0c00720c */ /* 0x000fe20003f86270 */
[----:B------:R-:W-:Y:S01]  /*51b0*/  IMAD R8, R3, R7, R16 ;  /* 0x0000000703087224 */ /* 0x000fe200078e0210 */
[----:B------:R-:W-:Y:S01]  /*51c0*/  LOP3.LUT R12, R19, 0x146, RZ, 0xfc, !PT ;  /* 0x00000146130c7812 */ /* 0x000fe200078efcff */
[----:B0-----:R-:W-:Y:S02]  /*51d0*/  IMAD.MOV.U32 R0, RZ, RZ, R2 ;  /* 0x000000ffff007224 */ /* 0x001fe400078e0002 */
[--C-:B------:R-:W-:Y:S01]  /*51e0*/  @!P3 IMAD.IADD R13, R13, 0x1, -R3.reuse ;  /* 0x000000010d0db824 */ /* 0x100fe200078e0a03 */
[C---:B------:R-:W-:Y:S01]  /*51f0*/  ISETP.GT.U32.AND P3, PT, R3.reuse, R18, PT ;  /* 0x000000120300720c */ /* 0x040fe20003f64070 */
[----:B------:R-:W-:Y:S01]  /*5200*/  @!P1 IMAD.MOV R0, RZ, RZ, -R0 ;  /* 0x000000ffff009224 */ /* 0x000fe200078e0a00 */
[----:B------:R-:W-:Y:S01]  /*5210*/  IABS R7, R12 ;  /* 0x0000000c00077213 */ /* 0x000fe20000000000 */
[----:B------:R-:W-:Y:S01]  /*5220*/  @!P6 IMAD.IADD R10, R10, 0x1, -R3 ;  /* 0x000000010a0ae824 */ /* 0x000fe200078e0a03 */
[C---:B------:R-:W-:Y:S01]  /*5230*/  ISETP.GT.U32.AND P6, PT, R3.reuse, R13, PT ;  /* 0x0000000d0300720c */ /* 0x040fe20003fc4070 */
[----:B------:R-:W-:Y:S01]  /*5240*/  IMAD.MOV.U32 R5, RZ, RZ, R17 ;  /* 0x000000ffff057224 */ /* 0x000fe200078e0011 */
[----:B------:R0:W-:Y:S01]  /*5250*/  STL [R1+0x334], R0 ;  /* 0x0003340001007387 */ /* 0x0001e20000100800 */
[----:B------:R-:W-:Y:S01]  /*5260*/  IMAD.HI.U32 R17, R4, R7, RZ ;  /* 0x0000000704117227 */ /* 0x000fe200078e00ff */
[----:B------:R-:W-:-:S03]  /*5270*/  ISETP.GT.U32.AND P1, PT, R3, R10, PT ;  /* 0x0000000a0300720c */ /* 0x000fc60003f24070 */
[----:B------:R-:W-:-:S04]  /*5280*/  IMAD.HI.U32 R6, R4, R5, RZ ;  /* 0x0000000504067227 */ /* 0x000fc800078e00ff */
[----:B------:R-:W-:Y:S01]  /*5290*/  @!P3 IMAD.IADD R18, R18, 0x1, -R3 ;  /* 0x000000011212b824 */ /* 0x000fe200078e0a03 */
[----:B------:R-:W-:Y:S01]  /*52a0*/  ISETP.GE.AND P3, PT, R9, RZ, PT ;  /* 0x000000ff0900720c */ /* 0x000fe20003f66270 */
[----:B0-----:R-:W-:Y:S01]  /*52b0*/  IMAD.MOV.U32 R0, RZ, RZ, R11 ;  /* 0x000000ffff007224 */ /* 0x001fe200078e000b */
[----:B------:R-:W-:Y:S01]  /*52c0*/  LOP3.LUT R11, R19, 0x142, RZ, 0xfc, !PT ;  /* 0x00000142130b7812 */ /* 0x000fe200078efcff */
[----:B------:R-:W-:Y:S02]  /*52d0*/  IMAD.MOV R6, RZ, RZ, -R6 ;  /* 0x000000ffff067224 */ /* 0x000fe400078e0a06 */
[----:B------:R-:W-:Y:S01]  /*52e0*/  @!P0 IMAD.MOV R0, RZ, RZ, -R0 ;  /* 0x000000ffff008224 */ /* 0x000fe200078e0a00 */
[C---:B------:R-:W-:Y:S01]  /*52f0*/  ISETP.GT.U32.AND P0, PT, R3.reuse, R8, PT ;  /* 0x000000080300720c */ /* 0x040fe20003f04070 */
[----:B------:R-:W-:Y:S01]  /*5300*/  @!P1 IMAD.IADD R10, R10, 0x1, -R3 ;  /* 0x000000010a0a9824 */ /* 0x000fe200078e0a03 */
[----:B------:R-:W-:Y:S01]  /*5310*/  IABS R9, R11 ;  /* 0x0000000b00097213 */ /* 0x000fe20000000000 */
[----:B------:R-:W-:Y:S01]  /*5320*/  IMAD.MOV R17, RZ, RZ, -R17 ;  /* 0x000000ffff117224 */ /* 0x000fe200078e0a11 */
[----:B------:R0:W-:Y:S01]  /*5330*/  STL [R1+0x36c], R0 ;  /* 0x00036c0001007387 */ /* 0x0001e20000100800 */
[----:B------:R-:W-:Y:S01]  /*5340*/  IMAD R2, R3, R6, R5 ;  /* 0x0000000603027224 */ /* 0x000fe200078e0205 */
[----:B------:R-:W-:Y:S01]  /*5350*/  LOP3.LUT R6, R19, 0x144, RZ, 0xfc, !PT ;  /* 0x0000014413067812 */ /* 0x000fe200078efcff */
[----:B------:R-:W-:Y:S01]  /*5360*/  @!P6 IMAD.IADD R13, R13, 0x1, -R3 ;  /* 0x000000010d0de824 */ /* 0x000fe200078e0a03 */
[----:B------:R-:W-:Y:S01]  /*5370*/  ISETP.GE.AND P1, PT, R20, RZ, PT ;  /* 0x000000ff1400720c */ /* 0x000fe20003f26270 */
[C---:B------:R-:W-:Y:S01]  /*5380*/  IMAD R7, R3.reuse, R17, R7 ;  /* 0x0000001103077224 */ /* 0x040fe200078e0207 */
[----:B------:R-:W-:Y:S01]  /*5390*/  IABS R5, R6 ;  /* 0x0000000600057213 */ /* 0x000fe20000000000 */
[----:B------:R-:W-:Y:S01]  /*53a0*/  @!P2 IMAD.MOV R13, RZ, RZ, -R13 ;  /* 0x000000ffff0da224 */ /* 0x000fe200078e0a0d */
[C---:B------:R-:W-:Y:S01]  /*53b0*/  ISETP.GT.U32.AND P6, PT, R3.reuse, R2, PT ;  /* 0x000000020300720c */ /* 0x040fe20003fc4070 */
[----:B------:R-:W-:Y:S01]  /*53c0*/  @!P0 IMAD.IADD R8, R8, 0x1, -R3 ;  /* 0x0000000108088824 */ /* 0x000fe200078e0a03 */
[----:B------:R-:W-:Y:S01]  /*53d0*/  ISETP.GT.U32.AND P2, PT, R3, R7, PT ;  /* 0x000000070300720c */ /* 0x000fe20003f44070 */
[----:B0-----:R-:W-:Y:S01]  /*53e0*/  IMAD.MOV.U32 R0, RZ, RZ, R18 ;  /* 0x000000ffff007224 */ /* 0x001fe200078e0012 */
[----:B------:R-:W-:Y:S01]  /*53f0*/  ISETP.GE.AND P0, PT, R12, RZ, PT ;  /* 0x000000ff0c00720c */ /* 0x000fe20003f06270 */
[----:B------:R-:W-:Y:S01]  /*5400*/  IMAD.HI.U32 R16, R4, R5, RZ ;  /* 0x0000000504107227 */ /* 0x000fe200078e00ff */
[----:B------:R-:W-:-:S03]  /*5410*/  LOP3.LUT R18, R19, 0x136, RZ, 0xfc, !PT ;  /* 0x0000013613127812 */ /* 0x000fc600078efcff */
[----:B------:R-:W-:Y:S01]  /*5420*/  @!P5 IMAD.MOV R0, RZ, RZ, -R0 ;  /* 0x000000ffff00d224 */ /* 0x000fe200078e0a00 */
[C---:B------:R-:W-:Y:S01]  /*5430*/  ISETP.GT.U32.AND P5, PT, R3.reuse, R8, PT ;  /* 0x000000080300720c */ /* 0x040fe20003fa4070 */
[----:B------:R-:W-:Y:S02]  /*5440*/  IMAD.MOV R12, RZ, RZ, -R16 ;  /* 0x000000ffff0c7224 */ /* 0x000fe400078e0a10 */
[----:B------:R-:W-:Y:S01]  /*5450*/  @!P6 IMAD.IADD R2, R2, 0x1, -R3 ;  /* 0x000000010202e824 */ /* 0x000fe200078e0a03 */
[----:B------:R0:W-:Y:S01]  /*5460*/  STL [R1+0x368], R0 ;  /* 0x0003680001007387 */ /* 0x0001e20000100800 */
[----:B------:R-:W-:Y:S02]  /*5470*/  IMAD R5, R3, R12, R5 ;  /* 0x0000000c03057224 */ /* 0x000fe400078e0205 */
[----:B------:R-:W-:Y:S01]  /*5480*/  @!P2 IMAD.IADD R7, R7, 0x1, -R3 ;  /* 0x000000010707a824 */ /* 0x000fe200078e0a03 */
[----:B------:R1:W-:Y:S01]  /*5490*/  STL [R1+0x364], R13 ;  /* 0x0003640d01007387 */ /* 0x0003e20000100800 */
[----:B------:R-:W-:-:S03]  /*54a0*/  ISETP.GT.U32.AND P6, PT, R3, R2, PT ;  /* 0x000000020300720c */ /* 0x000fc60003fc4070 */
[C---:B------:R-:W-:Y:S01]  /*54b0*/  ISETP.GT.U32.AND P2, PT, R3.reuse, R7, PT ;  /* 0x000000070300720c */ /* 0x040fe20003f44070 */
[----:B------:R-:W-:Y:S01]  /*54c0*/  @!P5 IMAD.IADD R8, R8, 0x1, -R3 ;  /* 0x000000010808d824 */ /* 0x000fe200078e0a03 */
[----:B------:R-:W-:Y:S01]  /*54d0*/  ISETP.GT.U32.AND P5, PT, R3, R5, PT ;  /* 0x000000050300720c */ /* 0x000fe20003fa4070 */
[----:B0-----:R-:W-:Y:S02]  /*54e0*/  IMAD.MOV.U32 R0, RZ, RZ, R10 ;  /* 0x000000ffff007224 */ /* 0x001fe400078e000a */
[----:B------:R-:W-:-:S04]  /*54f0*/  IMAD.HI.U32 R10, R4, R9, RZ ;  /* 0x00000009040a7227 */ /* 0x000fc800078e00ff */
[----:B------:R-:W-:Y:S01]  /*5500*/  @!P4 IMAD.MOV R0, RZ, RZ, -R0 ;  /* 0x000000ffff00c224 */ /* 0x000fe200078e0a00 */
[----:B------:R-:W-:Y:S01]  /*5510*/  ISETP.GE.AND P4, PT, R6, RZ, PT ;  /* 0x000000ff0600720c */ /* 0x000fe20003f86270 */
[----:B------:R-:W-:Y:S01]  /*5520*/  IMAD.MOV R6, RZ, RZ, -R10 ;  /* 0x000000ffff067224 */ /* 0x000fe200078e0a0a */
[----:B------:R-:W-:Y:S01]  /*5530*/  LOP3.LUT R10, R19, 0x13e, RZ, 0xfc, !PT ;  /* 0x0000013e130a7812 */ /* 0x000fe200078efcff */
[----:B-1----:R-:W-:Y:S01]  /*5540*/  IMAD.MOV.U32 R13, RZ, RZ, R8 ;  /* 0x000000ffff0d7224 */ /* 0x002fe200078e0008 */
[----:B------:R0:W-:Y:S01]  /*5550*/  STL [R1+0x384], R0 ;  /* 0x0003840001007387 */ /* 0x0001e20000100800 */
[----:B------:R-:W-:Y:S01]  /*5560*/  IMAD R6, R3, R6, R9 ;  /* 0x0000000603067224 */ /* 0x000fe200078e0209 */
[----:B------:R-:W-:Y:S01]  /*5570*/  LOP3.LUT R9, R19, 0x13c, RZ, 0xfc, !PT ;  /* 0x0000013c13097812 */ /* 0x000fe200078efcff */
[----:B------:R-:W-:Y:S01]  /*5580*/  @!P3 IMAD.MOV R13, RZ, RZ, -R13 ;  /* 0x000000ffff0db224 */ /* 0x000fe200078e0a0d */
[----:B------:R-:W-:Y:S01]  /*5590*/  IABS R23, R10 ;  /* 0x0000000a00177213 */ /* 0x000fe20000000000 */
[--C-:B------:R-:W-:Y:S01]  /*55a0*/  @!P6 IMAD.IADD R2, R2, 0x1, -R3.reuse ;  /* 0x000000010202e824 */ /* 0x100fe200078e0a03 */
[----:B------:R-:W-:Y:S01]  /*55b0*/  ISETP.GT.U32.AND P3, PT, R3, R6, PT ;  /* 0x000000060300720c */ /* 0x000fe20003f64070 */
[--C-:B------:R-:W-:Y:S01]  /*55c0*/  @!P5 IMAD.IADD R5, R5, 0x1, -R3.reuse ;  /* 0x000000010505d824 */ /* 0x100fe200078e0a03 */
[----:B------:R-:W-:Y:S01]  /*55d0*/  IABS R12, R9 ;  /* 0x00000009000c7213 */ /* 0x000fe20000000000 */
[--C-:B------:R-:W-:Y:S01]  /*55e0*/  @!P2 IMAD.IADD R7, R7, 0x1, -R3.reuse ;  /* 0x000000010707a824 */ /* 0x100fe200078e0a03 */
[----:B------:R-:W-:Y:S01]  /*55f0*/  ISETP.GE.AND P6, PT, R11, RZ, PT ;  /* 0x000000ff0b00720c */ /* 0x000fe20003fc6270 */
[----:B0-----:R-:W-:Y:S01]  /*5600*/  IMAD.MOV.U32 R0, RZ, RZ, R2 ;  /* 0x000000ffff007224 */ /* 0x001fe200078e0002 */
[----:B------:R-:W-:Y:S01]  /*5610*/  LOP3.LUT R11, R19, 0x140, RZ, 0xfc, !PT ;  /* 0x00000140130b7812 */ /* 0x000fe200078efcff */
[----:B------:R-:W-:Y:S01]  /*5620*/  IMAD.MOV.U32 R8, RZ, RZ, R12 ;  /* 0x000000ffff087224 */ /* 0x000fe200078e000c */
[----:B------:R-:W-:Y:S01]  /*5630*/  ISETP.GE.AND P2, PT, R10, RZ, PT ;  /* 0x000000ff0a00720c */ /* 0x000fe20003f46270 */
[----:B------:R-:W-:Y:S01]  /*5640*/  IMAD.HI.U32 R12, R4, R23, RZ ;  /* 0x00000017040c7227 */ /* 0x000fe200078e00ff */
[----:B------:R-:W-:Y:S01]  /*5650*/  ISETP.GT.U32.AND P5, PT, R3, R5, PT ;  /* 0x000000050300720c */ /* 0x000fe20003fa4070 */
[----:B------:R0:W-:Y:S01]  /*5660*/  STL [R1+0x388], R13 ;  /* 0x0003880d01007387 */ /* 0x0001e20000100800 */
[----:B------:R-:W-:Y:S01]  /*5670*/  IABS R22, R11 ;  /* 0x0000000b00167213 */ /* 0x000fe20000000000 */
[----:B------:R-:W-:-:S02]  /*5680*/  @!P3 IMAD.IADD R6, R6, 0x1, -R3 ;  /* 0x000000010606b824 */ /* 0x000fc400078e0a03 */
[----:B------:R-:W-:Y:S02]  /*5690*/  IMAD.MOV R10, RZ, RZ, -R12 ;  /* 0x000000ffff0a7224 */ /* 0x000fe400078e0a0c */
[----:B------:R-:W-:Y:S01]  /*56a0*/  @!P1 IMAD.MOV R0, RZ, RZ, -R0 ;  /* 0x000000ffff009224 */ /* 0x000fe200078e0a00 */
[C---:B------:R-:W-:Y:S01]  /*56b0*/  ISETP.GT.U32.AND P3, PT, R3.reuse, R6, PT ;  /* 0x000000060300720c */ /* 0x040fe20003f64070 */
[----:B------:R-:W-:Y:S01]  /*56c0*/  IMAD R23, R3, R10, R23 ;  /* 0x0000000a03177224 */ /* 0x000fe200078e0217 */
[----:B------:R-:W-:Y:S01]  /*56d0*/  ISETP.GE.AND P1, PT, R11, RZ, PT ;  /* 0x000000ff0b00720c */ /* 0x000fe20003f26270 */
[----:B------:R-:W-:Y:S01]  /*56e0*/  IMAD.HI.U32 R11, R4, R22, RZ ;  /* 0x00000016040b7227 */ /* 0x000fe200078e00ff */
[----:B------:R1:W-:Y:S01]  /*56f0*/  STL [R1+0x394], R0 ;  /* 0x0003940001007387 */ /* 0x0003e20000100800 */
[----:B------:R-:W-:Y:S02]  /*5700*/  LOP3.LUT R10, R19, 0x13a, RZ, 0xfc, !PT ;  /* 0x0000013a130a7812 */ /* 0x000fe400078efcff */
[----:B------:R-:W-:-:S02]  /*5710*/  IMAD.MOV R11, RZ, RZ, -R11 ;  /* 0x000000ffff0b7224 */ /* 0x000fc400078e0a0b */
[--C-:B------:R-:W-:Y:S01]  /*5720*/  @!P5 IMAD.IADD R5, R5, 0x1, -R3.reuse ;  /* 0x000000010505d824 */ /* 0x100fe200078e0a03 */
[----:B------:R-:W-:Y:S01]  /*5730*/  ISETP.GE.AND P5, PT, R9, RZ, PT ;  /* 0x000000ff0900720c */ /* 0x000fe20003fa6270 */
[----:B------:R-:W-:Y:S01]  /*5740*/  IMAD R22, R3, R11, R22 ;  /* 0x0000000b03167224 */ /* 0x000fe200078e0216 */
[----:B------:R-:W-:Y:S01]  /*5750*/  LOP3.LUT R9, R19, 0x138, RZ, 0xfc, !PT ;  /* 0x0000013813097812 */ /* 0x000fe200078efcff */
[----:B------:R-:W-:Y:S01]  /*5760*/  @!P3 IMAD.IADD R6, R6, 0x1, -R3 ;  /* 0x000000010606b824 */ /* 0x000fe200078e0a03 */
[C---:B------:R-:W-:Y:S01]  /*5770*/  ISETP.GT.U32.AND P3, PT, R3.reuse, R23, PT ;  /* 0x000000170300720c */ /* 0x040fe20003f64070 */
[----:B0-----:R-:W-:Y:S01]  /*5780*/  IMAD.MOV.U32 R13, RZ, RZ, R7 ;  /* 0x000000ffff0d7224 */ /* 0x001fe200078e0007 */
[----:B------:R-:W-:Y:S01]  /*5790*/  IABS R11, R9 ;  /* 0x00000009000b7213 */ /* 0x000fe20000000000 */
[----:B-1----:R-:W-:Y:S01]  /*57a0*/  IMAD.MOV.U32 R0, RZ, RZ, R5 ;  /* 0x000000ffff007224 */ /* 0x002fe200078e0005 */
[----:B------:R-:W-:Y:S01]  /*57b0*/  IABS R7, R18 ;  /* 0x0000001200077213 */ /* 0x000fe20000000000 */
[----:B------:R-:W-:Y:S01]  /*57c0*/  @!P0 IMAD.MOV R13, RZ, RZ, -R13 ;  /* 0x000000ffff0d8224 */ /* 0x000fe200078e0a0d */
[----:B------:R-:W-:Y:S01]  /*57d0*/  ISETP.GT.U32.AND P0, PT, R3, R22, PT ;  /* 0x000000160300720c */ /* 0x000fe20003f04070 */
[----:B------:R-:W-:-:S03]  /*57e0*/  IMAD.HI.U32 R2, R4, R8, RZ ;  /* 0x0000000804027227 */ /* 0x000fc600078e00ff */
[----:B------:R0:W-:Y:S01]  /*57f0*/  STL [R1+0x39c], R13 ;  /* 0x00039c0d01007387 */ /* 0x0001e20000100800 */
[----:B------:R-:W-:Y:S01]  /*5800*/  @!P4 IMAD.MOV R0, RZ, RZ, -R0 ;  /* 0x000000ffff00c224 */ /* 0x000fe200078e0a00 */
[----:B------:R-:W-:Y:S01]  /*5810*/  ISETP.GE.AND P4, PT, R10, RZ, PT ;  /* 0x000000ff0a00720c */ /* 0x000fe20003f86270 */
[----:B------:R-:W-:Y:S01]  /*5820*/  @!P3 IMAD.IADD R23, R23, 0x1, -R3 ;  /* 0x000000011717b824 */ /* 0x000fe200078e0a03 */
[----:B------:R-:W-:Y:S01]  /*5830*/  IABS R10, R10 ;  /* 0x0000000a000a7213 */ /* 0x000fe20000000000 */
[----:B------:R-:W-:Y:S01]  /*5840*/  IMAD.MOV R2, RZ, RZ, -R2 ;  /* 0x000000ffff027224 */ /* 0x000fe200078e0a02 */
[----:B------:R1:W-:Y:S01]  /*5850*/  STL [R1+0x3d8], R0 ;  /* 0x0003d80001007387 */ /* 0x0003e20000100800 */
[----:B------:R-:W-:Y:S01]  /*5860*/  IMAD.HI.U32 R16, R4, R7, RZ ;  /* 0x0000000704107227 */ /* 0x000fe200078e00ff */
[----:B------:R-:W-:Y:S02]  /*5870*/  ISETP.GT.U32.AND P3, PT, R3, R23, PT ;  /* 0x000000170300720c */ /* 0x000fe40003f64070 */
[----:B0-----:R-:W-:Y:S01]  /*5880*/  LOP3.LUT R13, R19, 0x134, RZ, 0xfc, !PT ;  /* 0x00000134130d7812 */ /* 0x001fe200078efcff */
[----:B------:R-:W-:-:S02]  /*5890*/  IMAD R2, R3, R2, R8 ;  /* 0x0000000203027224 */ /* 0x000fc400078e0208 */
[----:B------:R-:W-:Y:S01]  /*58a0*/  IMAD.HI.U32 R12, R4, R10, RZ ;  /* 0x0000000a040c7227 */ /* 0x000fe200078e00ff */
[----:B------:R-:W-:-:S03]  /*58b0*/  IABS R17, R13 ;  /* 0x0000000d00117213 */ /* 0x000fc60000000000 */
[----:B-1----:R-:W-:Y:S02]  /*58c0*/  IMAD.MOV.U32 R0, RZ, RZ, R6 ;  /* 0x000000ffff007224 */ /* 0x002fe400078e0006 */
[----:B------:R-:W-:Y:S02]  /*58d0*/  @!P0 IMAD.IADD R22, R22, 0x1, -R3 ;  /* 0x0000000116168824 */ /* 0x000fe400078e0a03 */
[----:B------:R-:W-:Y:S01]  /*58e0*/  @!P6 IMAD.MOV R0, RZ, RZ, -R0 ;  /* 0x000000ffff00e224 */ /* 0x000fe200078e0a00 */
[C---:B------:R-:W-:Y:S01]  /*58f0*/  ISETP.GT.U32.AND P6, PT, R3.reuse, R2, PT ;  /* 0x000000020300720c */ /* 0x040fe20003fc4070 */
[----:B------:R-:W-:Y:S01]  /*5900*/  IMAD.MOV R12, RZ, RZ, -R12 ;  /* 0x000000ffff0c7224 */ /* 0x000fe200078e0a0c */
[C---:B------:R-:W-:Y:S01]  /*5910*/  ISETP.GT.U32.AND P0, PT, R3.reuse, R22, PT ;  /* 0x000000160300720c */ /* 0x040fe20003f04070 */
[----:B------:R-:W-:Y:S01]  /*5920*/  IMAD.HI.U32 R8, R4, R11, RZ ;  /* 0x0000000b04087227 */ /* 0x000fe200078e00ff */
[----:B------:R0:W-:Y:S03]  /*5930*/  STL [R1+0x3bc], R0 ;  /* 0x0003bc0001007387 */ /* 0x0001e60000100800 */
[----:B------:R-:W-:-:S02]  /*5940*/  IMAD R10, R3, R12, R10 ;  /* 0x0000000c030a7224 */ /* 0x000fc400078e020a */
[----:B------:R-:W-:Y:S02]  /*5950*/  IMAD.MOV R8, RZ, RZ, -R8 ;  /* 0x000000ffff087224 */ /* 0x000fe400078e0a08 */
[----:B------:R-:W-:Y:S01]  /*5960*/  @!P3 IMAD.IADD R23, R23, 0x1, -R3 ;  /* 0x000000011717b824 */ /* 0x000fe200078e0a03 */
[C---:B------:R-:W-:Y:S01]  /*5970*/  ISETP.GT.U32.AND P3, PT, R3.reuse, R10, PT ;  /* 0x0000000a0300720c */ /* 0x040fe20003f64070 */
[----:B------:R-:W-:Y:S02]  /*5980*/  IMAD R11, R3, R8, R11 ;  /* 0x00000008030b7224 */ /* 0x000fe400078e020b */
[----:B------:R-:W-:-:S04]  /*5990*/  IMAD.HI.U32 R5, R4, R17, RZ ;  /* 0x0000001104057227 */ /* 0x000fc800078e00ff */
[----:B------:R-:W-:Y:S01]  /*59a0*/  @!P6 IMAD.IADD R2, R2, 0x1, -R3 ;  /* 0x000000010202e824 */ /* 0x000fe200078e0a03 */
[----:B------:R-:W-:Y:S01]  /*59b0*/  ISETP.GT.U32.AND P6, PT, R3, R11, PT ;  /* 0x0000000b0300720c */ /* 0x000fe20003fc4070 */
[----:B------:R-:W-:Y:S02]  /*59c0*/  IMAD.MOV R5, RZ, RZ, -R5 ;  /* 0x000000ffff057224 */ /* 0x000fe400078e0a05 */
[----:B------:R-:W-:Y:S01]  /*59d0*/  @!P0 IMAD.IADD R22, R22, 0x1, -R3 ;  /* 0x0000000116168824 */ /* 0x000fe200078e0a03 */
[----:B------:R-:W-:Y:S01]  /*59e0*/  ISETP.GE.AND P0, PT, R9, RZ, PT ;  /* 0x000000ff0900720c */ /* 0x000fe20003f06270 */
[----:B------:R-:W-:Y:S01]  /*59f0*/  IMAD R17, R3, R5, R17 ;  /* 0x0000000503117224 */ /* 0x000fe200078e0211 */
[C---:B------:R-:W-:Y:S01]  /*5a00*/  LOP3.LUT R5, R19.reuse, 0x132, RZ, 0xfc, !PT ;  /* 0x0000013213057812 */ /* 0x040fe200078efcff */
[----:B------:R-:W-:Y:S01]  /*5a10*/  IMAD.MOV R6, RZ, RZ, -R16 ;  /* 0x000000ffff067224 */ /* 0x000fe200078e0a10 */
[----:B------:R-:W-:Y:S01]  /*5a20*/  LOP3.LUT R16, R19, 0x12e, RZ, 0xfc, !PT ;  /* 0x0000012e13107812 */ /* 0x000fe200078efcff */
[----:B------:R-:W-:Y:S01]  /*5a30*/  @!P3 IMAD.IADD R10, R10, 0x1, -R3 ;  /* 0x000000010a0ab824 */ /* 0x000fe200078e0a03 */
[----:B------:R-:W-:Y:S01]  /*5a40*/  IABS R12, R5 ;  /* 0x00000005000c7213 */ /* 0x000fe20000000000 */
[----:B0-----:R-:W-:Y:S01]  /*5a50*/  IMAD.MOV.U32 R0, RZ, RZ, R22 ;  /* 0x000000ffff007224 */ /* 0x001fe200078e0016 */
[C---:B------:R-:W-:Y:S01]  /*5a60*/  ISETP.GT.U32.AND P3, PT, R3.reuse, R2, PT ;  /* 0x000000020300720c */ /* 0x040fe20003f64070 */
[----:B------:R-:W-:Y:S01]  /*5a70*/  IMAD R7, R3, R6, R7 ;  /* 0x0000000603077224 */ /* 0x000fe200078e0207 */
[----:B------:R-:W-:Y:S01]  /*5a80*/  LOP3.LUT R6, R19, 0x130, RZ, 0xfc, !PT ;  /* 0x0000013013067812 */ /* 0x000fe200078efcff */
[----:B------:R-:W-:Y:S01]  /*5a90*/  @!P1 IMAD.MOV R0, RZ, RZ, -R0 ;  /* 0x000000ffff009224 */ /* 0x000fe200078e0a00 */
[----:B------:R-:W-:Y:S01]  /*5aa0*/  ISETP.GT.U32.AND P1, PT, R3, R10, PT ;  /* 0x0000000a0300720c */ /* 0x000fe20003f24070 */
[----:B------:R-:W-:Y:S01]  /*5ab0*/  @!P6 IMAD.IADD R11, R11, 0x1, -R3 ;  /* 0x000000010b0be824 */ /* 0x000fe200078e0a03 */
[----:B------:R-:W-:Y:S01]  /*5ac0*/  IABS R20, R6 ;  /* 0x0000000600147213 */ /* 0x000fe20000000000 */
[----:B------:R-:W-:Y:S01]  /*5ad0*/  IMAD.HI.U32 R24, R4, R12, RZ ;  /* 0x0000000c04187227 */ /* 0x000fe200078e00ff */
[----:B------:R0:W-:Y:S01]  /*5ae0*/  STL [R1+0x3b8], R0 ;  /* 0x0003b80001007387 */ /* 0x0001e20000100800 */
[----:B------:R-:W-:-:S02]  /*5af0*/  IABS R21, R16 ;  /* 0x0000001000157213 */ /* 0x000fc40000000000 */
[----:B------:R-:W-:Y:S01]  /*5b00*/  IMAD.MOV R24, RZ, RZ, -R24 ;  /* 0x000000ffff187224 */ /* 0x000fe200078e0a18 */
[----:B------:R-:W-:Y:S01]  /*5b10*/  ISETP.GT.U32.AND P6, PT, R3, R11, PT ;  /* 0x0000000b0300720c */ /* 0x000fe20003fc4070 */
[----:B------:R-:W-:Y:S01]  /*5b20*/  IMAD.HI.U32 R22, R4, R20, RZ ;  /* 0x0000001404167227 */ /* 0x000fe200078e00ff */
[----:B------:R-:W-:-:S03]  /*5b30*/  LOP3.LUT R9, R19, 0x12c, RZ, 0xfc, !PT ;  /* 0x0000012c13097812 */ /* 0x000fc600078efcff */
[----:B------:R-:W-:Y:S01]  /*5b40*/  @!P3 IMAD.IADD R2, R2, 0x1, -R3 ;  /* 0x000000010202b824 */ /* 0x000fe200078e0a03 */
[C---:B------:R-:W-:Y:S01]  /*5b50*/  ISETP.GT.U32.AND P3, PT, R3.reuse, R17, PT ;  /* 0x000000110300720c */ /* 0x040fe20003f64070 */
[----:B0-----:R-:W-:Y:S01]  /*5b60*/  IMAD.MOV.U32 R0, RZ, RZ, R23 ;  /* 0x000000ffff007224 */ /* 0x001fe200078e0017 */
[----:B------:R-:W-:Y:S01]  /*5b70*/  IABS R8, R9 ;  /* 0x0000000900087213 */ /* 0x000fe20000000000 */
[C---:B------:R-:W-:Y:S02]  /*5b80*/  IMAD R12, R3.reuse, R24, R12 ;  /* 0x00000018030c7224 */ /* 0x040fe400078e020c */
[----:B------:R-:W-:Y:S01]  /*5b90*/  @!P2 IMAD.MOV R0, RZ, RZ, -R0 ;  /* 0x000000ffff00a224 */ /* 0x000fe200078e0a00 */
[C---:B------:R-:W-:Y:S01]  /*5ba0*/  ISETP.GT.U32.AND P2, PT, R3.reuse, R7, PT ;  /* 0x000000070300720c */ /* 0x040fe20003f44070 */
[----:B------:R-:W-:Y:S02]  /*5bb0*/  IMAD.MOV R22, RZ, RZ, -R22 ;  /* 0x000000ffff167224 */ /* 0x000fe400078e0a16 */
[----:B------:R-:W-:Y:S01]  /*5bc0*/  @!P1 IMAD.IADD R10, R10, 0x1, -R3 ;  /* 0x000000010a0a9824 */ /* 0x000fe200078e0a03 */
[C---:B------:R-:W-:Y:S01]  /*5bd0*/  ISETP.GT.U32.AND P1, PT, R3.reuse, R12, PT ;  /* 0x0000000c0300720c */ /* 0x040fe20003f24070 */
[----:B------:R-:W-:Y:S01]  /*5be0*/  IMAD R20, R3, R22, R20 ;  /* 0x0000001603147224 */ /* 0x000fe200078e0214 */
[----:B------:R0:W-:Y:S01]  /*5bf0*/  STL [R1+0x3c0], R0 ;  /* 0x0003c00001007387 */ /* 0x0001e20000100800 */
[----:B------:R-:W-:-:S02]  /*5c00*/  IMAD.MOV.U32 R15, RZ, RZ, R2 ;  /* 0x000000ffff0f7224 */ /* 0x000fc400078e0002 */
[----:B------:R-:W-:Y:S01]  /*5c10*/  @!P6 IMAD.IADD R11, R11, 0x1, -R3 ;  /* 0x000000010b0be824 */ /* 0x000fe200078e0a03 */
[----:B------:R-:W-:Y:S01]  /*5c20*/  ISETP.GT.U32.AND P6, PT, R3, R20, PT ;  /* 0x000000140300720c */ /* 0x000fe20003fc4070 */
[----:B------:R-:W-:-:S04]  /*5c30*/  IMAD.HI.U32 R23, R4, R21, RZ ;  /* 0x0000001504177227 */ /* 0x000fc800078e00ff */
[----:B------:R-:W-:Y:S02]  /*5c40*/  @!P5 IMAD.MOV R15, RZ, RZ, -R15 ;  /* 0x000000ffff0fd224 */ /* 0x000fe400078e0a0f */
[----:B0-----:R-:W-:Y:S02]  /*5c50*/  IMAD.MOV.U32 R0, RZ, RZ, R10 ;  /* 0x000000ffff007224 */ /* 0x001fe400078e000a */
[--C-:B------:R-:W-:Y:S01]  /*5c60*/  @!P2 IMAD.IADD R7, R7, 0x1, -R3.reuse ;  /* 0x000000010707a824 */ /* 0x100fe200078e0a03 */
[----:B------:R-:W-:Y:S01]  /*5c70*/  STL [R1+0x3c4], R15 ;  /* 0x0003c40f01007387 */ /* 0x000fe20000100800 */
[----:B------:R-:W-:Y:S01]  /*5c80*/  @!P4 IMAD.MOV R0, RZ, RZ, -R0 ;  /* 0x000000ffff00c224 */ /* 0x000fe200078e0a00 */
[----:B------:R-:W-:Y:S01]  /*5c90*/  ISETP.GE.AND P2, PT, R18, RZ, PT ;  /* 0x000000ff1200720c */ /* 0x000fe20003f46270 */
[----:B------:R-:W-:Y:S01]  /*5ca0*/  @!P3 IMAD.IADD R17, R17, 0x1, -R3 ;  /* 0x000000011111b824 */ /* 0x000fe200078e0a03 */
[----:B------:R-:W-:Y:S01]  /*5cb0*/  ISETP.GE.AND P3, PT, R13, RZ, PT ;  /* 0x000000ff0d00720c */ /* 0x000fe20003f66270 */
[----:B------:R-:W-:Y:S01]  /*5cc0*/  IMAD.MOV R23, RZ, RZ, -R23 ;  /* 0x000000ffff177224 */ /* 0x000fe200078e0a17 */
[----:B------:R0:W-:Y:S01]  /*5cd0*/  STL [R1+0x3c8], R0 ;  /* 0x0003c80001007387 */ /* 0x0001e20000100800 */
[----:B------:R-:W-:Y:S01]  /*5ce0*/  @!P1 IMAD.IADD R12, R12, 0x1, -R3 ;  /* 0x000000010c0c9824 */ /* 0x000fe200078e0a03 */
[C---:B------:R-:W-:Y:S01]  /*5cf0*/  ISETP.GT.U32.AND P1, PT, R3.reuse, R7, PT ;  /* 0x000000070300720c */ /* 0x040fe20003f24070 */
[C---:B------:R-:W-:Y:S01]  /*5d00*/  IMAD R21, R3.reuse, R23, R21 ;  /* 0x0000001703157224 */ /* 0x040fe200078e0215 */
[----:B------:R-:W-:Y:S01]  /*5d10*/  ISETP.GT.U32.AND P5, PT, R3, R17, PT ;  /* 0x000000110300720c */ /* 0x000fe20003fa4070 */
[----:B------:R-:W-:Y:S01]  /*5d20*/  IMAD.HI.U32 R24, R4, R8, RZ ;  /* 0x0000000804187227 */ /* 0x000fe200078e00ff */
[----:B------:R-:W-:-:S02]  /*5d30*/  LOP3.LUT R13, R19, 0x128, RZ, 0xfc, !PT ;  /* 0x00000128130d7812 */ /* 0x000fc400078efcff */
[----:B------:R-:W-:Y:S01]  /*5d40*/  LOP3.LUT R18, R19, 0x12a, RZ, 0xfc, !PT ;  /* 0x0000012a13127812 */ /* 0x000fe200078efcff */
[----:B------:R-:W-:Y:S01]  /*5d50*/  @!P6 IMAD.IADD R20, R20, 0x1, -R3 ;  /* 0x000000011414e824 */ /* 0x000fe200078e0a03 */
[C---:B------:R-:W-:Y:S01]  /*5d60*/  ISETP.GT.U32.AND P6, PT, R3.reuse, R12, PT ;  /* 0x0000000c0300720c */ /* 0x040fe20003fc4070 */
[----:B0-----:R-:W-:Y:S01]  /*5d70*/  IMAD.MOV.U32 R0, RZ, RZ, R11 ;  /* 0x000000ffff007224 */ /* 0x001fe200078e000b */
[----:B------:R-:W-:Y:S01]  /*5d80*/  IABS R10, R13 ;  /* 0x0000000d000a7213 */ /* 0x000fe20000000000 */
[----:B------:R-:W-:Y:S01]  /*5d90*/  IMAD.MOV R24, RZ, RZ, -R24 ;  /* 0x000000ffff187224 */ /* 0x000fe200078e0a18 */
[----:B------:R-:W-:Y:S01]  /*5da0*/  IABS R2, R18 ;  /* 0x0000001200027213 */ /* 0x000fe20000000000 */
[----:B------:R-:W-:Y:S01]  /*5db0*/  @!P0 IMAD.MOV R0, RZ, RZ, -R0 ;  /* 0x000000ffff008224 */ /* 0x000fe200078e0a00 */
[C---:B------:R-:W-:Y:S01]  /*5dc0*/  ISETP.GT.U32.AND P0, PT, R3.reuse, R21, PT ;  /* 0x000000150300720c */ /* 0x040fe20003f04070 */
[C---:B------:R-:W-:Y:S01]  /*5dd0*/  IMAD R8, R3.reuse, R24, R8 ;  /* 0x0000001803087224 */ /* 0x040fe200078e0208 */
[----:B------:R-:W-:Y:S01]  /*5de0*/  ISETP.GT.U32.AND P4, PT, R3, R20, PT ;  /* 0x000000140300720c */ /* 0x000fe20003f84070 */
[--C-:B------:R-:W-:Y:S01]  /*5df0*/  @!P1 IMAD.IADD R7, R7, 0x1, -R3.reuse ;  /* 0x0000000107079824 */ /* 0x100fe200078e0a03 */
[----:B------:R-:W-:Y:S01]  /*5e00*/  ISETP.GE.AND P1, PT, R5, RZ, PT ;  /* 0x000000ff0500720c */ /* 0x000fe20003f26270 */
[----:B------:R-:W-:Y:S01]  /*5e10*/  @!P5 IMAD.IADD R17, R17, 0x1, -R3 ;  /* 0x000000011111d824 */ /* 0x000fe200078e0a03 */
[----:B------:R-:W-:Y:S01]  /*5e20*/  ISETP.GT.U32.AND P5, PT, R3, R8, PT ;  /* 0x000000080300720c */ /* 0x000fe20003fa4070 */
[----:B------:R-:W-:Y:S01]  /*5e30*/  IMAD.MOV.U32 R5, RZ, RZ, R10 ;  /* 0x000000ffff057224 */ /* 0x000fe200078e000a */
[----:B------:R0:W-:Y:S01]  /*5e40*/  STL [R1+0x3cc], R0 ;  /* 0x0003cc0001007387 */ /* 0x0001e20000100800 */
[----:B------:R-:W-:-:S04]  /*5e50*/  IMAD.HI.U32 R10, R4, R2, RZ ;  /* 0x00000002040a7227 */ /* 0x000fc800078e00ff */
[----:B------:R-:W-:Y:S02]  /*5e60*/  IMAD.MOV.U32 R11, RZ, RZ, R7 ;  /* 0x000000ffff0b7224 */ /* 0x000fe400078e0007 */
[--C-:B------:R-:W-:Y:S01]  /*5e70*/  @!P6 IMAD.IADD R12, R12, 0x1, -R3.reuse ;  /* 0x000000010c0ce824 */ /* 0x100fe200078e0a03 */
[----:B------:R-:W-:Y:S01]  /*5e80*/  ISETP.GE.AND P6, PT, R6, RZ, PT ;  /* 0x000000ff0600720c */ /* 0x000fe20003fc6270 */
[----:B------:R-:W-:Y:S01]  /*5e90*/  @!P0 IMAD.IADD R21, R21, 0x1, -R3 ;  /* 0x0000000115158824 */ /* 0x000fe200078e0a03 */
[----:B------:R-:W-:Y:S01]  /*5ea0*/  ISETP.GE.AND P0, PT, R9, RZ, PT ;  /* 0x000000ff0900720c */ /* 0x000fe20003f06270 */
[----:B0-----:R-:W-:Y:S01]  /*5eb0*/  IMAD.MOV.U32 R0, RZ, RZ, R17 ;  /* 0x000000ffff007224 */ /* 0x001fe200078e0011 */
[----:B------:R-:W-:Y:S01]  /*5ec0*/  LOP3.LUT R17, R19, 0x118, RZ, 0xfc, !PT ;  /* 0x0000011813117812 */ /* 0x000fe200078efcff */
[----:B------:R-:W-:-:S04]  /*5ed0*/  IMAD.HI.U32 R6, R4, R5, RZ ;  /* 0x0000000504067227 */ /* 0x000fc800078e00ff */
[----:B------:R-:W-:Y:S02]  /*5ee0*/  IMAD.MOV R9, RZ, RZ, -R10 ;  /* 0x000000ffff097224 */ /* 0x000fe400078e0a0a */
[----:B------:R-:W-:Y:S01]  /*5ef0*/  @!P2 IMAD.MOV R11, RZ, RZ, -R11 ;  /* 0x000000ffff0ba224 */ /* 0x000fe200078e0a0b */
[C---:B------:R-:W-:Y:S01]  /*5f00*/  ISETP.GT.U32.AND P2, PT, R3.reuse, R21, PT ;  /* 0x000000150300720c */ /* 0x040fe20003f44070 */
[----:B------:R-:W-:Y:S01]  /*5f10*/  @!P3 IMAD.MOV R0, RZ, RZ, -R0 ;  /* 0x000000ffff00b224 */ /* 0x000fe200078e0a00 */
[----:B------:R-:W-:Y:S01]  /*5f20*/  ISETP.GE.AND P3, PT, R18, RZ, PT ;  /* 0x000000ff1200720c */ /* 0x000fe20003f66270 */
[--C-:B------:R-:W-:Y:S01]  /*5f30*/  @!P4 IMAD.IADD R20, R20, 0x1, -R3.reuse ;  /* 0x000000011414c824 */ /* 0x100fe200078e0a03 */
[----:B------:R-:W-:Y:S01]  /*5f40*/  STL [R1+0x3d0], R11 ;  /* 0x0003d00b01007387 */ /* 0x000fe20000100800 */
[----:B------:R-:W-:Y:S01]  /*5f50*/  IMAD.MOV R6, RZ, RZ, -R6 ;  /* 0x000000ffff067224 */ /* 0x000fe200078e0a06 */
[----:B------:R-:W-:Y:S01]  /*5f60*/  ISETP.GE.AND P4, PT, R16, RZ, PT ;  /* 0x000000ff1000720c */ /* 0x000fe20003f86270 */
[----:B------:R-:W-:Y:S01]  /*5f70*/  IMAD R7, R3, R9, R2 ;  /* 0x0000000903077224 */ /* 0x000fe200078e0202 */
[----:B------:R0:W-:Y:S01]  /*5f80*/  STL [R1+0x3d4], R0 ;  /* 0x0003d40001007387 */ /* 0x0001e20000100800 */
[----:B------:R-:W-:Y:S01]  /*5f90*/  IMAD.MOV.U32 R10, RZ, RZ, R12 ;  /* 0x000000ffff0a7224 */ /* 0x000fe200078e000c */
[C---:B------:R-:W-:Y:S01]  /*5fa0*/  LOP3.LUT R2, R19.reuse, 0x124, RZ, 0xfc, !PT ;  /* 0x0000012413027812 */ /* 0x040fe200078efcff */
[----:B------:R-:W-:Y:S01]  /*5fb0*/  @!P5 IMAD.IADD R8, R8, 0x1, -R3 ;  /* 0x000000010808d824 */ /* 0x000fe200078e0a03 */
[----:B------:R-:W-:Y:S01]  /*5fc0*/  LOP3.LUT R12, R19, 0x122, RZ, 0xfc, !PT ;  /* 0x00000122130c7812 */ /* 0x000fe200078efcff */
[----:B------:R-:W-:Y:S01]  /*5fd0*/  IMAD R5, R3, R6, R5 ;  /* 0x0000000603057224 */ /* 0x000fe200078e0205 */
[----:B------:R-:W-:Y:S01]  /*5fe0*/  LOP3.LUT R6, R19, 0x126, RZ, 0xfc, !PT ;  /* 0x0000012613067812 */ /* 0x000fe200078efcff */
[----:B------:R-:W-:Y:S01]  /*5ff0*/  @!P1 IMAD.MOV R10, RZ, RZ, -R10 ;  /* 0x000000ffff0a9224 */ /* 0x000fe200078e0a0a */
[----:B------:R-:W-:Y:S01]  /*6000*/  ISETP.GT.U32.AND P1, PT, R3, R7, PT ;  /* 0x000000070300720c */ /* 0x000fe20003f24070 */
[----:B------:R-:W-:Y:S01]  /*6010*/  @!P2 IMAD.IADD R21, R21, 0x1, -R3 ;  /* 0x000000011515a824 */ /* 0x000fe200078e0a03 */
[----:B------:R-:W-:Y:S01]  /*6020*/  ISETP.GT.U32.AND P5, PT, R3, R8, PT ;  /* 0x000000080300720c */ /* 0x000fe20003fa4070 */
[----:B0-----:R-:W-:Y:S01]  /*6030*/  IMAD.MOV.U32 R0, RZ, RZ, R20 ;  /* 0x000000ffff007224 */ /* 0x001fe200078e0014 */
[----:B------:R-:W-:Y:S01]  /*6040*/  STL [R1+0x3b4], R10 ;  /* 0x0003b40a01007387 */ /* 0x000fe20000100800 */
[----:B------:R-:W-:-:S02]  /*6050*/  ISETP.GE.AND P2, PT, R13, RZ, PT ;  /* 0x000000ff0d00720c */ /* 0x000fc40003f46270 */
[----:B------:R-:W-:Y:S01]  /*6060*/  @!P6 IMAD.MOV R0, RZ, RZ, -R0 ;  /* 0x000000ffff00e224 */ /* 0x000fe200078e0a00 */
[----:B------:R-:W-:Y:S02]  /*6070*/  ISETP.GT.U32.AND P6, PT, R3, R5, PT ;  /* 0x000000050300720c */ /* 0x000fe40003fc4070 */
[----:B------:R-:W-:Y:S02]  /*6080*/  IABS R9, R2 ;  /* 0x0000000200097213 */ /* 0x000fe40000000000 */
[----:B------:R0:W-:Y:S01]  /*6090*/  STL [R1+0x390], R0 ;  /* 0x0003900001007387 */ /* 0x0001e20000100800 */
[--C-:B------:R-:W-:Y:S01]  /*60a0*/  @!P1 IMAD.IADD R7, R7, 0x1, -R3.reuse ;  /* 0x0000000107079824 */ /* 0x100fe200078e0a03 */
[----:B------:R-:W-:Y:S01]  /*60b0*/  IABS R13, R6 ;  /* 0x00000006000d7213 */ /* 0x000fe20000000000 */
[----:B------:R-:W-:Y:S01]  /*60c0*/  @!P5 IMAD.IADD R8, R8, 0x1, -R3 ;  /* 0x000000010808d824 */ /* 0x000fe200078e0a03 */
[----:B------:R-:W-:Y:S01]  /*60d0*/  ISETP.GE.AND P5, PT, R6, RZ, PT ;  /* 0x000000ff0600720c */ /* 0x000fe20003fa6270 */
[----:B------:R-:W-:Y:S01]  /*60e0*/  IMAD.MOV.U32 R6, RZ, RZ, R9 ;  /* 0x000000ffff067224 */ /* 0x000fe200078e0009 */
[----:B------:R-:W-:Y:S01]  /*60f0*/  ISETP.GE.AND P1, PT, R2, RZ, PT ;  /* 0x000000ff0200720c */ /* 0x000fe20003f26270 */
[----:B------:R-:W-:Y:S01]  /*6100*/  IMAD.HI.U32 R9, R4, R13, RZ ;  /* 0x0000000d04097227 */ /* 0x000fe200078e00ff */
[----:B------:R-:W-:-:S02]  /*6110*/  LOP3.LUT R11, R19, 0x11e, RZ, 0xfc, !PT ;  /* 0x0000011e130b7812 */ /* 0x000fc400078efcff */
[----:B------:R-:W-:Y:S01]  /*6120*/  IABS R16, R17 ;  /* 0x0000001100107213 */ /* 0x000fe20000000000 */
[----:B0-----:R-:W-:Y:S01]  /*6130*/  IMAD.MOV.U32 R0, RZ, RZ, R21 ;  /* 0x000000ffff007224 */ /* 0x001fe200078e0015 */
[----:B------:R-:W-:Y:S01]  /*6140*/  LOP3.LUT R21, R19, 0x11a, RZ, 0xfc, !PT ;  /* 0x0000011a13157812 */ /* 0x000fe200078efcff */
[----:B------:R-:W-:Y:S01]  /*6150*/  @!P6 IMAD.IADD R5, R5, 0x1, -R3 ;  /* 0x000000010505e824 */ /* 0x000fe200078e0a03 */
[C---:B------:R-:W-:Y:S01]  /*6160*/  ISETP.GT.U32.AND P6, PT, R3.reuse, R7, PT ;  /* 0x000000070300720c */ /* 0x040fe20003fc4070 */
[----:B------:R-:W-:Y:S02]  /*6170*/  @!P4 IMAD.MOV R0, RZ, RZ, -R0 ;  /* 0x000000ffff00c224 */ /* 0x000fe400078e0a00 */
[----:B------:R-:W-:Y:S01]  /*6180*/  IMAD.HI.U32 R2, R4, R6, RZ ;  /* 0x0000000604027227 */ /* 0x000fe200078e00ff */
[----:B------:R-:W-:Y:S02]  /*6190*/  ISETP.GT.U32.AND P4, PT, R3, R5, PT ;  /* 0x000000050300720c */ /* 0x000fe40003f84070 */
[----:B------:R0:W-:Y:S01]  /*61a0*/  STL [R1+0x398], R0 ;  /* 0x0003980001007387 */ /* 0x0001e20000100800 */
[----:B------:R-:W-:-:S04]  /*61b0*/  IMAD.MOV R2, RZ, RZ, -R2 ;  /* 0x000000ffff027224 */ /* 0x000fc800078e0a02 */
[----:B------:R-:W-:Y:S01]  /*61c0*/  IMAD R6, R3, R2, R6 ;  /* 0x0000000203067224 */ /* 0x000fe200078e0206 */
[----:B------:R-:W-:Y:S01]  /*61d0*/  LOP3.LUT R2, R19, 0x11c, RZ, 0xfc, !PT ;  /* 0x0000011c13027812 */ /* 0x000fe200078efcff */
[----:B------:R-:W-:Y:S02]  /*61e0*/  @!P6 IMAD.IADD R7, R7, 0x1, -R3 ;  /* 0x000000010707e824 */ /* 0x000fe400078e0a03 */
[----:B0-----:R-:W-:Y:S02]  /*61f0*/  IMAD.MOV.U32 R0, RZ, RZ, R8 ;  /* 0x000000ffff007224 */ /* 0x001fe400078e0008 */
[----:B------:R-:W-:Y:S01]  /*6200*/  IMAD.MOV R8, RZ, RZ, -R9 ;  /* 0x000000ffff087224 */ /* 0x000fe200078e0a09 */
[----:B------:R-:W-:Y:S01]  /*6210*/  LOP3.LUT R9, R19, 0x120, RZ, 0xfc, !PT ;  /* 0x0000012013097812 */ /* 0x000fe200078efcff */
[----:B------:R-:W-:Y:S02]  /*6220*/  IMAD.MOV.U32 R10, RZ, RZ, R7 ;  /* 0x000000ffff0a7224 */ /* 0x000fe400078e0007 */
[----:B------:R-:W-:-:S02]  /*6230*/  IMAD R13, R3, R8, R13 ;  /* 0x00000008030d7224 */ /* 0x000fc400078e020d */
[----:B------:R-:W-:Y:S01]  /*6240*/  @!P3 IMAD.MOV R10, RZ, RZ, -R10 ;  /* 0x000000ffff0ab224 */ /* 0x000fe200078e0a0a */
[C---:B------:R-:W-:Y:S01]  /*6250*/  ISETP.GT.U32.AND P3, PT, R3.reuse, R6, PT ;  /* 0x000000060300720c */ /* 0x040fe20003f64070 */
[----:B------:R-:W-:Y:S01]  /*6260*/  @!P0 IMAD.MOV R0, RZ, RZ, -R0 ;  /* 0x000000ffff008224 */ /* 0x000fe200078e0a00 */
[----:B------:R-:W-:Y:S01]  /*6270*/  ISETP.GT.U32.AND P6, PT, R3, R13, PT ;  /* 0x0000000d0300720c */ /* 0x000fe20003fc4070 */
[--C-:B------:R-:W-:Y:S01]  /*6280*/  @!P4 IMAD.IADD R5, R5, 0x1, -R3.reuse ;  /* 0x000000010505c824 */ /* 0x100fe200078e0a03 */
[----:B------:R-:W-:Y:S02]  /*6290*/  ISETP.GE.AND P0, PT, R12, RZ, PT ;  /* 0x000000ff0c00720c */ /* 0x000fe40003f06270 */
[----:B------:R-:W-:Y:S01]  /*62a0*/  IABS R12, R12 ;  /* 0x0000000c000c7213 */ /* 0x000fe20000000000 */
[----:B------:R0:W-:Y:S01]  /*62b0*/  STL [R1+0x3a0], R0 ;  /* 0x0003a00001007387 */ /* 0x0001e20000100800 */
[----:B------:R-:W-:Y:S02]  /*62c0*/  ISETP.GE.AND P4, PT, R9, RZ, PT ;  /* 0x000000ff0900720c */ /* 0x000fe40003f86270 */
[----:B------:R-:W-:Y:S01]  /*62d0*/  IABS R9, R9 ;  /* 0x0000000900097213 */ /* 0x000fe20000000000 */
[----:B------:R-:W-:Y:S01]  /*62e0*/  IMAD.HI.U32 R8, R4, R12, RZ ;  /* 0x0000000c04087227 */ /* 0x000fe200078e00ff */
[----:B------:R1:W-:Y:S03]  /*62f0*/  STL [R1+0x3a4], R10 ;  /* 0x0003a40a01007387 */ /* 0x0003e60000100800 */
[----:B------:R-:W-:-:S02]  /*6300*/  @!P6 IMAD.IADD R13, R13, 0x1, -R3 ;  /* 0x000000010d0de824 */ /* 0x000fc400078e0a03 */
[----:B0-----:R-:W-:Y:S02]  /*6310*/  IMAD.MOV.U32 R0, RZ, RZ, R5 ;  /* 0x000000ffff007224 */ /* 0x001fe400078e0005 */
[----:B------:R-:W-:Y:S01]  /*6320*/  IMAD.MOV R7, RZ, RZ, -R8 ;  /* 0x000000ffff077224 */ /* 0x000fe200078e0a08 */
[----:B------:R-:W-:Y:S01]  /*6330*/  ISETP.GT.U32.AND P6, PT, R3, R13, PT ;  /* 0x0000000d0300720c */ /* 0x000fe20003fc4070 */
[----:B------:R-:W-:Y:S01]  /*6340*/  @!P2 IMAD.MOV R0, RZ, RZ, -R0 ;  /* 0x000000ffff00a224 */ /* 0x000fe200078e0a00 */
[----:B------:R-:W-:Y:S01]  /*6350*/  ISETP.GE.AND P2, PT, R11, RZ, PT ;  /* 0x000000ff0b00720c */ /* 0x000fe20003f46270 */
[----:B------:R-:W-:Y:S01]  /*6360*/  @!P3 IMAD.IADD R6, R6, 0x1, -R3 ;  /* 0x000000010606b824 */ /* 0x000fe200078e0a03 */
[----:B------:R-:W-:Y:S01]  /*6370*/  IABS R11, R11 ;  /* 0x0000000b000b7213 */ /* 0x000fe20000000000 */
[C---:B------:R-:W-:Y:S01]  /*6380*/  IMAD R12, R3.reuse, R7, R12 ;  /* 0x00000007030c7224 */ /* 0x040fe200078e020c */
[----:B-1----:R-:W-:Y:S01]  /*6390*/  IABS R10, R2 ;  /* 0x00000002000a7213 */ /* 0x002fe20000000000 */
[C---:B------:R-:W-:Y:S01]  /*63a0*/  IMAD.HI.U32 R5, R4.reuse, R9, RZ ;  /* 0x0000000904057227 */ /* 0x040fe200078e00ff */
[----:B------:R-:W-:Y:S01]  /*63b0*/  ISETP.GT.U32.AND P3, PT, R3, R6, PT ;  /* 0x000000060300720c */ /* 0x000fe20003f64070 */
[----:B------:R0:W-:Y:S02]  /*63c0*/  STL [R1+0x3b0], R0 ;  /* 0x0003b00001007387 */ /* 0x0001e40000100800 */
[----:B------:R-:W-:-:S04]  /*63d0*/  IMAD.HI.U32 R7, R4, R11, RZ ;  /* 0x0000000b04077227 */ /* 0x000fc800078e00ff */
[----:B------:R-:W-:Y:S01]  /*63e0*/  @!P6 IMAD.IADD R13, R13, 0x1, -R3 ;  /* 0x000000010d0de824 */ /* 0x000fe200078e0a03 */
[----:B------:R-:W-:Y:S01]  /*63f0*/  ISETP.GT.U32.AND P6, PT, R3, R12, PT ;  /* 0x0000000c0300720c */ /* 0x000fe20003fc4070 */
[----:B------:R-:W-:-:S04]  /*6400*/  IMAD.HI.U32 R8, R4, R10, RZ ;  /* 0x0000000a04087227 */ /* 0x000fc800078e00ff */
[----:B------:R-:W-:Y:S02]  /*6410*/  IMAD.MOV R7, RZ, RZ, -R7 ;  /* 0x000000ffff077224 */ /* 0x000fe400078e0a07 */
[----:B------:R-:W-:Y:S02]  /*6420*/  IMAD.MOV R5, RZ, RZ, -R5 ;  /* 0x000000ffff057224 */ /* 0x000fe400078e0a05 */
[----:B------:R-:W-:Y:S02]  /*6430*/  IMAD.MOV R8, RZ, RZ, -R8 ;  /* 0x000000ffff087224 */ /* 0x000fe400078e0a08 */
[C---:B------:R-:W-:Y:S02]  /*6440*/  IMAD R11, R3.reuse, R7, R11 ;  /* 0x00000007030b7224 */ /* 0x040fe400078e020b */
[----:B------:R-:W-:Y:S01]  /*6450*/  IMAD R9, R3, R5, R9 ;  /* 0x0000000503097224 */ /* 0x000fe200078e0209 */
[----:B------:R-:W-:Y:S01]  /*6460*/  IABS R5, R21 ;  /* 0x0000001500057213 */ /* 0x000fe20000000000 */
[----:B0-----:R-:W-:-:S02]  /*6470*/  IMAD.MOV.U32 R0, RZ, RZ, R13 ;  /* 0x000000ffff007224 */ /* 0x001fc400078e000d */
[----:B------:R-:W-:Y:S01]  /*6480*/  IMAD R10, R3, R8, R10 ;  /* 0x00000008030a7224 */ /* 0x000fe200078e020a */
[----:B------:R-:W-:Y:S01]  /*6490*/  LOP3.LUT R8, R19, 0x116, RZ, 0xfc, !PT ;  /* 0x0000011613087812 */ /* 0x000fe200078efcff */
[--C-:B------:R-:W-:Y:S01]  /*64a0*/  @!P3 IMAD.IADD R6, R6, 0x1, -R3.reuse ;  /* 0x000000010606b824 */ /* 0x100fe200078e0a03 */
[C---:B------:R-:W-:Y:S01]  /*64b0*/  ISETP.GT.U32.AND P3, PT, R3.reuse, R11, PT ;  /* 0x0000000b0300720c */ /* 0x040fe20003f64070 */
[----:B------:R-:W-:Y:S01]  /*64c0*/  @!P5 IMAD.MOV R0, RZ, RZ, -R0 ;  /* 0x000000ffff00d224 */ /* 0x000fe200078e0a00 */
[C---:B------:R-:W-:Y:S01]  /*64d0*/  ISETP.GT.U32.AND P5, PT, R3.reuse, R9, PT ;  /* 0x000000090300720c */ /* 0x040fe20003fa4070 */
[----:B------:R-:W-:Y:S01]  /*64e0*/  @!P6 IMAD.IADD R12, R12, 0x1, -R3 ;  /* 0x000000010c0ce824 */ /* 0x000fe200078e0a03 */
[----:B------:R-:W-:Y:S01]  /*64f0*/  ISETP.GT.U32.AND P6, PT, R3, R10, PT ;  /* 0x0000000a0300720c */ /* 0x000fe20003fc4070 */
[----:B------:R-:W-:Y:S01]  /*6500*/  IMAD.HI.U32 R7, R4, R5, RZ ;  /* 0x0000000504077227 */ /* 0x000fe200078e00ff */
[----:B------:R0:W-:Y:S01]  /*6510*/  STL [R1+0x3ac], R0 ;  /* 0x0003ac0001007387 */ /* 0x0001e20000100800 */
[----:B------:R-:W-:-:S02]  /*6520*/  IABS R20, R8 ;  /* 0x0000000800147213 */ /* 0x000fc40000000000 */
[----:B------:R-:W-:-:S03]  /*6530*/  IMAD.MOV R7, RZ, RZ, -R7 ;  /* 0x000000ffff077224 */ /* 0x000fc600078e0a07 */
[----:B------:R-:W-:-:S04]  /*6540*/  IMAD.HI.U32 R13, R4, R20, RZ ;  /* 0x00000014040d7227 */ /* 0x000fc800078e00ff */
[--C-:B------:R-:W-:Y:S02]  /*6550*/  @!P3 IMAD.IADD R11, R11, 0x1, -R3.reuse ;  /* 0x000000010b0bb824 */ /* 0x100fe400078e0a03 */
[--C-:B------:R-:W-:Y:S01]  /*6560*/  @!P5 IMAD.IADD R9, R9, 0x1, -R3.reuse ;  /* 0x000000010909d824 */ /* 0x100fe200078e0a03 */
[C---:B------:R-:W-:Y:S01]  /*6570*/  ISETP.GT.U32.AND P5, PT, R3.reuse, R12, PT ;  /* 0x0000000c0300720c */ /* 0x040fe20003fa4070 */
[----:B------:R-:W-:Y:S01]  /*6580*/  @!P6 IMAD.IADD R10, R10, 0x1, -R3 ;  /* 0x000000010a0ae824 */ /* 0x000fe200078e0a03 */
[C---:B------:R-:W-:Y:S01]  /*6590*/  ISETP.GT.U32.AND P6, PT, R3.reuse, R11, PT ;  /* 0x0000000b0300720c */ /* 0x040fe20003fc4070 */
[----:B0-----:R-:W-:Y:S01]  /*65a0*/  IMAD.MOV.U32 R0, RZ, RZ, R6 ;  /* 0x000000ffff007224 */ /* 0x001fe200078e0006 */
[----:B------:R-:W-:Y:S01]  /*65b0*/  ISETP.GT.U32.AND P3, PT, R3, R9, PT ;  /* 0x000000090300720c */ /* 0x000fe20003f64070 */
[----:B------:R-:W-:-:S04]  /*65c0*/  IMAD.HI.U32 R6, R4, R16, RZ ;  /* 0x0000001004067227 */ /* 0x000fc800078e00ff */
[----:B------:R-:W-:Y:S02]  /*65d0*/  IMAD.MOV R6, RZ, RZ, -R6 ;  /* 0x000000ffff067224 */ /* 0x000fe400078e0a06 */
[----:B------:R-:W-:Y:S01]  /*65e0*/  @!P1 IMAD.MOV R0, RZ, RZ, -R0 ;  /* 0x000000ffff009224 */ /* 0x000fe200078e0a00 */
[C---:B------:R-:W-:Y:S01]  /*65f0*/  ISETP.GT.U32.AND P1, PT, R3.reuse, R10, PT ;  /* 0x0000000a0300720c */ /* 0x040fe20003f24070 */
[----:B------:R-:W-:Y:S01]  /*6600*/  IMAD R5, R3, R7, R5 ;  /* 0x0000000703057224 */ /* 0x000fe200078e0205 */
[----:B------:R-:W-:Y:S01]  /*6610*/  LOP3.LUT R7, R19, 0x114, RZ, 0xfc, !PT ;  /* 0x0000011413077812 */ /* 0x000fe200078efcff */
[----:B------:R-:W-:Y:S01]  /*6620*/  IMAD R16, R3, R6, R16 ;  /* 0x0000000603107224 */ /* 0x000fe200078e0210 */
[----:B------:R-:W-:Y:S01]  /*6630*/  LOP3.LUT R6, R19, 0x112, RZ, 0xfc, !PT ;  /* 0x0000011213067812 */ /* 0x000fe200078efcff */
[--C-:B------:R-:W-:Y:S01]  /*6640*/  @!P5 IMAD.IADD R12, R12, 0x1, -R3.reuse ;  /* 0x000000010c0cd824 */ /* 0x100fe200078e0a03 */
[----:B------:R-:W-:Y:S01]  /*6650*/  ISETP.GT.U32.AND P5, PT, R3, R5, PT ;  /* 0x000000050300720c */ /* 0x000fe20003fa4070 */
[--C-:B------:R-:W-:Y:S01]  /*6660*/  @!P6 IMAD.IADD R11, R11, 0x1, -R3.reuse ;  /* 0x000000010b0be824 */ /* 0x100fe200078e0a03 */
[----:B------:R-:W-:Y:S01]  /*6670*/  ISETP.GT.U32.AND P6, PT, R3, R16, PT ;  /* 0x000000100300720c */ /* 0x000fe20003fc4070 */
[--C-:B------:R-:W-:Y:S01]  /*6680*/  @!P3 IMAD.IADD R9, R9, 0x1, -R3.reuse ;  /* 0x000000010909b824 */ /* 0x100fe200078e0a03 */
[----:B------:R0:W-:Y:S01]  /*6690*/  STL [R1+0x3a8], R0 ;  /* 0x0003a80001007387 */ /* 0x0001e20000100800 */
[----:B------:R-:W-:Y:S01]  /*66a0*/  IMAD.MOV.U32 R15, RZ, RZ, R12 ;  /* 0x000000ffff0f7224 */ /* 0x000fe200078e000c */
[----:B------:R-:W-:Y:S01]  /*66b0*/  IABS R18, R7 ;  /* 0x0000000700127213 */ /* 0x000fe20000000000 */
[----:B------:R-:W-:Y:S01]  /*66c0*/  @!P1 IMAD.IADD R10, R10, 0x1, -R3 ;  /* 0x000000010a0a9824 */ /* 0x000fe200078e0a03 */
[----:B------:R-:W-:Y:S01]  /*66d0*/  ISETP.GE.AND P1, PT, R21, RZ, PT ;  /* 0x000000ff1500720c */ /* 0x000fe20003f26270 */
[----:B------:R-:W-:Y:S01]  /*66e0*/  IMAD.MOV R13, RZ, RZ, -R13 ;  /* 0x000000ffff0d7224 */ /* 0x000fe200078e0a0d */
[----:B------:R-:W-:Y:S01]  /*66f0*/  IABS R21, R6 ;  /* 0x0000000600157213 */ /* 0x000fe20000000000 */
[----:B------:R-:W-:Y:S01]  /*6700*/  @!P0 IMAD.MOV R15, RZ, RZ, -R15 ;  /* 0x000000ffff0f8224 */ /* 0x000fe200078e0a0f */
[----:B------:R-:W-:Y:S01]  /*6710*/  ISETP.GE.AND P3, PT, R2, RZ, PT ;  /* 0x000000ff0200720c */ /* 0x000fe20003f66270 */
[--C-:B------:R-:W-:Y:S01]  /*6720*/  @!P5 IMAD.IADD R5, R5, 0x1, -R3.reuse ;  /* 0x000000010505d824 */ /* 0x100fe200078e0a03 */
[----:B------:R-:W-:Y:S01]  /*6730*/  ISETP.GE.AND P5, PT, R17, RZ, PT ;  /* 0x000000ff1100720c */ /* 0x000fe20003fa6270 */
[----:B------:R-:W-:Y:S01]  /*6740*/  @!P6 IMAD.IADD R16, R16, 0x1, -R3 ;  /* 0x000000011010e824 */ /* 0x000fe200078e0a03 */
[----:B------:R1:W-:Y:S01]  /*6750*/  STL [R1+0x374], R15 ;  /* 0x0003740f01007387 */ /* 0x0003e20000100800 */
[----:B------:R-:W-:Y:S01]  /*6760*/  IMAD.MOV.U32 R17, RZ, RZ, R21 ;  /* 0x000000ffff117224 */ /* 0x000fe200078e0015 */
[C---:B------:R-:W-:Y:S01]  /*6770*/  ISETP.GT.U32.AND P0, PT, R3.reuse, R5, PT ;  /* 0x000000050300720c */ /* 0x040fe20003f04070 */
[----:B0-----:R-:W-:Y:S01]  /*6780*/  IMAD.MOV.U32 R0, RZ, RZ, R9 ;  /* 0x000000ffff007224 */ /* 0x001fe200078e0009 */
[----:B------:R-:W-:Y:S01]  /*6790*/  ISETP.GT.U32.AND P6, PT, R3, R16, PT ;  /* 0x000000100300720c */ /* 0x000fe20003fc4070 */
[----:B------:R-:W-:-:S04]  /*67a0*/  IMAD.HI.U32 R12, R4, R17, RZ ;  /* 0x00000011040c7227 */ /* 0x000fc800078e00ff */
[----:B------:R-:W-:Y:S02]  /*67b0*/  IMAD.MOV R9, RZ, RZ, -R12 ;  /* 0x000000ffff097224 */ /* 0x000fe400078e0a0c */
[C---:B------:R-:W-:Y:S02]  /*67c0*/  IMAD R20, R3.reuse, R13, R20 ;  /* 0x0000000d03147224 */ /* 0x040fe400078e0214 */
[----:B------:R-:W-:Y:S02]  /*67d0*/  IMAD R17, R3, R9, R17 ;  /* 0x0000000903117224 */ /* 0x000fe400078e0211 */
[----:B------:R-:W-:-:S04]  /*67e0*/  IMAD.HI.U32 R2, R4, R18, RZ ;  /* 0x0000001204027227 */ /* 0x000fc800078e00ff */
[----:B------:R-:W-:Y:S01]  /*67f0*/  @!P4 IMAD.MOV R0, RZ, RZ, -R0 ;  /* 0x000000ffff00c224 */ /* 0x000fe200078e0a00 */
[C---:B------:R-:W-:Y:S01]  /*6800*/  ISETP.GT.U32.AND P4, PT, R3.reuse, R20, PT ;  /* 0x000000140300720c */ /* 0x040fe20003f84070 */
[--C-:B------:R-:W-:Y:S01]  /*6810*/  @!P6 IMAD.IADD R16, R16, 0x1, -R3.reuse ;  /* 0x000000011010e824 */ /* 0x100fe200078e0a03 */
[----:B------:R-:W-:Y:S01]  /*6820*/  ISETP.GT.U32.AND P6, PT, R3, R17, PT ;  /* 0x000000110300720c */ /* 0x000fe20003fc4070 */
[----:B------:R-:W-:Y:S01]  /*6830*/  IMAD.MOV R2, RZ, RZ, -R2 ;  /* 0x000000ffff027224 */ /* 0x000fe200078e0a02 */
[----:B------:R0:W-:Y:S01]  /*6840*/  STL [R1+0x378], R0 ;  /* 0x0003780001007387 */ /* 0x0001e20000100800 */
[----:B------:R-:W-:Y:S01]  /*6850*/  @!P0 IMAD.IADD R5, R5, 0x1, -R3 ;  /* 0x0000000105058824 */ /* 0x000fe200078e0a03 */
[----:B------:R-:W-:Y:S01]  /*6860*/  ISETP.GE.AND P0, PT, R7, RZ, PT ;  /* 0x000000ff0700720c */ /* 0x000fe20003f06270 */
[----:B------:R-:W-:Y:S01]  /*6870*/  IMAD R18, R3, R2, R18 ;  /* 0x0000000203127224 */ /* 0x000fe200078e0212 */
[C---:B------:R-:W-:Y:S01]  /*6880*/  LOP3.LUT R7, R19.reuse, 0x10e, RZ, 0xfc, !PT ;  /* 0x0000010e13077812 */ /* 0x040fe200078efcff */
[----:B------:R-:W-:Y:S01]  /*6890*/  @!P2 IMAD.MOV R11, RZ, RZ, -R11 ;  /* 0x000000ffff0ba224 */ /* 0x000fe200078e0a0b */
[----:B------:R-:W-:Y:S01]  /*68a0*/  LOP3.LUT R2, R19, 0x110, RZ, 0xfc, !PT ;  /* 0x0000011013027812 */ /* 0x000fe200078efcff */
[----:B-1----:R-:W-:Y:S01]  /*68b0*/  IMAD.MOV.U32 R15, RZ, RZ, R16 ;  /* 0x000000ffff0f7224 */ /* 0x002fe200078e0010 */
[----:B------:R-:W-:Y:S01]  /*68c0*/  ISETP.GE.AND P2, PT, R8, RZ, PT ;  /* 0x000000ff0800720c */ /* 0x000fe20003f46270 */
[--C-:B------:R-:W-:Y:S01]  /*68d0*/  @!P4 IMAD.IADD R20, R20, 0x1, -R3.reuse ;  /* 0x000000011414c824 */ /* 0x100fe200078e0a03 */
[----:B------:R-:W-:Y:S01]  /*68e0*/  ISETP.GE.AND P4, PT, R6, RZ, PT ;  /* 0x000000ff0600720c */ /* 0x000fe20003f86270 */
[----:B0-----:R-:W-:Y:S01]  /*68f0*/  IMAD.MOV.U32 R0, RZ, RZ, R10 ;  /* 0x000000ffff007224 */ /* 0x001fe200078e000a */
[----:B------:R-:W-:Y:S01]  /*6900*/  IABS R6, R7 ;  /* 0x0000000700067213 */ /* 0x000fe20000000000 */
[----:B------:R-:W-:Y:S01]  /*6910*/  @!P6 IMAD.IADD R17, R17, 0x1, -R3 ;  /* 0x000000011111e824 */ /* 0x000fe200078e0a03 */
[----:B------:R-:W-:Y:S01]  /*6920*/  IABS R12, R2 ;  /* 0x00000002000c7213 */ /* 0x000fe20000000000 */
[----:B------:R-:W-:Y:S01]  /*6930*/  @!P3 IMAD.MOV R0, RZ, RZ, -R0 ;  /* 0x000000ffff00b224 */ /* 0x000fe200078e0a00 */
[C---:B------:R-:W-:Y:S01]  /*6940*/  ISETP.GT.U32.AND P3, PT, R3.reuse, R18, PT ;  /* 0x000000120300720c */ /* 0x040fe20003f64070 */
[----:B------:R-:W-:Y:S01]  /*6950*/  IMAD.HI.U32 R8, R4, R6, RZ ;  /* 0x0000000604087227 */ /* 0x000fe200078e00ff */
[----:B------:R-:W-:Y:S01]  /*6960*/  ISETP.GT.U32.AND P6, PT, R3, R17, PT ;  /* 0x000000110300720c */ /* 0x000fe20003fc4070 */
[----:B------:R0:W-:Y:S01]  /*6970*/  STL [R1+0x37c], R11 ;  /* 0x00037c0b01007387 */ /* 0x0001e20000100800 */
[----:B------:R-:W-:Y:S01]  /*6980*/  LOP3.LUT R10, R19, 0x10c, RZ, 0xfc, !PT ;  /* 0x0000010c130a7812 */ /* 0x000fe200078efcff */
[----:B------:R-:W-:-:S02]  /*6990*/  IMAD.MOV R8, RZ, RZ, -R8 ;  /* 0x000000ffff087224 */ /* 0x000fc400078e0a08 */
[----:B------:R-:W-:Y:S01]  /*69a0*/  IMAD.HI.U32 R9, R4, R12, RZ ;  /* 0x0000000c04097227 */ /* 0x000fe200078e00ff */
[----:B------:R1:W-:Y:S01]  /*69b0*/  STL [R1+0x380], R0 ;  /* 0x0003800001007387 */ /* 0x0003e20000100800 */
[----:B------:R-:W-:Y:S02]  /*69c0*/  IABS R13, R10 ;  /* 0x0000000a000d7213 */ /* 0x000fe40000000000 */
[----:B------:R-:W-:Y:S01]  /*69d0*/  IMAD R6, R3, R8, R6 ;  /* 0x0000000803067224 */ /* 0x000fe200078e0206 */
[----:B------:R-:W-:Y:S01]  /*69e0*/  LOP3.LUT R8, R19, 0x108, RZ, 0xfc, !PT ;  /* 0x0000010813087812 */ /* 0x000fe200078efcff */
[----:B------:R-:W-:Y:S01]  /*69f0*/  @!P3 IMAD.IADD R18, R18, 0x1, -R3 ;  /* 0x000000011212b824 */ /* 0x000fe200078e0a03 */
[----:B------:R-:W-:Y:S01]  /*6a00*/  ISETP.GT.U32.AND P3, PT, R3, R20, PT ;  /* 0x000000140300720c */ /* 0x000fe20003f64070 */
[----:B------:R-:W-:Y:S01]  /*6a10*/  IMAD.MOV R9, RZ, RZ, -R9 ;  /* 0x000000ffff097224 */ /* 0x000fe200078e0a09 */
[----:B0-----:R-:W-:Y:S01]  /*6a20*/  IABS R11, R8 ;  /* 0x00000008000b7213 */ /* 0x001fe20000000000 */
[----:B------:R-:W-:Y:S01]  /*6a30*/  @!P6 IMAD.IADD R17, R17, 0x1, -R3 ;  /* 0x000000011111e824 */ /* 0x000fe200078e0a03 */
[----:B------:R-:W-:Y:S01]  /*6a40*/  ISETP.GT.U32.AND P6, PT, R3, R6, PT ;  /* 0x000000060300720c */ /* 0x000fe20003fc4070 */
[----:B-1----:R-:W-:Y:S01]  /*6a50*/  IMAD.MOV.U32 R0, RZ, RZ, R5 ;  /* 0x000000ffff007224 */ /* 0x002fe200078e0005 */
[----:B------:R-:W-:Y:S01]  /*6a60*/  LOP3.LUT R5, R19, 0x10a, RZ, 0xfc, !PT ;  /* 0x0000010a13057812 */ /* 0x000fe200078efcff */
[----:B------:R-:W-:-:S02]  /*6a70*/  IMAD R12, R3, R9, R12 ;  /* 0x00000009030c7224 */ /* 0x000fc400078e020c */
[----:B------:R-:W-:Y:S01]  /*6a80*/  @!P1 IMAD.MOV R0, RZ, RZ, -R0 ;  /* 0x000000ffff009224 */ /* 0x000fe200078e0a00 */
[C---:B------:R-:W-:Y:S01]  /*6a90*/  ISETP.GT.U32.AND P1, PT, R3.reuse, R18, PT ;  /* 0x000000120300720c */ /* 0x040fe20003f24070 */
[----:B------:R-:W-:Y:S01]  /*6aa0*/  @!P5 IMAD.MOV R15, RZ, RZ, -R15 ;  /* 0x000000ffff0fd224 */ /* 0x000fe200078e0a0f */
[----:B------:R-:W-:Y:S01]  /*6ab0*/  IABS R9, R5 ;  /* 0x0000000500097213 */ /* 0x000fe20000000000 */
[----:B------:R-:W-:Y:S01]  /*6ac0*/  @!P3 IMAD.IADD R20, R20, 0x1, -R3 ;  /* 0x000000011414b824 */ /* 0x000fe200078e0a03 */
[----:B------:R-:W-:Y:S01]  /*6ad0*/  ISETP.GT.U32.AND P3, PT, R3, R12, PT ;  /* 0x0000000c0300720c */ /* 0x000fe20003f64070 */
[----:B------:R0:W-:Y:S01]  /*6ae0*/  STL [R1+0x38c], R0 ;  /* 0x00038c0001007387 */ /* 0x0001e20000100800 */
[----:B------:R-:W-:-:S03]  /*6af0*/  IMAD.HI.U32 R16, R4, R11, RZ ;  /* 0x0000000b04107227 */ /* 0x000fc600078e00ff */
[----:B------:R1:W-:Y:S01]  /*6b00*/  STL [R1+0x2c4], R15 ;  /* 0x0002c40f01007387 */ /* 0x0003e20000100800 */
[----:B------:R-:W-:Y:S02]  /*6b10*/  @!P6 IMAD.IADD R6, R6, 0x1, -R3 ;  /* 0x000000010606e824 */ /* 0x000fe400078e0a03 */
[----:B------:R-:W-:-:S03]  /*6b20*/  IMAD.HI.U32 R21, R4, R13, RZ ;  /* 0x0000000d04157227 */ /* 0x000fc600078e00ff */
[----:B------:R-:W-:Y:S01]  /*6b30*/  ISETP.GT.U32.AND P5, PT, R3, R6, PT ;  /* 0x000000060300720c */ /* 0x000fe20003fa4070 */
[--C-:B------:R-:W-:Y:S01]  /*6b40*/  @!P1 IMAD.IADD R18, R18, 0x1, -R3.reuse ;  /* 0x0000000112129824 */ /* 0x100fe200078e0a03 */
[----:B------:R-:W-:Y:S01]  /*6b50*/  ISETP.GE.AND P1, PT, R2, RZ, PT ;  /* 0x000000ff0200720c */ /* 0x000fe20003f26270 */
[----:B------:R-:W-:Y:S01]  /*6b60*/  @!P3 IMAD.IADD R12, R12, 0x1, -R3 ;  /* 0x000000010c0cb824 */ /* 0x000fe200078e0a03 */
[----:B------:R-:W-:Y:S01]  /*6b70*/  ISETP.GE.AND P3, PT, R7, RZ, PT ;  /* 0x000000ff0700720c */ /* 0x000fe20003f66270 */
[----:B0-----:R-:W-:Y:S01]  /*6b80*/  IMAD.MOV.U32 R0, RZ, RZ, R20 ;  /* 0x000000ffff007224 */ /* 0x001fe200078e0014 */
[----:B------:R-:W-:Y:S01]  /*6b90*/  LOP3.LUT R7, R19, 0x106, RZ, 0xfc, !PT ;  /* 0x0000010613077812 */ /* 0x000fe200078efcff */
[----:B-1----:R-:W-:Y:S01]  /*6ba0*/  IMAD.MOV.U32 R15, RZ, RZ, R18 ;  /* 0x000000ffff0f7224 */ /* 0x002fe200078e0012 */
[----:B------:R-:W-:Y:S01]  /*6bb0*/  ISETP.GT.U32.AND P6, PT, R3, R12, PT ;  /* 0x0000000c0300720c */ /* 0x000fe20003fc4070 */
[----:B------:R-:W-:Y:S02]  /*6bc0*/  IMAD.MOV R16, RZ, RZ, -R16 ;  /* 0x000000ffff107224 */ /* 0x000fe400078e0a10 */
[----:B------:R-:W-:-:S02]  /*6bd0*/  @!P2 IMAD.MOV R0, RZ, RZ, -R0 ;  /* 0x000000ffff00a224 */ /* 0x000fc400078e0a00 */
[----:B------:R-:W-:Y:S02]  /*6be0*/  IMAD.MOV R21, RZ, RZ, -R21 ;  /* 0x000000ffff157224 */ /* 0x000fe400078e0a15 */
[----:B------:R-:W-:Y:S01]  /*6bf0*/  @!P0 IMAD.MOV R15, RZ, RZ, -R15 ;  /* 0x000000ffff0f8224 */ /* 0x000fe200078e0a0f */
[----:B------:R-:W-:Y:S01]  /*6c00*/  ISETP.GE.AND P0, PT, R10, RZ, PT ;  /* 0x000000ff0a00720c */ /* 0x000fe20003f06270 */
[----:B------:R-:W-:Y:S01]  /*6c10*/  IMAD R10, R3, R16, R11 ;  /* 0x00000010030a7224 */ /* 0x000fe200078e020b */
[----:B------:R0:W-:Y:S01]  /*6c20*/  STL [R1+0x2c8], R0 ;  /* 0x0002c80001007387 */ /* 0x0001e20000100800 */
[----:B------:R-:W-:-:S03]  /*6c30*/  IMAD.HI.U32 R2, R4, R9, RZ ;  /* 0x0000000904027227 */ /* 0x000fc600078e00ff */
[----:B------:R-:W-:Y:S01]  /*6c40*/  STL [R1+0x2d8], R15 ;  /* 0x0002d80f01007387 */ /* 0x000fe20000100800 */
[----:B------:R-:W-:Y:S01]  /*6c50*/  IMAD R13, R3, R21, R13 ;  /* 0x00000015030d7224 */ /* 0x000fe200078e020d */
[----:B------:R-:W-:Y:S01]  /*6c60*/  LOP3.LUT R21, R19, 0xdc, RZ, 0xfc, !PT ;  /* 0x000000dc13157812 */ /* 0x000fe200078efcff */
[----:B------:R-:W-:Y:S01]  /*6c70*/  @!P5 IMAD.IADD R6, R6, 0x1, -R3 ;  /* 0x000000010606d824 */ /* 0x000fe200078e0a03 */
[C---:B------:R-:W-:Y:S01]  /*6c80*/  ISETP.GT.U32.AND P5, PT, R3.reuse, R10, PT ;  /* 0x0000000a0300720c */ /* 0x040fe20003fa4070 */
[----:B------:R-:W-:Y:S01]  /*6c90*/  IMAD.MOV R2, RZ, RZ, -R2 ;  /* 0x000000ffff027224 */ /* 0x000fe200078e0a02 */
[C---:B------:R-:W-:Y:S01]  /*6ca0*/  ISETP.GT.U32.AND P2, PT, R3.reuse, R13, PT ;  /* 0x0000000d0300720c */ /* 0x040fe20003f44070 */
[----:B0-----:R-:W-:Y:S01]  /*6cb0*/  IMAD.MOV.U32 R0, RZ, RZ, R17 ;  /* 0x000000ffff007224 */ /* 0x001fe200078e0011 */
[----:B------:R-:W-:Y:S01]  /*6cc0*/  IABS R22, R21 ;  /* 0x0000001500167213 */ /* 0x000fe20000000000 */
[----:B------:R-:W-:Y:S01]  /*6cd0*/  IMAD R9, R3, R2, R9 ;  /* 0x0000000203097224 */ /* 0x000fe200078e0209 */
[----:B------:R-:W-:Y:S01]  /*6ce0*/  IABS R2, R7 ;  /* 0x0000000700027213 */ /* 0x000fe20000000000 */
[----:B------:R-:W-:-:S02]  /*6cf0*/  @!P4 IMAD.MOV R0, RZ, RZ, -R0 ;  /* 0x000000ffff00c224 */ /* 0x000fc400078e0a00 */
[--C-:B------:R-:W-:Y:S01]  /*6d00*/  @!P6 IMAD.IADD R12, R12, 0x1, -R3.reuse ;  /* 0x000000010c0ce824 */ /* 0x100fe200078e0a03 */
[----:B------:R-:W-:Y:S01]  /*6d10*/  ISETP.GT.U32.AND P4, PT, R3, R9, PT ;  /* 0x000000090300720c */ /* 0x000fe20003f84070 */
[----:B------:R-:W-:Y:S01]  /*6d20*/  IMAD.HI.U32 R11, R4, R2, RZ ;  /* 0x00000002040b7227 */ /* 0x000fe200078e00ff */
[----:B------:R0:W-:Y:S01]  /*6d30*/  STL [R1+0x354], R0 ;  /* 0x0003540001007387 */ /* 0x0001e20000100800 */
[----:B------:R-:W-:Y:S02]  /*6d40*/  ISETP.GE.AND P6, PT, R5, RZ, PT ;  /* 0x000000ff0500720c */ /* 0x000fe40003fc6270 */
[----:B------:R-:W-:Y:S01]  /*6d50*/  LOP3.LUT R5, R19, 0x104, RZ, 0xfc, !PT ;  /* 0x0000010413057812 */ /* 0x000fe200078efcff */
[--C-:B------:R-:W-:Y:S02]  /*6d60*/  @!P5 IMAD.IADD R10, R10, 0x1, -R3.reuse ;  /* 0x000000010a0ad824 */ /* 0x100fe400078e0a03 */
[----:B------:R-:W-:Y:S01]  /*6d70*/  @!P2 IMAD.IADD R13, R13, 0x1, -R3 ;  /* 0x000000010d0da824 */ /* 0x000fe200078e0a03 */
[----:B------:R-:W-:Y:S01]  /*6d80*/  ISETP.GE.AND P2, PT, R8, RZ, PT ;  /* 0x000000ff0800720c */ /* 0x000fe20003f46270 */
[----:B------:R-:W-:Y:S01]  /*6d90*/  IMAD.MOV R11, RZ, RZ, -R11 ;  /* 0x000000ffff0b7224 */ /* 0x000fe200078e0a0b */
[----:B------:R-:W-:Y:S01]  /*6da0*/  ISETP.GT.U32.AND P5, PT, R3, R10, PT ;  /* 0x0000000a0300720c */ /* 0x000fe20003fa4070 */
[----:B0-----:R-:W-:Y:S01]  /*6db0*/  IMAD.MOV.U32 R0, RZ, RZ, R12 ;  /* 0x000000ffff007224 */ /* 0x001fe200078e000c */
[----:B------:R-:W-:Y:S01]  /*6dc0*/  IABS R12, R5 ;  /* 0x00000005000c7213 */ /* 0x000fe20000000000 */
[----:B------:R-:W-:Y:S01]  /*6dd0*/  @!P4 IMAD.IADD R9, R9, 0x1, -R3 ;  /* 0x000000010909c824 */ /* 0x000fe200078e0a03 */
[----:B------:R-:W-:Y:S01]  /*6de0*/  LOP3.LUT R8, R19, 0x102, RZ, 0xfc, !PT ;  /* 0x0000010213087812 */ /* 0x000fe200078efcff */
[----:B------:R-:W-:Y:S01]  /*6df0*/  @!P1 IMAD.MOV R0, RZ, RZ, -R0 ;  /* 0x000000ffff009224 */ /* 0x000fe200078e0a00 */
[C---:B------:R-:W-:Y:S01]  /*6e00*/  ISETP.GT.U32.AND P1, PT, R3.reuse, R13, PT ;  /* 0x0000000d0300720c */ /* 0x040fe20003f24070 */
[C---:B------:R-:W-:Y:S01]  /*6e10*/  IMAD R2, R3.reuse, R11, R2 ;  /* 0x0000000b03027224 */ /* 0x040fe200078e0202 */
[----:B------:R-:W-:Y:S01]  /*6e20*/  ISETP.GT.U32.AND P4, PT, R3, R9, PT ;  /* 0x000000090300720c */ /* 0x000fe20003f84070 */
[----:B------:R-:W-:Y:S01]  /*6e30*/  IMAD.HI.U32 R25, R4, R22, RZ ;  /* 0x0000001604197227 */ /* 0x000fe200078e00ff */
[----:B------:R0:W-:Y:S01]  /*6e40*/  STL [R1+0x358], R0 ;  /* 0x0003580001007387 */ /* 0x0001e20000100800 */
[----:B------:R-:W-:-:S02]  /*6e50*/  IABS R11, R8 ;  /* 0x00000008000b7213 */ /* 0x000fc40000000000 */
[----:B------:R-:W-:Y:S02]  /*6e60*/  @!P5 IMAD.IADD R10, R10, 0x1, -R3 ;  /* 0x000000010a0ad824 */ /* 0x000fe400078e0a03 */
[----:B------:R-:W-:Y:S02]  /*6e70*/  IMAD.MOV R25, RZ, RZ, -R25 ;  /* 0x000000ffff197224 */ /* 0x000fe400078e0a19 */
[----:B------:R-:W-:-:S04]  /*6e80*/  IMAD.HI.U32 R17, R4, R11, RZ ;  /* 0x0000000b04117227 */ /* 0x000fc800078e00ff */
        /* <DEDUP_REMOVED lines=11> */
[----:B------:R-:W-:Y:S01]  /*6f40*/  IMAD.MOV R17, RZ, RZ, -R17 ;  /* 0x000000ffff117224 */ /* 0x000fe200078e0a11 */
[----:B------:R-:W-:Y:S01]  /*6f50*/  LOP3.LUT R5, R19, 0x100, RZ, 0xfc, !PT ;  /* 0x0000010013057812 */ /* 0x000fe200078efcff */
[----:B------:R-:W-:Y:S01]  /*6f60*/  IMAD R22, R3, R25, R22 ;  /* 0x0000001903167224 */ /* 0x000fe200078e0216 */
[----:B------:R-:W-:Y:S01]  /*6f70*/  ISETP.GE.AND P3, PT, R7, RZ, PT ;  /* 0x000000ff0700720c */ /* 0x000fe20003f66270 */
[----:B------:R0:W-:Y:S01]  /*6f80*/  STL [R1+0x360], R0 ;  /* 0x0003600001007387 */ /* 0x0001e20000100800 */
[----:B------:R-:W-:Y:S01]  /*6f90*/  IABS R7, R5 ;  /* 0x0000000500077213 */ /* 0x000fe20000000000 */
[----:B------:R-:W-:Y:S01]  /*6fa0*/  @!P1 IMAD.IADD R2, R2, 0x1, -R3 ;  /* 0x0000000102029824 */ /* 0x000fe200078e0a03 */
[----:B------:R-:W-:Y:S01]  /*6fb0*/  ISETP.GE.AND P1, PT, R8, RZ, PT ;  /* 0x000000ff0800720c */ /* 0x000fe20003f26270 */
[----:B------:R-:W-:Y:S01]  /*6fc0*/  IMAD R11, R3, R17, R11 ;  /* 0x00000011030b7224 */ /* 0x000fe200078e020b */
[----:B------:R-:W-:Y:S01]  /*6fd0*/  IABS R16, R6 ;  /* 0x0000000600107213 */ /* 0x000fe20000000000 */
[----:B------:R-:W-:Y:S01]  /*6fe0*/  IMAD.HI.U32 R8, R4, R7, RZ ;  /* 0x0000000704087227 */ /* 0x000fe200078e00ff */
[----:B------:R-:W-:-:S03]  /*6ff0*/  IABS R25, R28 ;  /* 0x0000001c00197213 */ /* 0x000fc60000000000 */
        /* <DEDUP_REMOVED lines=29> */
[----:B------:R-:W-:Y:S01]  /*71d0*/  @!P5 IMAD.IADD R7, R7, 0x1, -R3 ;  /* 0x000000010707d824 */ /* 0x000fe200078e0a03 */
[----:B------:R0:W-:Y:S01]  /*71e0*/  STL [R1+0x330], R0 ;  /* 0x0003300001007387 */ /* 0x0001e20000100800 */
[----:B------:R-:W-:-:S02]  /*71f0*/  IABS R8, R9 ;  /* 0x0000000900087213 */ /* 0x000fc40000000000 */
        /* <DEDUP_REMOVED lines=47> */
[----:B------:R-:W-:Y:S02]  /*74f0*/  IMAD.MOV.U32 R15, RZ, RZ, R6 ;  /* 0x000000ffff0f7224 */ /* 0x000fe400078e0006 */
        /* <DEDUP_REMOVED lines=8> */
[----:B------:R-:W-:Y:S02]  /*7580*/  IMAD.MOV R17, RZ, RZ, -R17 ;  /* 0x000000ffff117224 */ /* 0x000fe400078e0a11 */
[----:B------:R-:W-:Y:S02]  /*7590*/  IMAD R10, R3, R16, R10 ;  /* 0x00000010030a7224 */ /* 0x000fe400078e020a */
[----:B------:R-:W-:-:S04]  /*75a0*/  IMAD.HI.U32 R7, R4, R13, RZ ;  /* 0x0000000d04077227 */ /* 0x000fc800078e00ff */
[--C-:B------:R-:W-:Y:S02]  /*75b0*/  @!P0 IMAD.IADD R2, R2, 0x1, -R3.reuse ;  /* 0x0000000102028824 */ /* 0x100fe400078e0a03 */
[----:B------:R-:W-:Y:S01]  /*75c0*/  @!P2 IMAD.IADD R5, R5, 0x1, -R3 ;  /* 0x000000010505a824 */ /* 0x000fe200078e0a03 */
[C---:B------:R-:W-:Y:S01]  /*75d0*/  ISETP.GT.U32.AND P2, PT, R3.reuse, R10, PT ;  /* 0x0000000a0300720c */ /* 0x040fe20003f44070 */
[----:B------:R-:W-:Y:S01]  /*75e0*/  @!P4 IMAD.MOV R15, RZ, RZ, -R15 ;  /* 0x000000ffff0fc224 */ /* 0x000fe200078e0a0f */
[----:B------:R-:W-:Y:S01]  /*75f0*/  ISETP.GT.U32.AND P0, PT, R3, R2, PT ;  /* 0x000000020300720c */ /* 0x000fe20003f04070 */
[----:B0-----:R-:W-:Y:S01]  /*7600*/  IMAD.MOV.U32 R0, RZ, RZ, R5 ;  /* 0x000000ffff007224 */ /* 0x001fe200078e0005 */
[----:B------:R-:W-:Y:S01]  /*7610*/  LOP3.LUT R5, R19, 0xee, RZ, 0xfc, !PT ;  /* 0x000000ee13057812 */ /* 0x000fe200078efcff */
[C---:B------:R-:W-:Y:S01]  /*7620*/  IMAD R17, R3.reuse, R17, R11 ;  /* 0x0000001103117224 */ /* 0x040fe200078e020b */
[----:B------:R-:W-:Y:S01]  /*7630*/  STL [R1+0x328], R15 ;  /* 0x0003280f01007387 */ /* 0x000fe20000100800 */
[----:B------:R-:W-:Y:S01]  /*7640*/  @!P6 IMAD.MOV R0, RZ, RZ, -R0 ;  /* 0x000000ffff00e224 */ /* 0x000fe200078e0a00 */
[----:B------:R-:W-:Y:S01]  /*7650*/  IABS R11, R5 ;  /* 0x00000005000b7213 */ /* 0x000fe20000000000 */
[----:B------:R-:W-:Y:S01]  /*7660*/  IMAD.MOV R6, RZ, RZ, -R7 ;  /* 0x000000ffff067224 */ /* 0x000fe200078e0a07 */
[----:B------:R-:W-:Y:S01]  /*7670*/  ISETP.GT.U32.AND P4, PT, R3, R17, PT ;  /* 0x000000110300720c */ /* 0x000fe20003f84070 */
[----:B------:R-:W-:Y:S01]  /*7680*/  IMAD.HI.U32 R18, R4, R12, RZ ;  /* 0x0000000c04127227 */ /* 0x000fe200078e00ff */
[----:B------:R0:W-:Y:S01]  /*7690*/  STL [R1+0x324], R0 ;  /* 0x0003240001007387 */ /* 0x0001e20000100800 */
[----:B------:R-:W-:-:S02]  /*76a0*/  ISETP.GE.AND P6, PT, R8, RZ, PT ;  /* 0x000000ff0800720c */ /* 0x000fc40003fc6270 */
[----:B------:R-:W-:Y:S01]  /*76b0*/  @!P0 IMAD.IADD R2, R2, 0x1, -R3 ;  /* 0x0000000102028824 */ /* 0x000fe200078e0a03 */
[----:B------:R-:W-:Y:S01]  /*76c0*/  LOP3.LUT R7, R19, 0xea, RZ, 0xfc, !PT ;  /* 0x000000ea13077812 */ /* 0x000fe200078efcff */
[----:B------:R-:W-:Y:S01]  /*76d0*/  IMAD R13, R3, R6, R13 ;  /* 0x00000006030d7224 */ /* 0x000fe200078e020d */
[----:B------:R-:W-:Y:S01]  /*76e0*/  LOP3.LUT R6, R19, 0xec, RZ, 0xfc, !PT ;  /* 0x000000ec13067812 */ /* 0x000fe200078efcff */
[----:B------:R-:W-:Y:S02]  /*76f0*/  IMAD.MOV R18, RZ, RZ, -R18 ;  /* 0x000000ffff127224 */ /* 0x000fe400078e0a12 */
[--C-:B------:R-:W-:Y:S02]  /*7700*/  @!P2 IMAD.IADD R10, R10, 0x1, -R3.reuse ;  /* 0x000000010a0aa824 */ /* 0x100fe400078e0a03 */
[----:B0-----:R-:W-:Y:S01]  /*7710*/  IMAD.MOV.U32 R0, RZ, RZ, R2 ;  /* 0x000000ffff007224 */ /* 0x001fe200078e0002 */
[----:B------:R-:W-:Y:S01]  /*7720*/  IABS R2, R6 ;  /* 0x0000000600027213 */ /* 0x000fe20000000000 */
[C---:B------:R-:W-:Y:S01]  /*7730*/  IMAD R12, R3.reuse, R18, R12 ;  /* 0x00000012030c7224 */ /* 0x040fe200078e020c */
[C---:B------:R-:W-:Y:S01]  /*7740*/  ISETP.GT.U32.AND P2, PT, R3.reuse, R10, PT ;  /* 0x0000000a0300720c */ /* 0x040fe20003f44070 */
[----:B------:R-:W-:Y:S01]  /*7750*/  @!P1 IMAD.MOV R0, RZ, RZ, -R0 ;  /* 0x000000ffff009224 */ /* 0x000fe200078e0a00 */
[----:B------:R-:W-:Y:S01]  /*7760*/  ISETP.GT.U32.AND P1, PT, R3, R13, PT ;  /* 0x0000000d0300720c */ /* 0x000fe20003f24070 */
[----:B------:R-:W-:Y:S01]  /*7770*/  @!P4 IMAD.IADD R17, R17, 0x1, -R3 ;  /* 0x000000011111c824 */ /* 0x000fe200078e0a03 */
[C---:B------:R-:W-:Y:S01]  /*7780*/  ISETP.GT.U32.AND P0, PT, R3.reuse, R12, PT ;  /* 0x0000000c0300720c */ /* 0x040fe20003f04070 */
[----:B------:R-:W-:Y:S01]  /*7790*/  IMAD.HI.U32 R8, R4, R11, RZ ;  /* 0x0000000b04087227 */ /* 0x000fe200078e00ff */
[----:B------:R-:W-:Y:S01]  /*77a0*/  IABS R18, R7 ;  /* 0x0000000700127213 */ /* 0x000fe20000000000 */
[----:B------:R0:W-:Y:S01]  /*77b0*/  STL [R1+0x320], R0 ;  /* 0x0003200001007387 */ /* 0x0001e20000100800 */
[----:B------:R-:W-:Y:S01]  /*77c0*/  ISETP.GT.U32.AND P4, PT, R3, R17, PT ;  /* 0x000000110300720c */ /* 0x000fe20003f84070 */
[----:B------:R-:W-:-:S04]  /*77d0*/  IMAD.MOV R8, RZ, RZ, -R8 ;  /* 0x000000ffff087224 */ /* 0x000fc800078e0a08 */
[----:B------:R-:W-:Y:S02]  /*77e0*/  IMAD R11, R3, R8, R11 ;  /* 0x00000008030b7224 */ /* 0x000fe400078e020b */
[----:B------:R-:W-:Y:S02]  /*77f0*/  @!P1 IMAD.IADD R13, R13, 0x1, -R3 ;  /* 0x000000010d0d9824 */ /* 0x000fe400078e0a03 */
[----:B------:R-:W-:-:S03]  /*7800*/  IMAD.HI.U32 R8, R4, R2, RZ ;  /* 0x0000000204087227 */ /* 0x000fc600078e00ff */
[----:B------:R-:W-:Y:S01]  /*7810*/  ISETP.GT.U32.AND P1, PT, R3, R13, PT ;  /* 0x0000000d0300720c */ /* 0x000fe20003f24070 */
[--C-:B------:R-:W-:Y:S01]  /*7820*/  @!P2 IMAD.IADD R10, R10, 0x1, -R3.reuse ;  /* 0x000000010a0aa824 */ /* 0x100fe200078e0a03 */
[----:B------:R-:W-:Y:S01]  /*7830*/  ISETP.GE.AND P2, PT, R9, RZ, PT ;  /* 0x000000ff0900720c */ /* 0x000fe20003f46270 */
[----:B------:R-:W-:Y:S02]  /*7840*/  IMAD.MOV R8, RZ, RZ, -R8 ;  /* 0x000000ffff087224 */ /* 0x000fe400078e0a08 */
[--C-:B------:R-:W-:Y:S02]  /*7850*/  @!P0 IMAD.IADD R12, R12, 0x1, -R3.reuse ;  /* 0x000000010c0c8824 */ /* 0x100fe400078e0a03 */
[----:B------:R-:W-:Y:S02]  /*7860*/  IMAD.MOV.U32 R15, RZ, RZ, R10 ;  /* 0x000000ffff0f7224 */ /* 0x000fe400078e000a */
[--C-:B------:R-:W-:Y:S01]  /*7870*/  @!P4 IMAD.IADD R17, R17, 0x1, -R3.reuse ;  /* 0x000000011111c824 */ /* 0x100fe200078e0a03 */
[C---:B------:R-:W-:Y:S01]  /*7880*/  ISETP.GT.U32.AND P4, PT, R3.reuse, R11, PT ;  /* 0x0000000b0300720c */ /* 0x040fe20003f84070 */
[C---:B------:R-:W-:Y:S01]  /*7890*/  IMAD R10, R3.reuse, R8, R2 ;  /* 0x00000008030a7224 */ /* 0x040fe200078e0202 */
[----:B------:R-:W-:Y:S01]  /*78a0*/  ISETP.GT.U32.AND P0, PT, R3, R12, PT ;  /* 0x0000000c0300720c */ /* 0x000fe20003f04070 */
[----:B------:R-:W-:Y:S01]  /*78b0*/  @!P1 IMAD.IADD R13, R13, 0x1, -R3 ;  /* 0x000000010d0d9824 */ /* 0x000fe200078e0a03 */
[----:B------:R-:W-:Y:S01]  /*78c0*/  LOP3.LUT R2, R19, 0xe8, RZ, 0xfc, !PT ;  /* 0x000000e813027812 */ /* 0x000fe200078efcff */
[----:B0-----:R-:W-:Y:S01]  /*78d0*/  IMAD.MOV.U32 R0, RZ, RZ, R17 ;  /* 0x000000ffff007224 */ /* 0x001fe200078e0011 */
[----:B------:R-:W-:Y:S01]  /*78e0*/  ISETP.GT.U32.AND P1, PT, R3, R10, PT ;  /* 0x0000000a0300720c */ /* 0x000fe20003f24070 */
[----:B------:R-:W-:Y:S01]  /*78f0*/  IMAD.HI.U32 R9, R4, R18, RZ ;  /* 0x0000001204097227 */ /* 0x000fe200078e00ff */
[----:B------:R-:W-:-:S02]  /*7900*/  LOP3.LUT R8, R19, 0xe2, RZ, 0xfc, !PT ;  /* 0x000000e213087812 */ /* 0x000fc400078efcff */
[----:B------:R-:W-:Y:S01]  /*7910*/  LOP3.LUT R17, R19, 0xe0, RZ, 0xfc, !PT ;  /* 0x000000e013117812 */ /* 0x000fe200078efcff */
[----:B------:R-:W-:Y:S01]  /*7920*/  @!P3 IMAD.MOV R15, RZ, RZ, -R15 ;  /* 0x000000ffff0fb224 */ /* 0x000fe200078e0a0f */
[----:B------:R-:W-:Y:S01]  /*7930*/  ISETP.GE.AND P3, PT, R5, RZ, PT ;  /* 0x000000ff0500720c */ /* 0x000fe20003f66270 */
[--C-:B------:R-:W-:Y:S01]  /*7940*/  @!P4 IMAD.IADD R11, R11, 0x1, -R3.reuse ;  /* 0x000000010b0bc824 */ /* 0x100fe200078e0a03 */
[----:B------:R-:W-:Y:S01]  /*7950*/  LOP3.LUT R5, R19, 0xe6, RZ, 0xfc, !PT ;  /* 0x000000e613057812 */ /* 0x000fe200078efcff */
[----:B------:R-:W-:Y:S01]  /*7960*/  @!P5 IMAD.MOV R0, RZ, RZ, -R0 ;  /* 0x000000ffff00d224 */ /* 0x000fe200078e0a00 */
[----:B------:R-:W-:Y:S01]  /*7970*/  STL [R1+0x31c], R15 ;  /* 0x00031c0f01007387 */ /* 0x000fe20000100800 */
[--C-:B------:R-:W-:Y:S01]  /*7980*/  @!P0 IMAD.IADD R12, R12, 0x1, -R3.reuse ;  /* 0x000000010c0c8824 */ /* 0x100fe200078e0a03 */
[----:B------:R-:W-:Y:S01]  /*7990*/  ISETP.GE.AND P0, PT, R7, RZ, PT ;  /* 0x000000ff0700720c */ /* 0x000fe20003f06270 */
[----:B------:R-:W-:Y:S01]  /*79a0*/  @!P1 IMAD.IADD R10, R10, 0x1, -R3 ;  /* 0x000000010a0a9824 */ /* 0x000fe200078e0a03 */
[C---:B------:R-:W-:Y:S01]  /*79b0*/  ISETP.GT.U32.AND P4, PT, R3.reuse, R11, PT ;  /* 0x0000000b0300720c */ /* 0x040fe20003f84070 */
[----:B------:R-:W-:Y:S01]  /*79c0*/  IMAD.MOV R9, RZ, RZ, -R9 ;  /* 0x000000ffff097224 */ /* 0x000fe200078e0a09 */
[----:B------:R-:W-:Y:S01]  /*79d0*/  IABS R7, R2 ;  /* 0x0000000200077213 */ /* 0x000fe20000000000 */
[----:B------:R0:W-:Y:S01]  /*79e0*/  STL [R1+0x2e8], R0 ;  /* 0x0002e80001007387 */ /* 0x0001e20000100800 */
[----:B------:R-:W-:Y:S01]  /*79f0*/  IABS R16, R5 ;  /* 0x0000000500107213 */ /* 0x000fe20000000000 */
[C---:B------:R-:W-:Y:S01]  /*7a00*/  IMAD R18, R3.reuse, R9, R18 ;  /* 0x0000000903127224 */ /* 0x040fe200078e0212 */
[----:B------:R-:W-:Y:S01]  /*7a10*/  ISETP.GT.U32.AND P1, PT, R3, R10, PT ;  /* 0x0000000a0300720c */ /* 0x000fe20003f24070 */
[----:B------:R-:W-:Y:S01]  /*7a20*/  IMAD.HI.U32 R9, R4, R7, RZ ;  /* 0x0000000704097227 */ /* 0x000fe200078e00ff */
[----:B------:R-:W-:-:S03]  /*7a30*/  ISETP.GE.AND P5, PT, R6, RZ, PT ;  /* 0x000000ff0600720c */ /* 0x000fc60003fa6270 */
[----:B------:R-:W-:Y:S02]  /*7a40*/  IMAD.MOV R9, RZ, RZ, -R9 ;  /* 0x000000ffff097224 */ /* 0x000fe400078e0a09 */
[----:B0-----:R-:W-:Y:S02]  /*7a50*/  IMAD.MOV.U32 R0, RZ, RZ, R13 ;  /* 0x000000ffff007224 */ /* 0x001fe400078e000d */
[----:B------:R-:W-:Y:S01]  /*7a60*/  @!P4 IMAD.IADD R11, R11, 0x1, -R3 ;  /* 0x000000010b0bc824 */ /* 0x000fe200078e0a03 */
[----:B------:R-:W-:Y:S01]  /*7a70*/  ISETP.GT.U32.AND P4, PT, R3, R18, PT ;  /* 0x000000120300720c */ /* 0x000fe20003f84070 */
[----:B------:R-:W-:Y:S01]  /*7a80*/  @!P2 IMAD.MOV R0, RZ, RZ, -R0 ;  /* 0x000000ffff00a224 */ /* 0x000fe200078e0a00 */
[----:B------:R-:W-:Y:S01]  /*7a90*/  ISETP.GE.AND P2, PT, R5, RZ, PT ;  /* 0x000000ff0500720c */ /* 0x000fe20003f46270 */
[----:B------:R-:W-:-:S04]  /*7aa0*/  IMAD.HI.U32 R5, R4, R16, RZ ;  /* 0x0000001004057227 */ /* 0x000fc800078e00ff */
[----:B------:R-:W-:Y:S02]  /*7ab0*/  IMAD.MOV R5, RZ, RZ, -R5 ;  /* 0x000000ffff057224 */ /* 0x000fe400078e0a05 */
[C---:B------:R-:W-:Y:S02]  /*7ac0*/  IMAD R7, R3.reuse, R9, R7 ;  /* 0x0000000903077224 */ /* 0x040fe400078e0207 */
[C---:B------:R-:W-:Y:S02]  /*7ad0*/  IMAD R16, R3.reuse, R5, R16 ;  /* 0x0000000503107224 */ /* 0x040fe400078e0210 */
[----:B------:R-:W-:Y:S01]  /*7ae0*/  @!P1 IMAD.IADD R10, R10, 0x1, -R3 ;  /* 0x000000010a0a9824 */ /* 0x000fe200078e0a03 */
[----:B------:R-:W-:Y:S01]  /*7af0*/  ISETP.GT.U32.AND P1, PT, R3, R7, PT ;  /* 0x000000070300720c */ /* 0x000fe20003f24070 */
[----:B------:R-:W-:Y:S01]  /*7b00*/  IMAD.MOV.U32 R13, RZ, RZ, R11 ;  /* 0x000000ffff0d7224 */ /* 0x000fe200078e000b */
[----:B------:R-:W-:Y:S01]  /*7b10*/  LOP3.LUT R11, R19, 0xd8, RZ, 0xfc, !PT ;  /* 0x000000d8130b7812 */ /* 0x000fe200078efcff */
[----:B------:R-:W-:Y:S01]  /*7b20*/  IMAD.MOV.U32 R15, RZ, RZ, R12 ;  /* 0x000000ffff0f7224 */ /* 0x000fe200078e000c */
[----:B------:R-:W-:Y:S01]  /*7b30*/  IABS R12, R8 ;  /* 0x00000008000c7213 */ /* 0x000fe20000000000 */
[----:B------:R-:W-:Y:S01]  /*7b40*/  @!P3 IMAD.MOV R13, RZ, RZ, -R13 ;  /* 0x000000ffff0db224 */ /* 0x000fe200078e0a0d */
[----:B------:R-:W-:Y:S01]  /*7b50*/  ISETP.GT.U32.AND P3, PT, R3, R16, PT ;  /* 0x000000100300720c */ /* 0x000fe20003f64070 */
[----:B------:R-:W-:Y:S01]  /*7b60*/  @!P6 IMAD.MOV R15, RZ, RZ, -R15 ;  /* 0x000000ffff0fe224 */ /* 0x000fe200078e0a0f */
[----:B------:R-:W-:Y:S01]  /*7b70*/  ISETP.GE.AND P6, PT, R2, RZ, PT ;  /* 0x000000ff0200720c */ /* 0x000fe20003fc6270 */
[----:B------:R-:W-:Y:S01]  /*7b80*/  IMAD.HI.U32 R5, R4, R12, RZ ;  /* 0x0000000c04057227 */ /* 0x000fe200078e00ff */
[----:B------:R-:W-:-:S02]  /*7b90*/  LOP3.LUT R2, R19, 0xe4, RZ, 0xfc, !PT ;  /* 0x000000e413027812 */ /* 0x000fc400078efcff */
[----:B------:R-:W-:Y:S01]  /*7ba0*/  STL [R1+0x308], R15 ;  /* 0x0003080f01007387 */ /* 0x000fe20000100800 */
[----:B------:R-:W-:Y:S01]  /*7bb0*/  @!P1 IMAD.IADD R7, R7, 0x1, -R3 ;  /* 0x0000000107079824 */ /* 0x000fe200078e0a03 */
[----:B------:R-:W-:Y:S01]  /*7bc0*/  IABS R6, R2 ;  /* 0x0000000200067213 */ /* 0x000fe20000000000 */
[----:B------:R-:W-:Y:S01]  /*7bd0*/  IMAD.MOV R5, RZ, RZ, -R5 ;  /* 0x000000ffff057224 */ /* 0x000fe200078e0a05 */
[----:B------:R0:W-:Y:S01]  /*7be0*/  STL [R1+0x30c], R0 ;  /* 0x00030c0001007387 */ /* 0x0001e20000100800 */
[--C-:B------:R-:W-:Y:S01]  /*7bf0*/  @!P4 IMAD.IADD R18, R18, 0x1, -R3.reuse ;  /* 0x000000011212c824 */ /* 0x100fe200078e0a03 */
[C---:B------:R-:W-:Y:S01]  /*7c00*/  ISETP.GT.U32.AND P1, PT, R3.reuse, R7, PT ;  /* 0x000000070300720c */ /* 0x040fe20003f24070 */
[----:B------:R-:W-:Y:S01]  /*7c10*/  @!P3 IMAD.IADD R16, R16, 0x1, -R3 ;  /* 0x000000011010b824 */ /* 0x000fe200078e0a03 */
[----:B------:R1:W-:Y:S01]  /*7c20*/  STL [R1+0x2ec], R13 ;  /* 0x0002ec0d01007387 */ /* 0x0003e20000100800 */
[----:B------:R-:W-:Y:S01]  /*7c30*/  IMAD.HI.U32 R9, R4, R6, RZ ;  /* 0x0000000604097227 */ /* 0x000fe200078e00ff */
[----:B------:R-:W-:-:S02]  /*7c40*/  ISETP.GT.U32.AND P4, PT, R3, R18, PT ;  /* 0x000000120300720c */ /* 0x000fc40003f84070 */
[C---:B------:R-:W-:Y:S01]  /*7c50*/  ISETP.GT.U32.AND P3, PT, R3.reuse, R16, PT ;  /* 0x000000100300720c */ /* 0x040fe20003f64070 */
[----:B------:R-:W-:Y:S02]  /*7c60*/  IMAD.MOV R9, RZ, RZ, -R9 ;  /* 0x000000ffff097224 */ /* 0x000fe400078e0a09 */
[----:B0-----:R-:W-:Y:S01]  /*7c70*/  IMAD.MOV.U32 R0, RZ, RZ, R10 ;  /* 0x000000ffff007224 */ /* 0x001fe200078e000a */
[----:B------:R-:W-:Y:S01]  /*7c80*/  IABS R10, R11 ;  /* 0x0000000b000a7213 */ /* 0x000fe20000000000 */
[----:B------:R-:W-:Y:S01]  /*7c90*/  IMAD R12, R3, R5, R12 ;  /* 0x00000005030c7224 */ /* 0x000fe200078e020c */
[----:B------:R-:W-:Y:S01]  /*7ca0*/  LOP3.LUT R5, R19, 0xde, RZ, 0xfc, !PT ;  /* 0x000000de13057812 */ /* 0x000fe200078efcff */
[----:B------:R-:W-:Y:S01]  /*7cb0*/  @!P5 IMAD.MOV R0, RZ, RZ, -R0 ;  /* 0x000000ffff00d224 */ /* 0x000fe200078e0a00 */
[----:B------:R-:W-:Y:S01]  /*7cc0*/  ISETP.GE.AND P5, PT, R2, RZ, PT ;  /* 0x000000ff0200720c */ /* 0x000fe20003fa6270 */
[----:B------:R-:W-:Y:S01]  /*7cd0*/  IMAD R2, R3, R9, R6 ;  /* 0x0000000903027224 */ /* 0x000fe200078e0206 */
[----:B------:R-:W-:Y:S01]  /*7ce0*/  IABS R9, R17 ;  /* 0x0000001100097213 */ /* 0x000fe20000000000 */
[--C-:B------:R-:W-:Y:S01]  /*7cf0*/  @!P1 IMAD.IADD R7, R7, 0x1, -R3.reuse ;  /* 0x0000000107079824 */ /* 0x100fe200078e0a03 */
[----:B------:R-:W-:Y:S01]  /*7d00*/  IABS R24, R5 ;  /* 0x0000000500187213 */ /* 0x000fe20000000000 */
[----:B------:R-:W-:Y:S01]  /*7d10*/  @!P3 IMAD.IADD R16, R16, 0x1, -R3 ;  /* 0x000000011010b824 */ /* 0x000fe200078e0a03 */
[C---:B------:R-:W-:Y:S01]  /*7d20*/  ISETP.GT.U32.AND P1, PT, R3.reuse, R2, PT ;  /* 0x000000020300720c */ /* 0x040fe20003f24070 */
[----:B-1----:R-:W-:Y:S01]  /*7d30*/  IMAD.HI.U32 R13, R4, R9, RZ ;  /* 0x00000009040d7227 */ /* 0x002fe200078e00ff */
[----:B------:R-:W-:Y:S01]  /*7d40*/  ISETP.GT.U32.AND P3, PT, R3, R12, PT ;  /* 0x0000000c0300720c */ /* 0x000fe20003f64070 */
[----:B------:R0:W-:Y:S01]  /*7d50*/  STL [R1+0x304], R0 ;  /* 0x0003040001007387 */ /* 0x0001e20000100800 */
[----:B------:R-:W-:Y:S01]  /*7d60*/  LOP3.LUT R6, R19, 0xda, RZ, 0xfc, !PT ;  /* 0x000000da13067812 */ /* 0x000fe200078efcff */
[----:B------:R-:W-:-:S02]  /*7d70*/  IMAD.MOV R13, RZ, RZ, -R13 ;  /* 0x000000ffff0d7224 */ /* 0x000fc400078e0a0d */
[----:B------:R-:W-:-:S04]  /*7d80*/  IMAD.HI.U32 R23, R4, R24, RZ ;  /* 0x0000001804177227 */ /* 0x000fc800078e00ff */
[C---:B------:R-:W-:Y:S02]  /*7d90*/  IMAD R9, R3.reuse, R13, R9 ;  /* 0x0000000d03097224 */ /* 0x040fe400078e0209 */
[----:B------:R-:W-:Y:S02]  /*7da0*/  IMAD.MOV R23, RZ, RZ, -R23 ;  /* 0x000000ffff177224 */ /* 0x000fe400078e0a17 */
[--C-:B------:R-:W-:Y:S01]  /*7db0*/  @!P4 IMAD.IADD R18, R18, 0x1, -R3.reuse ;  /* 0x000000011212c824 */ /* 0x100fe200078e0a03 */
[----:B------:R-:W-:Y:S01]  /*7dc0*/  ISETP.GE.AND P4, PT, R8, RZ, PT ;  /* 0x000000ff0800720c */ /* 0x000fe20003f86270 */
[--C-:B------:R-:W-:Y:S01]  /*7dd0*/  @!P1 IMAD.IADD R2, R2, 0x1, -R3.reuse ;  /* 0x0000000102029824 */ /* 0x100fe200078e0a03 */
[C---:B------:R-:W-:Y:S01]  /*7de0*/  ISETP.GT.U32.AND P1, PT, R3.reuse, R9, PT ;  /* 0x000000090300720c */ /* 0x040fe20003f24070 */
[----:B------:R-:W-:Y:S01]  /*7df0*/  IMAD R23, R3, R23, R24 ;  /* 0x0000001703177224 */ /* 0x000fe200078e0218 */
[----:B------:R-:W-:Y:S01]  /*7e00*/  IABS R8, R6 ;  /* 0x0000000600087213 */ /* 0x000fe20000000000 */
[----:B------:R-:W-:-:S02]  /*7e10*/  @!P3 IMAD.IADD R12, R12, 0x1, -R3 ;  /* 0x000000010c0cb824 */ /* 0x000fc400078e0a03 */
[----:B0-----:R-:W-:Y:S01]  /*7e20*/  IMAD.MOV.U32 R0, RZ, RZ, R18 ;  /* 0x000000ffff007224 */ /* 0x001fe200078e0012 */
[----:B------:R-:W-:Y:S01]  /*7e30*/  ISETP.GT.U32.AND P3, PT, R3, R23, PT ;  /* 0x000000170300720c */ /* 0x000fe20003f64070 */
[----:B------:R-:W-:Y:S01]  /*7e40*/  IMAD.HI.U32 R20, R4, R8, RZ ;  /* 0x0000000804147227 */ /* 0x000fe200078e00ff */
[----:B------:R-:W-:-:S03]  /*7e50*/  LOP3.LUT R18, R19, 0xd4, RZ, 0xfc, !PT ;  /* 0x000000d413127812 */ /* 0x000fc600078efcff */
[----:B------:R-:W-:Y:S01]  /*7e60*/  @!P0 IMAD.MOV R0, RZ, RZ, -R0 ;  /* 0x000000ffff008224 */ /* 0x000fe200078e0a00 */
[----:B------:R-:W-:Y:S01]  /*7e70*/  ISETP.GT.U32.AND P0, PT, R3, R12, PT ;  /* 0x0000000c0300720c */ /* 0x000fe20003f04070 */
[--C-:B------:R-:W-:Y:S01]  /*7e80*/  @!P1 IMAD.IADD R9, R9, 0x1, -R3.reuse ;  /* 0x0000000109099824 */ /* 0x100fe200078e0a03 */
[----:B------:R-:W-:Y:S01]  /*7e90*/  ISETP.GT.U32.AND P1, PT, R3, R2, PT ;  /* 0x000000020300720c */ /* 0x000fe20003f24070 */
[----:B------:R-:W-:Y:S01]  /*7ea0*/  IMAD.HI.U32 R13, R4, R10, RZ ;  /* 0x0000000a040d7227 */ /* 0x000fe200078e00ff */
[----:B------:R0:W-:Y:S03]  /*7eb0*/  STL [R1+0x2d4], R0 ;  /* 0x0002d40001007387 */ /* 0x0001e60000100800 */
[----:B------:R-:W-:Y:S01]  /*7ec0*/  @!P3 IMAD.IADD R23, R23, 0x1, -R3 ;  /* 0x000000011717b824 */ /* 0x000fe200078e0a03 */
[----:B------:R-:W-:Y:S01]  /*7ed0*/  ISETP.GT.U32.AND P3, PT, R3, R9, PT ;  /* 0x000000090300720c */ /* 0x000fe20003f64070 */
[----:B------:R-:W-:-:S02]  /*7ee0*/  IMAD.MOV R20, RZ, RZ, -R20 ;  /* 0x000000ffff147224 */ /* 0x000fc400078e0a14 */
[----:B------:R-:W-:Y:S02]  /*7ef0*/  IMAD.MOV R13, RZ, RZ, -R13 ;  /* 0x000000ffff0d7224 */ /* 0x000fe400078e0a0d */
[----:B------:R-:W-:Y:S01]  /*7f00*/  IMAD R8, R3, R20, R8 ;  /* 0x0000001403087224 */ /* 0x000fe200078e0208 */
[----:B------:R-:W-:Y:S01]  /*7f10*/  LOP3.LUT R20, R19, 0xd6, RZ, 0xfc, !PT ;  /* 0x000000d613147812 */ /* 0x000fe200078efcff */
[----:B0-----:R-:W-:Y:S01]  /*7f20*/  IMAD.MOV.U32 R0, RZ, RZ, R7 ;  /* 0x000000ffff007224 */ /* 0x001fe200078e0007 */
[----:B------:R-:W-:Y:S01]  /*7f30*/  IABS R7, R18 ;  /* 0x0000001200077213 */ /* 0x000fe20000000000 */
[C---:B------:R-:W-:Y:S01]  /*7f40*/  IMAD R10, R3.reuse, R13, R10 ;  /* 0x0000000d030a7224 */ /* 0x040fe200078e020a */
[----:B------:R-:W-:Y:S01]  /*7f50*/  IABS R13, R20 ;  /* 0x00000014000d7213 */ /* 0x000fe20000000000 */
[----:B------:R-:W-:Y:S01]  /*7f60*/  @!P6 IMAD.MOV R0, RZ, RZ, -R0 ;  /* 0x000000ffff00e224 */ /* 0x000fe200078e0a00 */
[C---:B------:R-:W-:Y:S01]  /*7f70*/  ISETP.GT.U32.AND P6, PT, R3.reuse, R23, PT ;  /* 0x000000170300720c */ /* 0x040fe20003fc4070 */
[--C-:B------:R-:W-:Y:S01]  /*7f80*/  @!P1 IMAD.IADD R2, R2, 0x1, -R3.reuse ;  /* 0x0000000102029824 */ /* 0x100fe200078e0a03 */
[----:B------:R-:W-:Y:S01]  /*7f90*/  ISETP.GT.U32.AND P1, PT, R3, R8, PT ;  /* 0x000000080300720c */ /* 0x000fe20003f24070 */
[--C-:B------:R-:W-:Y:S01]  /*7fa0*/  @!P3 IMAD.IADD R9, R9, 0x1, -R3.reuse ;  /* 0x000000010909b824 */ /* 0x100fe200078e0a03 */
[----:B------:R0:W-:Y:S01]  /*7fb0*/  STL [R1+0x2d0], R0 ;  /* 0x0002d00001007387 */ /* 0x0001e20000100800 */
[----:B------:R-:W-:Y:S01]  /*7fc0*/  ISETP.GT.U32.AND P3, PT, R3, R10, PT ;  /* 0x0000000a0300720c */ /* 0x000fe20003f64070 */
[----:B------:R-:W-:Y:S01]  /*7fd0*/  @!P0 IMAD.IADD R12, R12, 0x1, -R3 ;  /* 0x000000010c0c8824 */ /* 0x000fe200078e0a03 */
[----:B------:R-:W-:Y:S01]  /*7fe0*/  ISETP.GE.AND P0, PT, R17, RZ, PT ;  /* 0x000000ff1100720c */ /* 0x000fe20003f06270 */
[----:B------:R-:W-:Y:S01]  /*7ff0*/  IMAD.MOV.U32 R15, RZ, RZ, R2 ;  /* 0x000000ffff0f7224 */ /* 0x000fe200078e0002 */
[----:B------:R-:W-:Y:S01]  /*8000*/  LOP3.LUT R2, R19, 0xd2, RZ, 0xfc, !PT ;  /* 0x000000d213027812 */ /* 0x000fe200078efcff */
[----:B------:R-:W-:-:S04]  /*8010*/  IMAD.HI.U32 R17, R4, R7, RZ ;  /* 0x0000000704117227 */ /* 0x000fc800078e00ff */
[----:B0-----:R-:W-:Y:S02]  /*8020*/  IMAD.MOV.U32 R0, RZ, RZ, R16 ;  /* 0x000000ffff007224 */ /* 0x001fe400078e0010 */
[--C-:B------:R-:W-:Y:S01]  /*8030*/  @!P1 IMAD.IADD R8, R8, 0x1, -R3.reuse ;  /* 0x0000000108089824 */ /* 0x100fe200078e0a03 */
[----:B------:R-:W-:Y:S01]  /*8040*/  ISETP.GE.AND P1, PT, R6, RZ, PT ;  /* 0x000000ff0600720c */ /* 0x000fe20003f26270 */
[----:B------:R-:W-:Y:S01]  /*8050*/  @!P2 IMAD.MOV R0, RZ, RZ, -R0 ;  /* 0x000000ffff00a224 */ /* 0x000fe200078e0a00 */
[----:B------:R-:W-:Y:S01]  /*8060*/  ISETP.GT.U32.AND P2, PT, R3, R22, PT ;  /* 0x000000160300720c */ /* 0x000fe20003f44070 */
[--C-:B------:R-:W-:Y:S01]  /*8070*/  @!P6 IMAD.IADD R23, R23, 0x1, -R3.reuse ;  /* 0x000000011717e824 */ /* 0x100fe200078e0a03 */
[----:B------:R-:W-:Y:S01]  /*8080*/  ISETP.GE.AND P6, PT, R5, RZ, PT ;  /* 0x000000ff0500720c */ /* 0x000fe20003fc6270 */
[----:B------:R-:W-:Y:S01]  /*8090*/  @!P3 IMAD.IADD R10, R10, 0x1, -R3 ;  /* 0x000000010a0ab824 */ /* 0x000fe200078e0a03 */
[----:B------:R0:W-:Y:S01]  /*80a0*/  STL [R1+0x2cc], R0 ;  /* 0x0002cc0001007387 */ /* 0x0001e20000100800 */
[----:B------:R-:W-:Y:S01]  /*80b0*/  IMAD.HI.U32 R16, R4, R13, RZ ;  /* 0x0000000d04107227 */ /* 0x000fe200078e00ff */
[----:B------:R-:W-:-:S03]  /*80c0*/  LOP3.LUT R5, R19, 0xd0, RZ, 0xfc, !PT ;  /* 0x000000d013057812 */ /* 0x000fc600078efcff */
[----:B------:R-:W-:Y:S01]  /*80d0*/  @!P5 IMAD.MOV R15, RZ, RZ, -R15 ;  /* 0x000000ffff0fd224 */ /* 0x000fe200078e0a0f */
[----:B------:R-:W-:Y:S01]  /*80e0*/  ISETP.GT.U32.AND P5, PT, R3, R10, PT ;  /* 0x0000000a0300720c */ /* 0x000fe20003fa4070 */
[----:B------:R-:W-:Y:S02]  /*80f0*/  IMAD.MOV R16, RZ, RZ, -R16 ;  /* 0x000000ffff107224 */ /* 0x000fe400078e0a10 */
[----:B------:R-:W-:Y:S01]  /*8100*/  @!P2 IMAD.IADD R22, R22, 0x1, -R3 ;  /* 0x000000011616a824 */ /* 0x000fe200078e0a03 */
[----:B------:R-:W-:Y:S01]  /*8110*/  STL [R1+0x2c0], R15 ;  /* 0x0002c00f01007387 */ /* 0x000fe20000100800 */
[----:B0-----:R-:W-:Y:S01]  /*8120*/  IMAD.MOV.U32 R0, RZ, RZ, R12 ;  /* 0x000000ffff007224 */ /* 0x001fe200078e000c */
[----:B------:R-:W-:Y:S01]  /*8130*/  ISETP.GE.AND P2, PT, R21, RZ, PT ;  /* 0x000000ff1500720c */ /* 0x000fe20003f46270 */
[----:B------:R-:W-:Y:S01]  /*8140*/  IMAD.MOV.U32 R6, RZ, RZ, R9 ;  /* 0x000000ffff067224 */ /* 0x000fe200078e0009 */
[C---:B------:R-:W-:Y:S01]  /*8150*/  ISETP.GT.U32.AND P3, PT, R3.reuse, R22, PT ;  /* 0x000000160300720c */ /* 0x040fe20003f64070 */
[----:B------:R-:W-:Y:S01]  /*8160*/  @!P4 IMAD.MOV R0, RZ, RZ, -R0 ;  /* 0x000000ffff00c224 */ /* 0x000fe200078e0a00 */
[----:B------:R-:W-:Y:S01]  /*8170*/  ISETP.GT.U32.AND P4, PT, R3, R8, PT ;  /* 0x000000080300720c */ /* 0x000fe20003f84070 */
[----:B------:R-:W-:-:S02]  /*8180*/  IMAD.MOV R17, RZ, RZ, -R17 ;  /* 0x000000ffff117224 */ /* 0x000fc400078e0a11 */
[C---:B------:R-:W-:Y:S01]  /*8190*/  IMAD R16, R3.reuse, R16, R13 ;  /* 0x0000001003107224 */ /* 0x040fe200078e020d */
[----:B------:R0:W-:Y:S01]  /*81a0*/  STL [R1+0x2bc], R0 ;  /* 0x0002bc0001007387 */ /* 0x0001e20000100800 */
[----:B------:R-:W-:Y:S01]  /*81b0*/  @!P0 IMAD.MOV R6, RZ, RZ, -R6 ;  /* 0x000000ffff068224 */ /* 0x000fe200078e0a06 */
[----:B------:R-:W-:Y:S01]  /*81c0*/  IABS R13, R2 ;  /* 0x00000002000d7213 */ /* 0x000fe20000000000 */
[C---:B------:R-:W-:Y:S01]  /*81d0*/  IMAD R7, R3.reuse, R17, R7 ;  /* 0x0000001103077224 */ /* 0x040fe200078e0207 */
[C---:B------:R-:W-:Y:S01]  /*81e0*/  ISETP.GT.U32.AND P0, PT, R3.reuse, R16, PT ;  /* 0x000000100300720c */ /* 0x040fe20003f04070 */
[--C-:B------:R-:W-:Y:S01]  /*81f0*/  @!P5 IMAD.IADD R10, R10, 0x1, -R3.reuse ;  /* 0x000000010a0ad824 */ /* 0x100fe200078e0a03 */
[----:B------:R1:W-:Y:S01]  /*8200*/  STL [R1+0x2b8], R6 ;  /* 0x0002b80601007387 */ /* 0x0003e20000100800 */
[--C-:B------:R-:W-:Y:S01]  /*8210*/  @!P3 IMAD.IADD R22, R22, 0x1, -R3.reuse ;  /* 0x000000011616b824 */ /* 0x100fe200078e0a03 */
[----:B------:R-:W-:Y:S01]  /*8220*/  ISETP.GT.U32.AND P3, PT, R3, R7, PT ;  /* 0x000000070300720c */ /* 0x000fe20003f64070 */
[----:B------:R-:W-:Y:S01]  /*8230*/  @!P4 IMAD.IADD R8, R8, 0x1, -R3 ;  /* 0x000000010808c824 */ /* 0x000fe200078e0a03 */
[----:B------:R-:W-:Y:S01]  /*8240*/  ISETP.GE.AND P5, PT, R18, RZ, PT ;  /* 0x000000ff1200720c */ /* 0x000fe20003fa6270 */
[----:B0-----:R-:W-:Y:S01]  /*8250*/  IMAD.MOV.U32 R0, RZ, RZ, R23 ;  /* 0x000000ffff007224 */ /* 0x001fe200078e0017 */
[----:B------:R-:W-:Y:S01]  /*8260*/  ISETP.GE.AND P4, PT, R20, RZ, PT ;  /* 0x000000ff1400720c */ /* 0x000fe20003f86270 */
[----:B------:R-:W-:-:S02]  /*8270*/  IMAD.MOV.U32 R12, RZ, RZ, R22 ;  /* 0x000000ffff0c7224 */ /* 0x000fc400078e0016 */
[----:B------:R-:W-:Y:S01]  /*8280*/  @!P6 IMAD.MOV R0, RZ, RZ, -R0 ;  /* 0x000000ffff00e224 */ /* 0x000fe200078e0a00 */
[----:B------:R-:W-:Y:S01]  /*8290*/  ISETP.GE.AND P6, PT, R11, RZ, PT ;  /* 0x000000ff0b00720c */ /* 0x000fe20003fc6270 */
[----:B------:R-:W-:Y:S01]  /*82a0*/  IMAD.HI.U32 R9, R4, R13, RZ ;  /* 0x0000000d04097227 */ /* 0x000fe200078e00ff */
[----:B-1----:R-:W-:Y:S02]  /*82b0*/  IABS R6, R5 ;  /* 0x0000000500067213 */ /* 0x002fe40000000000 */
[----:B------:R0:W-:Y:S01]  /*82c0*/  STL [R1+0x2b4], R0 ;  /* 0x0002b40001007387 */ /* 0x0001e20000100800 */
[----:B------:R-:W-:Y:S02]  /*82d0*/  @!P2 IMAD.MOV R12, RZ, RZ, -R12 ;  /* 0x000000ffff0ca224 */ /* 0x000fe400078e0a0c */
[----:B------:R-:W-:Y:S02]  /*82e0*/  IMAD.MOV R9, RZ, RZ, -R9 ;  /* 0x000000ffff097224 */ /* 0x000fe400078e0a09 */
[----:B------:R-:W-:Y:S01]  /*82f0*/  @!P0 IMAD.IADD R16, R16, 0x1, -R3 ;  /* 0x0000000110108824 */ /* 0x000fe200078e0a03 */
[----:B------:R-:W-:Y:S01]  /*8300*/  STL [R1+0x2b0], R12 ;  /* 0x0002b00c01007387 */ /* 0x000fe20000100800 */
[----:B------:R-:W-:Y:S01]  /*8310*/  IMAD R13, R3, R9, R13 ;  /* 0x00000009030d7224 */ /* 0x000fe200078e020d */
[----:B------:R-:W-:Y:S01]  /*8320*/  ISETP.GE.AND P0, PT, R2, RZ, PT ;  /* 0x000000ff0200720c */ /* 0x000fe20003f06270 */
[----:B------:R-:W-:Y:S01]  /*8330*/  @!P3 IMAD.IADD R7, R7, 0x1, -R3 ;  /* 0x000000010707b824 */ /* 0x000fe200078e0a03 */
[----:B------:R-:W-:Y:S01]  /*8340*/  ISETP.GT.U32.AND P2, PT, R3, R16, PT ;  /* 0x000000100300720c */ /* 0x000fe20003f44070 */
[----:B0-----:R-:W-:Y:S01]  /*8350*/  IMAD.MOV.U32 R0, RZ, RZ, R8 ;  /* 0x000000ffff007224 */ /* 0x001fe200078e0008 */
[----:B------:R-:W-:Y:S01]  /*8360*/  ISETP.GE.AND P3, PT, R5, RZ, PT ;  /* 0x000000ff0500720c */ /* 0x000fe20003f66270 */
[----:B------:R-:W-:Y:S01]  /*8370*/  IMAD.HI.U32 R2, R4, R6, RZ ;  /* 0x0000000604027227 */ /* 0x000fe200078e00ff */
[----:B------:R-:W-:-:S03]  /*8380*/  LOP3.LUT R5, R19, 0xce, RZ, 0xfc, !PT ;  /* 0x000000ce13057812 */ /* 0x000fc600078efcff */
[----:B------:R-:W-:Y:S01]  /*8390*/  @!P1 IMAD.MOV R0, RZ, RZ, -R0 ;  /* 0x000000ffff009224 */ /* 0x000fe200078e0a00 */
[----:B------:R-:W-:Y:S01]  /*83a0*/  ISETP.GT.U32.AND P1, PT, R3, R7, PT ;  /* 0x000000070300720c */ /* 0x000fe20003f24070 */
[----:B------:R-:W-:-:S03]  /*83b0*/  IMAD.MOV R2, RZ, RZ, -R2 ;  /* 0x000000ffff027224 */ /* 0x000fc600078e0a02 */
[----:B------:R0:W-:Y:S01]  /*83c0*/  STL [R1+0x29c], R0 ;  /* 0x00029c0001007387 */ /* 0x0001e20000100800 */
[----:B------:R-:W-:Y:S01]  /*83d0*/  IMAD R18, R3, R2, R6 ;  /* 0x0000000203127224 */ /* 0x000fe200078e0206 */
[----:B------:R-:W-:Y:S01]  /*83e0*/  LOP3.LUT R2, R19, 0xca, RZ, 0xfc, !PT ;  /* 0x000000ca13027812 */ /* 0x000fe200078efcff */
[--C-:B------:R-:W-:Y:S01]  /*83f0*/  @!P2 IMAD.IADD R16, R16, 0x1, -R3.reuse ;  /* 0x000000011010a824 */ /* 0x100fe200078e0a03 */
[----:B------:R-:W-:Y:S02]  /*8400*/  ISETP.GE.AND P2, PT, R5, RZ, PT ;  /* 0x000000ff0500720c */ /* 0x000fe40003f46270 */
[----:B------:R-:W-:Y:S02]  /*8410*/  IABS R5, R5 ;  /* 0x0000000500057213 */ /* 0x000fe40000000000 */
[----:B------:R-:W-:Y:S01]  /*8420*/  LOP3.LUT R6, R19, 0xcc, RZ, 0xfc, !PT ;  /* 0x000000cc13067812 */ /* 0x000fe200078efcff */
[----:B------:R-:W-:Y:S01]  /*8430*/  @!P1 IMAD.IADD R7, R7, 0x1, -R3 ;  /* 0x0000000107079824 */ /* 0x000fe200078e0a03 */
[----:B------:R-:W-:Y:S01]  /*8440*/  ISETP.GT.U32.AND P1, PT, R3, R18, PT ;  /* 0x000000120300720c */ /* 0x000fe20003f24070 */
[----:B0-----:R-:W-:Y:S01]  /*8450*/  IMAD.MOV.U32 R0, RZ, RZ, R10 ;  /* 0x000000ffff007224 */ /* 0x001fe200078e000a */
[----:B------:R-:W-:Y:S01]  /*8460*/  IABS R9, R2 ;  /* 0x0000000200097213 */ /* 0x000fe20000000000 */
[----:B------:R-:W-:Y:S01]  /*8470*/  IMAD.HI.U32 R11, R4, R5, RZ ;  /* 0x00000005040b7227 */ /* 0x000fe200078e00ff */
[----:B------:R-:W-:-:S03]  /*8480*/  IABS R10, R6 ;  /* 0x00000006000a7213 */ /* 0x000fc60000000000 */
[----:B------:R-:W-:Y:S01]  /*8490*/  @!P6 IMAD.MOV R0, RZ, RZ, -R0 ;  /* 0x000000ffff00e224 */ /* 0x000fe200078e0a00 */
[----:B------:R-:W-:Y:S01]  /*84a0*/  ISETP.GT.U32.AND P6, PT, R3, R13, PT ;  /* 0x0000000d0300720c */ /* 0x000fe20003fc4070 */
[----:B------:R-:W-:Y:S02]  /*84b0*/  IMAD.MOV R11, RZ, RZ, -R11 ;  /* 0x000000ffff0b7224 */ /* 0x000fe400078e0a0b */
[----:B------:R-:W-:Y:S01]  /*84c0*/  IMAD.HI.U32 R8, R4, R10, RZ ;  /* 0x0000000a04087227 */ /* 0x000fe200078e00ff */
[----:B------:R0:W-:Y:S03]  /*84d0*/  STL [R1+0x298], R0 ;  /* 0x0002980001007387 */ /* 0x0001e60000100800 */
[----:B------:R-:W-:Y:S02]  /*84e0*/  @!P1 IMAD.IADD R18, R18, 0x1, -R3 ;  /* 0x0000000112129824 */ /* 0x000fe400078e0a03 */
[----:B------:R-:W-:-:S03]  /*84f0*/  IMAD.MOV R8, RZ, RZ, -R8 ;  /* 0x000000ffff087224 */ /* 0x000fc600078e0a08 */
[----:B------:R-:W-:Y:S01]  /*8500*/  ISETP.GT.U32.AND P1, PT, R3, R18, PT ;  /* 0x000000120300720c */ /* 0x000fe20003f24070 */
[----:B------:R-:W-:Y:S02]  /*8510*/  @!P6 IMAD.IADD R13, R13, 0x1, -R3 ;  /* 0x000000010d0de824 */ /* 0x000fe400078e0a03 */
[----:B0-----:R-:W-:Y:S02]  /*8520*/  IMAD.MOV.U32 R0, RZ, RZ, R16 ;  /* 0x000000ffff007224 */ /* 0x001fe400078e0010 */
[C---:B------:R-:W-:Y:S01]  /*8530*/  IMAD R16, R3.reuse, R11, R5 ;  /* 0x0000000b03107224 */ /* 0x040fe200078e0205 */
[----:B------:R-:W-:Y:S01]  /*8540*/  ISETP.GT.U32.AND P6, PT, R3, R13, PT ;  /* 0x0000000d0300720c */ /* 0x000fe20003fc4070 */
[----:B------:R-:W-:Y:S01]  /*8550*/  @!P4 IMAD.MOV R0, RZ, RZ, -R0 ;  /* 0x000000ffff00c224 */ /* 0x000fe200078e0a00 */
[----:B------:R-:W-:Y:S01]  /*8560*/  ISETP.GE.AND P4, PT, R6, RZ, PT ;  /* 0x000000ff0600720c */ /* 0x000fe20003f86270 */
[----:B------:R-:W-:Y:S01]  /*8570*/  IMAD.HI.U32 R6, R4, R9, RZ ;  /* 0x0000000904067227 */ /* 0x000fe200078e00ff */
[----:B------:R-:W-:-:S02]  /*8580*/  LOP3.LUT R5, R19, 0xc2, RZ, 0xfc, !PT ;  /* 0x000000c213057812 */ /* 0x000fc400078efcff */
[----:B------:R0:W-:Y:S01]  /*8590*/  STL [R1+0x1e8], R0 ;  /* 0x0001e80001007387 */ /* 0x0001e20000100800 */
[----:B------:R-:W-:Y:S01]  /*85a0*/  IMAD.MOV R6, RZ, RZ, -R6 ;  /* 0x000000ffff067224 */ /* 0x000fe200078e0a06 */
[----:B------:R-:W-:Y:S01]  /*85b0*/  LOP3.LUT R11, R19, 0xc6, RZ, 0xfc, !PT ;  /* 0x000000c6130b7812 */ /* 0x000fe200078efcff */
[----:B------:R-:W-:Y:S01]  /*85c0*/  IMAD R10, R3, R8, R10 ;  /* 0x00000008030a7224 */ /* 0x000fe200078e020a */
[----:B------:R-:W-:Y:S01]  /*85d0*/  LOP3.LUT R8, R19, 0xc4, RZ, 0xfc, !PT ;  /* 0x000000c413087812 */ /* 0x000fe200078efcff */
[----:B------:R-:W-:Y:S01]  /*85e0*/  IMAD R9, R3, R6, R9 ;  /* 0x0000000603097224 */ /* 0x000fe200078e0209 */
[----:B------:R-:W-:Y:S01]  /*85f0*/  IABS R17, R11 ;  /* 0x0000000b00117213 */ /* 0x000fe20000000000 */
[--C-:B------:R-:W-:Y:S01]  /*8600*/  @!P6 IMAD.IADD R13, R13, 0x1, -R3.reuse ;  /* 0x000000010d0de824 */ /* 0x100fe200078e0a03 */
[C---:B------:R-:W-:Y:S01]  /*8610*/  ISETP.GT.U32.AND P6, PT, R3.reuse, R16, PT ;  /* 0x000000100300720c */ /* 0x040fe20003fc4070 */
[----:B------:R-:W-:Y:S01]  /*8620*/  @!P1 IMAD.IADD R18, R18, 0x1, -R3 ;  /* 0x0000000112129824 */ /* 0x000fe200078e0a03 */
[----:B------:R-:W-:Y:S01]  /*8630*/  ISETP.GT.U32.AND P1, PT, R3, R10, PT ;  /* 0x0000000a0300720c */ /* 0x000fe20003f24070 */
[----:B0-----:R-:W-:Y:S01]  /*8640*/  IMAD.MOV.U32 R0, RZ, RZ, R7 ;  /* 0x000000ffff007224 */ /* 0x001fe200078e0007 */
[----:B------:R-:W-:-:S02]  /*8650*/  IABS R7, R5 ;  /* 0x0000000500077213 */ /* 0x000fc40000000000 */
[----:B------:R-:W-:Y:S01]  /*8660*/  IABS R12, R8 ;  /* 0x00000008000c7213 */ /* 0x000fe20000000000 */
[----:B------:R-:W-:Y:S01]  /*8670*/  @!P5 IMAD.MOV R0, RZ, RZ, -R0 ;  /* 0x000000ffff00d224 */ /* 0x000fe200078e0a00 */
[----:B------:R-:W-:Y:S02]  /*8680*/  ISETP.GE.AND P5, PT, R2, RZ, PT ;  /* 0x000000ff0200720c */ /* 0x000fe40003fa6270 */
[----:B------:R-:W-:Y:S02]  /*8690*/  LOP3.LUT R2, R19, 0xc8, RZ, 0xfc, !PT ;  /* 0x000000c813027812 */ /* 0x000fe400078efcff */
[----:B------:R0:W-:Y:S01]  /*86a0*/  STL [R1+0x294], R0 ;  /* 0x0002940001007387 */ /* 0x0001e20000100800 */
[--C-:B------:R-:W-:Y:S01]  /*86b0*/  @!P6 IMAD.IADD R16, R16, 0x1, -R3.reuse ;  /* 0x000000011010e824 */ /* 0x100fe200078e0a03 */
[----:B------:R-:W-:Y:S01]  /*86c0*/  IABS R6, R2 ;  /* 0x0000000200067213 */ /* 0x000fe20000000000 */
[----:B------:R-:W-:Y:S01]  /*86d0*/  @!P1 IMAD.IADD R10, R10, 0x1, -R3 ;  /* 0x000000010a0a9824 */ /* 0x000fe200078e0a03 */
[----:B------:R-:W-:-:S04]  /*86e0*/  ISETP.GT.U32.AND P6, PT, R3, R9, PT ;  /* 0x000000090300720c */ /* 0x000fc80003fc4070 */
[----:B------:R-:W-:Y:S01]  /*86f0*/  ISETP.GT.U32.AND P1, PT, R3, R10, PT ;  /* 0x0000000a0300720c */ /* 0x000fe20003f24070 */
[----:B0-----:R-:W-:Y:S02]  /*8700*/  IMAD.MOV.U32 R0, RZ, RZ, R13 ;  /* 0x000000ffff007224 */ /* 0x001fe400078e000d */
[----:B------:R-:W-:-:S04]  /*8710*/  IMAD.HI.U32 R13, R4, R6, RZ ;  /* 0x00000006040d7227 */ /* 0x000fc800078e00ff */
[----:B------:R-:W-:Y:S01]  /*8720*/  @!P0 IMAD.MOV R0, RZ, RZ, -R0 ;  /* 0x000000ffff008224 */ /* 0x000fe200078e0a00 */
[----:B------:R-:W-:Y:S01]  /*8730*/  ISETP.GT.U32.AND P0, PT, R3, R16, PT ;  /* 0x000000100300720c */ /* 0x000fe20003f04070 */
[----:B------:R-:W-:Y:S02]  /*8740*/  IMAD.MOV R13, RZ, RZ, -R13 ;  /* 0x000000ffff0d7224 */ /* 0x000fe400078e0a0d */
[--C-:B------:R-:W-:Y:S01]  /*8750*/  @!P6 IMAD.IADD R9, R9, 0x1, -R3.reuse ;  /* 0x000000010909e824 */ /* 0x100fe200078e0a03 */
[----:B------:R0:W-:Y:S01]  /*8760*/  STL [R1+0x220], R0 ;  /* 0x0002200001007387 */ /* 0x0001e20000100800 */
[----:B------:R-:W-:Y:S01]  /*8770*/  @!P1 IMAD.IADD R10, R10, 0x1, -R3 ;  /* 0x000000010a0a9824 */ /* 0x000fe200078e0a03 */
[----:B------:R-:W-:Y:S02]  /*8780*/  ISETP.GE.AND P1, PT, R11, RZ, PT ;  /* 0x000000ff0b00720c */ /* 0x000fe40003f26270 */
[----:B------:R-:W-:Y:S01]  /*8790*/  ISETP.GT.U32.AND P6, PT, R3, R9, PT ;  /* 0x000000090300720c */ /* 0x000fe20003fc4070 */
[----:B------:R-:W-:-:S04]  /*87a0*/  IMAD.MOV.U32 R15, RZ, RZ, R10 ;  /* 0x000000ffff0f7224 */ /* 0x000fc800078e000a */
[----:B------:R-:W-:Y:S02]  /*87b0*/  @!P0 IMAD.IADD R16, R16, 0x1, -R3 ;  /* 0x0000000110108824 */ /* 0x000fe400078e0a03 */
[----:B0-----:R-:W-:Y:S02]  /*87c0*/  IMAD.MOV.U32 R0, RZ, RZ, R18 ;  /* 0x000000ffff007224 */ /* 0x001fe400078e0012 */
[----:B------:R-:W-:-:S04]  /*87d0*/  IMAD.HI.U32 R18, R4, R17, RZ ;  /* 0x0000001104127227 */ /* 0x000fc800078e00ff */
[----:B------:R-:W-:Y:S01]  /*87e0*/  @!P3 IMAD.MOV R0, RZ, RZ, -R0 ;  /* 0x000000ffff00b224 */ /* 0x000fe200078e0a00 */
[----:B------:R-:W-:Y:S01]  /*87f0*/  ISETP.GE.AND P3, PT, R2, RZ, PT ;  /* 0x000000ff0200720c */ /* 0x000fe20003f66270 */
[C---:B------:R-:W-:Y:S02]  /*8800*/  IMAD R2, R3.reuse, R13, R6 ;  /* 0x0000000d03027224 */ /* 0x040fe400078e0206 */
[C---:B------:R-:W-:Y:S01]  /*8810*/  IMAD.HI.U32 R13, R4.reuse, R7, RZ ;  /* 0x00000007040d7227 */ /* 0x040fe200078e00ff */
[----:B------:R0:W-:Y:S02]  /*8820*/  STL [R1+0x290], R0 ;  /* 0x0002900001007387 */ /* 0x0001e40000100800 */
[----:B------:R-:W-:Y:S01]  /*8830*/  ISETP.GT.U32.AND P0, PT, R3, R2, PT ;  /* 0x000000020300720c */ /* 0x000fe20003f04070 */
[----:B------:R-:W-:-:S04]  /*8840*/  IMAD.HI.U32 R6, R4, R12, RZ ;  /* 0x0000000c04067227 */ /* 0x000fc800078e00ff */
[----:B------:R-:W-:Y:S02]  /*8850*/  IMAD.MOV R13, RZ, RZ, -R13 ;  /* 0x000000ffff0d7224 */ /* 0x000fe400078e0a0d */
[--C-:B------:R-:W-:Y:S02]  /*8860*/  @!P6 IMAD.IADD R9, R9, 0x1, -R3.reuse ;  /* 0x000000010909e824 */ /* 0x100fe400078e0a03 */
[----:B0-----:R-:W-:Y:S02]  /*8870*/  IMAD.MOV.U32 R0, RZ, RZ, R16 ;  /* 0x000000ffff007224 */ /* 0x001fe400078e0010 */
[----:B------:R-:W-:Y:S02]  /*8880*/  IMAD.MOV R18, RZ, RZ, -R18 ;  /* 0x000000ffff127224 */ /* 0x000fe400078e0a12 */
[----:B------:R-:W-:Y:S02]  /*8890*/  @!P2 IMAD.MOV R0, RZ, RZ, -R0 ;  /* 0x000000ffff00a224 */ /* 0x000fe400078e0a00 */
[----:B------:R-:W-:-:S02]  /*88a0*/  @!P0 IMAD.IADD R2, R2, 0x1, -R3 ;  /* 0x0000000102028824 */ /* 0x000fc400078e0a03 */
[----:B------:R-:W-:Y:S01]  /*88b0*/  IMAD.MOV R6, RZ, RZ, -R6 ;  /* 0x000000ffff067224 */ /* 0x000fe200078e0a06 */
[----:B------:R0:W-:Y:S01]  /*88c0*/  STL [R1+0x27c], R0 ;  /* 0x00027c0001007387 */ /* 0x0001e20000100800 */
[C---:B------:R-:W-:Y:S01]  /*88d0*/  IMAD R7, R3.reuse, R13, R7 ;  /* 0x0000000d03077224 */ /* 0x040fe200078e0207 */
[C---:B------:R-:W-:Y:S01]  /*88e0*/  ISETP.GT.U32.AND P0, PT, R3.reuse, R2, PT ;  /* 0x000000020300720c */ /* 0x040fe20003f04070 */
[C---:B------:R-:W-:Y:S02]  /*88f0*/  IMAD R11, R3.reuse, R18, R17 ;  /* 0x00000012030b7224 */ /* 0x040fe400078e0211 */
[----:B------:R-:W-:Y:S01]  /*8900*/  IMAD R12, R3, R6, R12 ;  /* 0x00000006030c7224 */ /* 0x000fe200078e020c */
[----:B------:R-:W-:Y:S01]  /*8910*/  LOP3.LUT R6, R19, 0xc0, RZ, 0xfc, !PT ;  /* 0x000000c013067812 */ /* 0x000fe200078efcff */
[----:B------:R-:W-:Y:S01]  /*8920*/  @!P4 IMAD.MOV R15, RZ, RZ, -R15 ;  /* 0x000000ffff0fc224 */ /* 0x000fe200078e0a0f */
[C---:B------:R-:W-:Y:S01]  /*8930*/  ISETP.GT.U32.AND P2, PT, R3.reuse, R11, PT ;  /* 0x0000000b0300720c */ /* 0x040fe20003f44070 */
[----:B0-----:R-:W-:Y:S01]  /*8940*/  IMAD.MOV.U32 R0, RZ, RZ, R9 ;  /* 0x000000ffff007224 */ /* 0x001fe200078e0009 */
[----:B------:R-:W-:-:S02]  /*8950*/  ISETP.GT.U32.AND P6, PT, R3, R12, PT ;  /* 0x0000000c0300720c */ /* 0x000fc40003fc4070 */
[----:B------:R-:W-:Y:S01]  /*8960*/  STL [R1+0x284], R15 ;  /* 0x0002840f01007387 */ /* 0x000fe20000100800 */
[----:B------:R-:W-:Y:S01]  /*8970*/  IABS R13, R6 ;  /* 0x00000006000d7213 */ /* 0x000fe20000000000 */
[----:B------:R-:W-:Y:S01]  /*8980*/  @!P5 IMAD.MOV R0, RZ, RZ, -R0 ;  /* 0x000000ffff00d224 */ /* 0x000fe200078e0a00 */
[----:B------:R-:W-:Y:S01]  /*8990*/  ISETP.GT.U32.AND P5, PT, R3, R7, PT ;  /* 0x000000070300720c */ /* 0x000fe20003fa4070 */
[----:B------:R-:W-:Y:S01]  /*89a0*/  @!P0 IMAD.IADD R2, R2, 0x1, -R3 ;  /* 0x0000000102028824 */ /* 0x000fe200078e0a03 */
[----:B------:R-:W-:Y:S01]  /*89b0*/  ISETP.GE.AND P4, PT, R8, RZ, PT ;  /* 0x000000ff0800720c */ /* 0x000fe20003f86270 */
[----:B------:R-:W-:Y:S01]  /*89c0*/  IMAD.MOV.U32 R10, RZ, RZ, R13 ;  /* 0x000000ffff0a7224 */ /* 0x000fe200078e000d */
[----:B------:R0:W-:Y:S01]  /*89d0*/  STL [R1+0x288], R0 ;  /* 0x0002880001007387 */ /* 0x0001e20000100800 */
[----:B------:R-:W-:Y:S01]  /*89e0*/  LOP3.LUT R8, R19, 0xbe, RZ, 0xfc, !PT ;  /* 0x000000be13087812 */ /* 0x000fe200078efcff */
[----:B------:R-:W-:Y:S01]  /*89f0*/  @!P2 IMAD.IADD R11, R11, 0x1, -R3 ;  /* 0x000000010b0ba824 */ /* 0x000fe200078e0a03 */
[----:B------:R-:W-:Y:S01]  /*8a00*/  ISETP.GE.AND P2, PT, R6, RZ, PT ;  /* 0x000000ff0600720c */ /* 0x000fe20003f46270 */
[----:B------:R-:W-:Y:S01]  /*8a10*/  IMAD.HI.U32 R9, R4, R10, RZ ;  /* 0x0000000a04097227 */ /* 0x000fe200078e00ff */
[----:B------:R-:W-:-:S02]  /*8a20*/  IABS R13, R8 ;  /* 0x00000008000d7213 */ /* 0x000fc40000000000 */
[----:B------:R-:W-:Y:S01]  /*8a30*/  ISETP.GE.AND P0, PT, R5, RZ, PT ;  /* 0x000000ff0500720c */ /* 0x000fe20003f06270 */
[--C-:B------:R-:W-:Y:S01]  /*8a40*/  @!P6 IMAD.IADD R12, R12, 0x1, -R3.reuse ;  /* 0x000000010c0ce824 */ /* 0x100fe200078e0a03 */
[----:B------:R-:W-:Y:S01]  /*8a50*/  ISETP.GT.U32.AND P6, PT, R3, R11, PT ;  /* 0x0000000b0300720c */ /* 0x000fe20003fc4070 */
[----:B0-----:R-:W-:Y:S01]  /*8a60*/  IMAD.MOV.U32 R0, RZ, RZ, R2 ;  /* 0x000000ffff007224 */ /* 0x001fe200078e0002 */
[----:B------:R-:W-:Y:S01]  /*8a70*/  LOP3.LUT R5, R19, 0xbc, RZ, 0xfc, !PT ;  /* 0x000000bc13057812 */ /* 0x000fe200078efcff */
[----:B------:R-:W-:Y:S01]  /*8a80*/  @!P5 IMAD.IADD R7, R7, 0x1, -R3 ;  /* 0x000000010707d824 */ /* 0x000fe200078e0a03 */
[----:B------:R-:W-:Y:S01]  /*8a90*/  ISETP.GT.U32.AND P5, PT, R3, R12, PT ;  /* 0x0000000c0300720c */ /* 0x000fe20003fa4070 */
[----:B------:R-:W-:Y:S01]  /*8aa0*/  @!P3 IMAD.MOV R0, RZ, RZ, -R0 ;  /* 0x000000ffff00b224 */ /* 0x000fe200078e0a00 */
[----:B------:R-:W-:Y:S01]  /*8ab0*/  LOP3.LUT R2, R19, 0xba, RZ, 0xfc, !PT ;  /* 0x000000ba13027812 */ /* 0x000fe200078efcff */
[----:B------:R-:W-:Y:S01]  /*8ac0*/  IMAD.MOV R9, RZ, RZ, -R9 ;  /* 0x000000ffff097224 */ /* 0x000fe200078e0a09 */
[C---:B------:R-:W-:Y:S01]  /*8ad0*/  ISETP.GT.U32.AND P3, PT, R3.reuse, R7, PT ;  /* 0x000000070300720c */ /* 0x040fe20003f64070 */
[----:B------:R-:W-:Y:S01]  /*8ae0*/  IMAD.HI.U32 R6, R4, R13, RZ ;  /* 0x0000000d04067227 */ /* 0x000fe200078e00ff */
[----:B------:R-:W-:Y:S01]  /*8af0*/  IABS R16, R5 ;  /* 0x0000000500107213 */ /* 0x000fe20000000000 */
[----:B------:R0:W-:Y:S02]  /*8b00*/  STL [R1+0x28c], R0 ;  /* 0x00028c0001007387 */ /* 0x0001e40000100800 */
[----:B------:R-:W-:Y:S01]  /*8b10*/  IMAD R10, R3, R9, R10 ;  /* 0x00000009030a7224 */ /* 0x000fe200078e020a */
[----:B------:R-:W-:Y:S01]  /*8b20*/  LOP3.LUT R9, R19, 0xb8, RZ, 0xfc, !PT ;  /* 0x000000b813097812 */ /* 0x000fe200078efcff */
[----:B------:R-:W-:-:S02]  /*8b30*/  IMAD.MOV R6, RZ, RZ, -R6 ;  /* 0x000000ffff067224 */ /* 0x000fc400078e0a06 */
[----:B------:R-:W-:Y:S01]  /*8b40*/  @!P6 IMAD.IADD R11, R11, 0x1, -R3 ;  /* 0x000000010b0be824 */ /* 0x000fe200078e0a03 */
[----:B------:R-:W-:Y:S01]  /*8b50*/  IABS R17, R9 ;  /* 0x0000000900117213 */ /* 0x000fe20000000000 */
[----:B------:R-:W-:Y:S01]  /*8b60*/  IMAD R13, R3, R6, R13 ;  /* 0x00000006030d7224 */ /* 0x000fe200078e020d */
[----:B------:R-:W-:Y:S01]  /*8b70*/  IABS R6, R2 ;  /* 0x0000000200067213 */ /* 0x000fe20000000000 */
[----:B------:R-:W-:Y:S01]  /*8b80*/  @!P3 IMAD.IADD R7, R7, 0x1, -R3 ;  /* 0x000000010707b824 */ /* 0x000fe200078e0a03 */
[----:B------:R-:W-:Y:S01]  /*8b90*/  ISETP.GE.AND P3, PT, R8, RZ, PT ;  /* 0x000000ff0800720c */ /* 0x000fe20003f66270 */
[----:B------:R-:W-:Y:S01]  /*8ba0*/  IMAD.MOV.U32 R8, RZ, RZ, R17 ;  /* 0x000000ffff087224 */ /* 0x000fe200078e0011 */
[C---:B------:R-:W-:Y:S01]  /*8bb0*/  ISETP.GT.U32.AND P6, PT, R3.reuse, R10, PT ;  /* 0x0000000a0300720c */ /* 0x040fe20003fc4070 */
[----:B------:R-:W-:Y:S01]  /*8bc0*/  @!P5 IMAD.IADD R12, R12, 0x1, -R3 ;  /* 0x000000010c0cd824 */ /* 0x000fe200078e0a03 */
[----:B------:R-:W-:Y:S01]  /*8bd0*/  ISETP.GT.U32.AND P5, PT, R3, R13, PT ;  /* 0x0000000d0300720c */ /* 0x000fe20003fa4070 */
[----:B------:R-:W-:-:S04]  /*8be0*/  IMAD.HI.U32 R17, R4, R16, RZ ;  /* 0x0000001004117227 */ /* 0x000fc800078e00ff */
[----:B0-----:R-:W-:Y:S02]  /*8bf0*/  IMAD.MOV.U32 R0, RZ, RZ, R11 ;  /* 0x000000ffff007224 */ /* 0x001fe400078e000b */
[----:B------:R-:W-:-:S04]  /*8c00*/  IMAD.HI.U32 R18, R4, R6, RZ ;  /* 0x0000000604127227 */ /* 0x000fc800078e00ff */
[----:B------:R-:W-:Y:S02]  /*8c10*/  IMAD.MOV R17, RZ, RZ, -R17 ;  /* 0x000000ffff117224 */ /* 0x000fe400078e0a11 */
[----:B------:R-:W-:Y:S02]  /*8c20*/  @!P1 IMAD.MOV R0, RZ, RZ, -R0 ;  /* 0x000000ffff009224 */ /* 0x000fe400078e0a00 */
[----:B------:R-:W-:Y:S02]  /*8c30*/  IMAD.MOV R11, RZ, RZ, -R18 ;  /* 0x000000ffff0b7224 */ /* 0x000fe400078e0a12 */
[C---:B------:R-:W-:Y:S01]  /*8c40*/  IMAD R16, R3.reuse, R17, R16 ;  /* 0x0000001103107224 */ /* 0x040fe200078e0210 */
[----:B------:R0:W-:Y:S01]  /*8c50*/  STL [R1+0x280], R0 ;  /* 0x0002800001007387 */ /* 0x0001e20000100800 */
[----:B------:R-:W-:Y:S01]  /*8c60*/  IMAD R6, R3, R11, R6 ;  /* 0x0000000b03067224 */ /* 0x000fe200078e0206 */
[----:B------:R-:W-:Y:S01]  /*8c70*/  LOP3.LUT R17, R19, 0xb6, RZ, 0xfc, !PT ;  /* 0x000000b613117812 */ /* 0x000fe200078efcff */
[----:B------:R-:W-:Y:S01]  /*8c80*/  @!P4 IMAD.MOV R12, RZ, RZ, -R12 ;  /* 0x000000ffff0cc224 */ /* 0x000fe200078e0a0c */
[----:B------:R-:W-:Y:S01]  /*8c90*/  ISETP.GT.U32.AND P4, PT, R3, R16, PT ;  /* 0x000000100300720c */ /* 0x000fe20003f84070 */
[----:B------:R-:W-:-:S02]  /*8ca0*/  @!P5 IMAD.IADD R13, R13, 0x1, -R3 ;  /* 0x000000010d0dd824 */ /* 0x000fc400078e0a03 */
[----:B------:R-:W-:Y:S01]  /*8cb0*/  @!P6 IMAD.IADD R10, R10, 0x1, -R3 ;  /* 0x000000010a0ae824 */ /* 0x000fe200078e0a03 */
[----:B------:R-:W-:Y:S01]  /*8cc0*/  ISETP.GE.AND P6, PT, R5, RZ, PT ;  /* 0x000000ff0500720c */ /* 0x000fe20003fc6270 */
[----:B------:R-:W-:Y:S01]  /*8cd0*/  IMAD.HI.U32 R5, R4, R8, RZ ;  /* 0x0000000804057227 */ /* 0x000fe200078e00ff */
[C---:B------:R-:W-:Y:S01]  /*8ce0*/  ISETP.GT.U32.AND P5, PT, R3.reuse, R13, PT ;  /* 0x0000000d0300720c */ /* 0x040fe20003fa4070 */
[----:B------:R1:W-:Y:S01]  /*8cf0*/  STL [R1+0x238], R12 ;  /* 0x0002380c01007387 */ /* 0x0003e20000100800 */
[C---:B------:R-:W-:Y:S01]  /*8d00*/  ISETP.GT.U32.AND P1, PT, R3.reuse, R10, PT ;  /* 0x0000000a0300720c */ /* 0x040fe20003f24070 */
[----:B0-----:R-:W-:Y:S02]  /*8d10*/  IMAD.MOV.U32 R0, RZ, RZ, R7 ;  /* 0x000000ffff007224 */ /* 0x001fe400078e0007 */
[----:B------:R-:W-:Y:S02]  /*8d20*/  IMAD.MOV R5, RZ, RZ, -R5 ;  /* 0x000000ffff057224 */ /* 0x000fe400078e0a05 */
[----:B------:R-:W-:Y:S01]  /*8d30*/  @!P0 IMAD.MOV R0, RZ, RZ, -R0 ;  /* 0x000000ffff008224 */ /* 0x000fe200078e0a00 */
[C---:B------:R-:W-:Y:S01]  /*8d40*/  ISETP.GT.U32.AND P0, PT, R3.reuse, R6, PT ;  /* 0x000000060300720c */ /* 0x040fe20003f04070 */
[----:B------:R-:W-:Y:S01]  /*8d50*/  IMAD R8, R3, R5, R8 ;  /* 0x0000000503087224 */ /* 0x000fe200078e0208 */
[----:B------:R-:W-:Y:S01]  /*8d60*/  IABS R5, R17 ;  /* 0x0000001100057213 */ /* 0x000fe20000000000 */
[--C-:B------:R-:W-:Y:S01]  /*8d70*/  @!P4 IMAD.IADD R16, R16, 0x1, -R3.reuse ;  /* 0x000000011010c824 */ /* 0x100fe200078e0a03 */
[----:B------:R0:W-:Y:S01]  /*8d80*/  STL [R1+0x23c], R0 ;  /* 0x00023c0001007387 */ /* 0x0001e20000100800 */
[----:B------:R-:W-:Y:S01]  /*8d90*/  @!P5 IMAD.IADD R13, R13, 0x1, -R3 ;  /* 0x000000010d0dd824 */ /* 0x000fe200078e0a03 */
[----:B------:R-:W-:Y:S01]  /*8da0*/  ISETP.GT.U32.AND P5, PT, R3, R8, PT ;  /* 0x000000080300720c */ /* 0x000fe20003fa4070 */
[----:B------:R-:W-:Y:S01]  /*8db0*/  IMAD.HI.U32 R11, R4, R5, RZ ;  /* 0x00000005040b7227 */ /* 0x000fe200078e00ff */
[----:B------:R-:W-:-:S02]  /*8dc0*/  ISETP.GE.AND P4, PT, R9, RZ, PT ;  /* 0x000000ff0900720c */ /* 0x000fc40003f86270 */
[C---:B------:R-:W-:Y:S01]  /*8dd0*/  LOP3.LUT R9, R19.reuse, 0xb2, RZ, 0xfc, !PT ;  /* 0x000000b213097812 */ /* 0x040fe200078efcff */
[----:B------:R-:W-:Y:S01]  /*8de0*/  IMAD.MOV R11, RZ, RZ, -R11 ;  /* 0x000000ffff0b7224 */ /* 0x000fe200078e0a0b */
[----:B-1----:R-:W-:Y:S01]  /*8df0*/  LOP3.LUT R12, R19, 0xae, RZ, 0xfc, !PT ;  /* 0x000000ae130c7812 */ /* 0x002fe200078efcff */
[--C-:B------:R-:W-:Y:S01]  /*8e00*/  @!P0 IMAD.IADD R6, R6, 0x1, -R3.reuse ;  /* 0x0000000106068824 */ /* 0x100fe200078e0a03 */
[C---:B------:R-:W-:Y:S01]  /*8e10*/  ISETP.GT.U32.AND P0, PT, R3.reuse, R16, PT ;  /* 0x000000100300720c */ /* 0x040fe20003f04070 */
[----:B------:R-:W-:Y:S01]  /*8e20*/  @!P1 IMAD.IADD R10, R10, 0x1, -R3 ;  /* 0x000000010a0a9824 */ /* 0x000fe200078e0a03 */
[----:B------:R-:W-:Y:S01]  /*8e30*/  ISETP.GE.AND P1, PT, R2, RZ, PT ;  /* 0x000000ff0200720c */ /* 0x000fe20003f26270 */
[----:B------:R-:W-:Y:S01]  /*8e40*/  IMAD R5, R3, R11, R5 ;  /* 0x0000000b03057224 */ /* 0x000fe200078e0205 */
[----:B------:R-:W-:Y:S01]  /*8e50*/  LOP3.LUT R2, R19, 0xb4, RZ, 0xfc, !PT ;  /* 0x000000b413027812 */ /* 0x000fe200078efcff */
[----:B------:R-:W-:Y:S01]  /*8e60*/  @!P5 IMAD.IADD R8, R8, 0x1, -R3 ;  /* 0x000000010808d824 */ /* 0x000fe200078e0a03 */
[----:B------:R-:W-:Y:S01]  /*8e70*/  ISETP.GT.U32.AND P5, PT, R3, R6, PT ;  /* 0x000000060300720c */ /* 0x000fe20003fa4070 */
[----:B0-----:R-:W-:Y:S01]  /*8e80*/  IMAD.MOV.U32 R0, RZ, RZ, R10 ;  /* 0x000000ffff007224 */ /* 0x001fe200078e000a */
[----:B------:R-:W-:Y:S01]  /*8e90*/  IABS R7, R2 ;  /* 0x0000000200077213 */ /* 0x000fe20000000000 */
[----:B------:R-:W-:Y:S01]  /*8ea0*/  @!P3 IMAD.MOV R13, RZ, RZ, -R13 ;  /* 0x000000ffff0db224 */ /* 0x000fe200078e0a0d */
[----:B------:R-:W-:Y:S01]  /*8eb0*/  IABS R20, R9 ;  /* 0x0000000900147213 */ /* 0x000fe20000000000 */
[----:B------:R-:W-:Y:S01]  /*8ec0*/  @!P2 IMAD.MOV R0, RZ, RZ, -R0 ;  /* 0x000000ffff00a224 */ /* 0x000fe200078e0a00 */
[----:B------:R-:W-:Y:S01]  /*8ed0*/  LOP3.LUT R11, R19, 0xb0, RZ, 0xfc, !PT ;  /* 0x000000b0130b7812 */ /* 0x000fe200078efcff */
[----:B------:R-:W-:Y:S01]  /*8ee0*/  @!P0 IMAD.IADD R16, R16, 0x1, -R3 ;  /* 0x0000000110108824 */ /* 0x000fe200078e0a03 */
[C---:B------:R-:W-:Y:S01]  /*8ef0*/  ISETP.GT.U32.AND P0, PT, R3.reuse, R5, PT ;  /* 0x000000050300720c */ /* 0x040fe20003f04070 */
[----:B------:R-:W-:Y:S01]  /*8f00*/  IMAD.HI.U32 R10, R4, R7, RZ ;  /* 0x00000007040a7227 */ /* 0x000fe200078e00ff */
[----:B------:R-:W-:Y:S01]  /*8f10*/  ISETP.GT.U32.AND P2, PT, R3, R8, PT ;  /* 0x000000080300720c */ /* 0x000fe20003f44070 */
[----:B------:R0:W-:Y:S02]  /*8f20*/  STL [R1+0x24c], R0 ;  /* 0x00024c0001007387 */ /* 0x0001e40000100800 */
[----:B------:R-:W-:-:S02]  /*8f30*/  IMAD.MOV R10, RZ, RZ, -R10 ;  /* 0x000000ffff0a7224 */ /* 0x000fc400078e0a0a */
[----:B------:R-:W-:Y:S01]  /*8f40*/  IMAD.HI.U32 R21, R4, R20, RZ ;  /* 0x0000001404157227 */ /* 0x000fe200078e00ff */
[----:B------:R-:W-:Y:S03]  /*8f50*/  STL [R1+0x234], R13 ;  /* 0x0002340d01007387 */ /* 0x000fe60000100800 */
[----:B------:R-:W-:Y:S01]  /*8f60*/  IMAD R7, R3, R10, R7 ;  /* 0x0000000a03077224 */ /* 0x000fe200078e0207 */
[----:B------:R-:W-:Y:S01]  /*8f70*/  IABS R10, R11 ;  /* 0x0000000b000a7213 */ /* 0x000fe20000000000 */
[--C-:B------:R-:W-:Y:S01]  /*8f80*/  @!P0 IMAD.IADD R5, R5, 0x1, -R3.reuse ;  /* 0x0000000105058824 */ /* 0x100fe200078e0a03 */
[----:B------:R-:W-:Y:S01]  /*8f90*/  ISETP.GE.AND P0, PT, R2, RZ, PT ;  /* 0x000000ff0200720c */ /* 0x000fe20003f06270 */
[----:B------:R-:W-:Y:S01]  /*8fa0*/  @!P5 IMAD.IADD R6, R6, 0x1, -R3 ;  /* 0x000000010606d824 */ /* 0x000fe200078e0a03 */
[C---:B------:R-:W-:Y:S01]  /*8fb0*/  ISETP.GT.U32.AND P5, PT, R3.reuse, R7, PT ;  /* 0x000000070300720c */ /* 0x040fe20003fa4070 */
[----:B------:R-:W-:Y:S01]  /*8fc0*/  IMAD.MOV R21, RZ, RZ, -R21 ;  /* 0x000000ffff157224 */ /* 0x000fe200078e0a15 */
[----:B------:R-:W-:Y:S01]  /*8fd0*/  ISETP.GT.U32.AND P3, PT, R3, R5, PT ;  /* 0x000000050300720c */ /* 0x000fe20003f64070 */
[----:B------:R-:W-:-:S04]  /*8fe0*/  IMAD.HI.U32 R18, R4, R10, RZ ;  /* 0x0000000a04127227 */ /* 0x000fc800078e00ff */
[----:B0-----:R-:W-:Y:S02]  /*8ff0*/  IMAD.MOV.U32 R0, RZ, RZ, R16 ;  /* 0x000000ffff007224 */ /* 0x001fe400078e0010 */
[C---:B------:R-:W-:Y:S02]  /*9000*/  IMAD R2, R3.reuse, R21, R20 ;  /* 0x0000001503027224 */ /* 0x040fe400078e0214 */
[----:B------:R-:W-:Y:S02]  /*9010*/  IMAD.MOV R18, RZ, RZ, -R18 ;  /* 0x000000ffff127224 */ /* 0x000fe400078e0a12 */
[----:B------:R-:W-:Y:S01]  /*9020*/  @!P6 IMAD.MOV R0, RZ, RZ, -R0 ;  /* 0x000000ffff00e224 */ /* 0x000fe200078e0a00 */
[----:B------:R-:W-:Y:S01]  /*9030*/  ISETP.GT.U32.AND P6, PT, R3, R2, PT ;  /* 0x000000020300720c */ /* 0x000fe20003fc4070 */
[--C-:B------:R-:W-:Y:S01]  /*9040*/  @!P2 IMAD.IADD R8, R8, 0x1, -R3.reuse ;  /* 0x000000010808a824 */ /* 0x100fe200078e0a03 */
[----:B------:R-:W-:Y:S01]  /*9050*/  ISETP.GE.AND P2, PT, R17, RZ, PT ;  /* 0x000000ff1100720c */ /* 0x000fe20003f46270 */
[----:B------:R-:W-:Y:S01]  /*9060*/  IMAD R10, R3, R18, R10 ;  /* 0x00000012030a7224 */ /* 0x000fe200078e020a */
[----:B------:R0:W-:Y:S01]  /*9070*/  STL [R1+0x230], R0 ;  /* 0x0002300001007387 */ /* 0x0001e20000100800 */
[--C-:B------:R-:W-:Y:S01]  /*9080*/  @!P5 IMAD.IADD R7, R7, 0x1, -R3.reuse ;  /* 0x000000010707d824 */ /* 0x100fe200078e0a03 */
[----:B------:R-:W-:Y:S01]  /*9090*/  IABS R17, R12 ;  /* 0x0000000c00117213 */ /* 0x000fe20000000000 */
[----:B------:R-:W-:Y:S01]  /*90a0*/  @!P3 IMAD.IADD R5, R5, 0x1, -R3 ;  /* 0x000000010505b824 */ /* 0x000fe200078e0a03 */
[C---:B------:R-:W-:Y:S01]  /*90b0*/  ISETP.GT.U32.AND P3, PT, R3.reuse, R10, PT ;  /* 0x0000000a0300720c */ /* 0x040fe20003f64070 */
[----:B------:R-:W-:Y:S01]  /*90c0*/  @!P1 IMAD.MOV R6, RZ, RZ, -R6 ;  /* 0x000000ffff069224 */ /* 0x000fe200078e0a06 */
[----:B------:R-:W-:-:S02]  /*90d0*/  ISETP.GT.U32.AND P5, PT, R3, R7, PT ;  /* 0x000000070300720c */ /* 0x000fc40003fa4070 */
[----:B------:R-:W-:Y:S01]  /*90e0*/  ISETP.GE.AND P1, PT, R9, RZ, PT ;  /* 0x000000ff0900720c */ /* 0x000fe20003f26270 */
[--C-:B------:R-:W-:Y:S01]  /*90f0*/  @!P6 IMAD.IADD R2, R2, 0x1, -R3.reuse ;  /* 0x000000010202e824 */ /* 0x100fe200078e0a03 */
[----:B------:R1:W-:Y:S01]  /*9100*/  STL [R1+0x228], R6 ;  /* 0x0002280601007387 */ /* 0x0003e20000100800 */
[----:B0-----:R-:W-:Y:S01]  /*9110*/  IMAD.MOV.U32 R0, RZ, RZ, R8 ;  /* 0x000000ffff007224 */ /* 0x001fe200078e0008 */
[C---:B------:R-:W-:Y:S02]  /*9120*/  LOP3.LUT R8, R19.reuse, 0xac, RZ, 0xfc, !PT ;  /* 0x000000ac13087812 */ /* 0x040fe400078efcff */
[----:B------:R-:W-:Y:S01]  /*9130*/  LOP3.LUT R9, R19, 0xaa, RZ, 0xfc, !PT ;  /* 0x000000aa13097812 */ /* 0x000fe200078efcff */
[----:B------:R-:W-:Y:S01]  /*9140*/  @!P4 IMAD.MOV R0, RZ, RZ, -R0 ;  /* 0x000000ffff00c224 */ /* 0x000fe200078e0a00 */
[----:B------:R-:W-:Y:S01]  /*9150*/  IABS R20, R8 ;  /* 0x0000000800147213 */ /* 0x000fe20000000000 */
[--C-:B------:R-:W-:Y:S01]  /*9160*/  @!P3 IMAD.IADD R10, R10, 0x1, -R3.reuse ;  /* 0x000000010a0ab824 */ /* 0x100fe200078e0a03 */
[----:B------:R-:W-:Y:S01]  /*9170*/  ISETP.GT.U32.AND P3, PT, R3, R2, PT ;  /* 0x000000020300720c */ /* 0x000fe20003f64070 */
[----:B------:R-:W-:Y:S01]  /*9180*/  @!P5 IMAD.IADD R7, R7, 0x1, -R3 ;  /* 0x000000010707d824 */ /* 0x000fe200078e0a03 */
[----:B------:R0:W-:Y:S01]  /*9190*/  STL [R1+0x224], R0 ;  /* 0x0002240001007387 */ /* 0x0001e20000100800 */
[----:B-1----:R-:W-:Y:S01]  /*91a0*/  IMAD.HI.U32 R6, R4, R17, RZ ;  /* 0x0000001104067227 */ /* 0x002fe200078e00ff */
[----:B------:R-:W-:-:S02]  /*91b0*/  ISETP.GE.AND P6, PT, R8, RZ, PT ;  /* 0x000000ff0800720c */ /* 0x000fc40003fc6270 */
[----:B------:R-:W-:Y:S01]  /*91c0*/  LOP3.LUT R8, R19, 0xa8, RZ, 0xfc, !PT ;  /* 0x000000a813087812 */ /* 0x000fe200078efcff */
[----:B------:R-:W-:Y:S01]  /*91d0*/  IMAD.MOV R6, RZ, RZ, -R6 ;  /* 0x000000ffff067224 */ /* 0x000fe200078e0a06 */
[----:B------:R-:W-:Y:S02]  /*91e0*/  IABS R13, R9 ;  /* 0x00000009000d7213 */ /* 0x000fe40000000000 */
[----:B------:R-:W-:Y:S01]  /*91f0*/  ISETP.GE.AND P4, PT, R11, RZ, PT ;  /* 0x000000ff0b00720c */ /* 0x000fe20003f86270 */
[----:B------:R-:W-:Y:S01]  /*9200*/  IMAD R21, R3, R6, R17 ;  /* 0x0000000603157224 */ /* 0x000fe200078e0211 */
[----:B------:R-:W-:Y:S01]  /*9210*/  LOP3.LUT R6, R19, 0xa6, RZ, 0xfc, !PT ;  /* 0x000000a613067812 */ /* 0x000fe200078efcff */
[----:B0-----:R-:W-:Y:S01]  /*9220*/  IMAD.MOV.U32 R0, RZ, RZ, R5 ;  /* 0x000000ffff007224 */ /* 0x001fe200078e0005 */
[----:B------:R-:W-:Y:S01]  /*9230*/  IABS R18, R8 ;  /* 0x0000000800127213 */ /* 0x000fe20000000000 */
[----:B------:R-:W-:Y:S01]  /*9240*/  IMAD.HI.U32 R5, R4, R20, RZ ;  /* 0x0000001404057227 */ /* 0x000fe200078e00ff */
[----:B------:R-:W-:-:S02]  /*9250*/  IABS R17, R6 ;  /* 0x0000000600117213 */ /* 0x000fc40000000000 */
[----:B------:R-:W-:Y:S01]  /*9260*/  ISETP.GE.AND P5, PT, R12, RZ, PT ;  /* 0x000000ff0c00720c */ /* 0x000fe20003fa6270 */
[----:B------:R-:W-:Y:S01]  /*9270*/  @!P2 IMAD.MOV R0, RZ, RZ, -R0 ;  /* 0x000000ffff00a224 */ /* 0x000fe200078e0a00 */
[----:B------:R-:W-:Y:S01]  /*9280*/  ISETP.GT.U32.AND P2, PT, R3, R10, PT ;  /* 0x0000000a0300720c */ /* 0x000fe20003f44070 */
[----:B------:R-:W-:Y:S01]  /*9290*/  IMAD.MOV R5, RZ, RZ, -R5 ;  /* 0x000000ffff057224 */ /* 0x000fe200078e0a05 */
[----:B------:R-:W-:Y:S01]  /*92a0*/  LOP3.LUT R12, R19, 0x9e, RZ, 0xfc, !PT ;  /* 0x0000009e130c7812 */ /* 0x000fe200078efcff */
[----:B------:R-:W-:Y:S01]  /*92b0*/  @!P3 IMAD.IADD R2, R2, 0x1, -R3 ;  /* 0x000000010202b824 */ /* 0x000fe200078e0a03 */
[----:B------:R0:W-:Y:S01]  /*92c0*/  STL [R1+0x21c], R0 ;  /* 0x00021c0001007387 */ /* 0x0001e20000100800 */
[----:B------:R-:W-:Y:S02]  /*92d0*/  IMAD R20, R3, R5, R20 ;  /* 0x0000000503147224 */ /* 0x000fe400078e0214 */
[----:B------:R-:W-:-:S03]  /*92e0*/  IMAD.HI.U32 R5, R4, R13, RZ ;  /* 0x0000000d04057227 */ /* 0x000fc600078e00ff */
[----:B------:R-:W-:-:S03]  /*92f0*/  ISETP.GT.U32.AND P3, PT, R3, R20, PT ;  /* 0x000000140300720c */ /* 0x000fc60003f64070 */
[----:B------:R-:W-:Y:S01]  /*9300*/  @!P2 IMAD.IADD R10, R10, 0x1, -R3 ;  /* 0x000000010a0aa824 */ /* 0x000fe200078e0a03 */
[----:B------:R-:W-:Y:S01]  /*9310*/  ISETP.GE.AND P2, PT, R9, RZ, PT ;  /* 0x000000ff0900720c */ /* 0x000fe20003f46270 */
[----:B0-----:R-:W-:Y:S02]  /*9320*/  IMAD.MOV.U32 R0, RZ, RZ, R7 ;  /* 0x000000ffff007224 */ /* 0x001fe400078e0007 */
[----:B------:R-:W-:-:S04]  /*9330*/  IMAD.HI.U32 R7, R4, R18, RZ ;  /* 0x0000001204077227 */ /* 0x000fc800078e00ff */
[----:B------:R-:W-:Y:S01]  /*9340*/  @!P0 IMAD.MOV R0, RZ, RZ, -R0 ;  /* 0x000000ffff008224 */ /* 0x000fe200078e0a00 */
[----:B------:R-:W-:Y:S01]  /*9350*/  ISETP.GT.U32.AND P0, PT, R3, R21, PT ;  /* 0x000000150300720c */ /* 0x000fe20003f04070 */
[----:B------:R-:W-:Y:S02]  /*9360*/  @!P3 IMAD.IADD R20, R20, 0x1, -R3 ;  /* 0x000000011414b824 */ /* 0x000fe400078e0a03 */
[----:B------:R-:W-:Y:S01]  /*9370*/  IMAD.MOV R9, RZ, RZ, -R5 ;  /* 0x000000ffff097224 */ /* 0x000fe200078e0a05 */
[----:B------:R0:W-:Y:S01]  /*9380*/  STL [R1+0x218], R0 ;  /* 0x0002180001007387 */ /* 0x0001e20000100800 */
[----:B------:R-:W-:-:S04]  /*9390*/  IMAD.HI.U32 R5, R4, R17, RZ ;  /* 0x0000001104057227 */ /* 0x000fc800078e00ff */
[----:B------:R-:W-:Y:S02]  /*93a0*/  IMAD.MOV R7, RZ, RZ, -R7 ;  /* 0x000000ffff077224 */ /* 0x000fe400078e0a07 */
[----:B------:R-:W-:Y:S02]  /*93b0*/  IMAD R13, R3, R9, R13 ;  /* 0x00000009030d7224 */ /* 0x000fe400078e020d */
[----:B------:R-:W-:Y:S01]  /*93c0*/  @!P0 IMAD.IADD R21, R21, 0x1, -R3 ;  /* 0x0000000115158824 */ /* 0x000fe200078e0a03 */
[----:B------:R-:W-:Y:S01]  /*93d0*/  ISETP.GE.AND P0, PT, R8, RZ, PT ;  /* 0x000000ff0800720c */ /* 0x000fe20003f06270 */
[----:B0-----:R-:W-:Y:S01]  /*93e0*/  IMAD.MOV.U32 R0, RZ, RZ, R2 ;  /* 0x000000ffff007224 */ /* 0x001fe200078e0002 */
[----:B------:R-:W-:Y:S01]  /*93f0*/  LOP3.LUT R2, R19, 0xa2, RZ, 0xfc, !PT ;  /* 0x000000a213027812 */ /* 0x000fe200078efcff */
[----:B------:R-:W-:Y:S01]  /*9400*/  IMAD.MOV R5, RZ, RZ, -R5 ;  /* 0x000000ffff057224 */ /* 0x000fe200078e0a05 */
[C---:B------:R-:W-:Y:S01]  /*9410*/  ISETP.GT.U32.AND P3, PT, R3.reuse, R21, PT ;  /* 0x000000150300720c */ /* 0x040fe20003f64070 */
[----:B------:R-:W-:Y:S01]  /*9420*/  @!P1 IMAD.MOV R0, RZ, RZ, -R0 ;  /* 0x000000ffff009224 */ /* 0x000fe200078e0a00 */
[C---:B------:R-:W-:Y:S01]  /*9430*/  ISETP.GT.U32.AND P1, PT, R3.reuse, R20, PT ;  /* 0x000000140300720c */ /* 0x040fe20003f24070 */
[----:B------:R-:W-:Y:S01]  /*9440*/  IMAD R18, R3, R7, R18 ;  /* 0x0000000703127224 */ /* 0x000fe200078e0212 */
[----:B------:R-:W-:Y:S01]  /*9450*/  LOP3.LUT R7, R19, 0xa4, RZ, 0xfc, !PT ;  /* 0x000000a413077812 */ /* 0x000fe200078efcff */
[----:B------:R-:W-:Y:S01]  /*9460*/  IMAD R17, R3, R5, R17 ;  /* 0x0000000503117224 */ /* 0x000fe200078e0211 */
[----:B------:R0:W-:Y:S01]  /*9470*/  STL [R1+0x210], R0 ;  /* 0x0002100001007387 */ /* 0x0001e20000100800 */
[----:B------:R-:W-:-:S02]  /*9480*/  IABS R5, R2 ;  /* 0x0000000200057213 */ /* 0x000fc40000000000 */
[----:B------:R-:W-:Y:S02]  /*9490*/  IABS R11, R7 ;  /* 0x00000007000b7213 */ /* 0x000fe40000000000 */
[----:B------:R-:W-:Y:S02]  /*94a0*/  IABS R8, R12 ;  /* 0x0000000c00087213 */ /* 0x000fe40000000000 */
[--C-:B------:R-:W-:Y:S01]  /*94b0*/  @!P3 IMAD.IADD R21, R21, 0x1, -R3.reuse ;  /* 0x000000011515b824 */ /* 0x100fe200078e0a03 */
[C---:B------:R-:W-:Y:S01]  /*94c0*/  ISETP.GT.U32.AND P3, PT, R3.reuse, R18, PT ;  /* 0x000000120300720c */ /* 0x040fe20003f64070 */
[----:B------:R-:W-:Y:S01]  /*94d0*/  @!P1 IMAD.IADD R20, R20, 0x1, -R3 ;  /* 0x0000000114149824 */ /* 0x000fe200078e0a03 */
[----:B------:R-:W-:Y:S01]  /*94e0*/  ISETP.GT.U32.AND P1, PT, R3, R17, PT ;  /* 0x000000110300720c */ /* 0x000fe20003f24070 */
[----:B0-----:R-:W-:Y:S01]  /*94f0*/  IMAD.MOV.U32 R0, RZ, RZ, R10 ;  /* 0x000000ffff007224 */ /* 0x001fe200078e000a */
[----:B------:R-:W-:Y:S01]  /*9500*/  LOP3.LUT R10, R19, 0xa0, RZ, 0xfc, !PT ;  /* 0x000000a0130a7812 */ /* 0x000fe200078efcff */
[----:B------:R-:W-:-:S03]  /*9510*/  IMAD.HI.U32 R16, R4, R11, RZ ;  /* 0x0000000b04107227 */ /* 0x000fc600078e00ff */
[----:B------:R-:W-:Y:S01]  /*9520*/  IABS R9, R10 ;  /* 0x0000000a00097213 */ /* 0x000fe20000000000 */
[----:B------:R-:W-:Y:S01]  /*9530*/  @!P4 IMAD.MOV R0, RZ, RZ, -R0 ;  /* 0x000000ffff00c224 */ /* 0x000fe200078e0a00 */
[----:B------:R-:W-:Y:S01]  /*9540*/  ISETP.GT.U32.AND P4, PT, R3, R13, PT ;  /* 0x0000000d0300720c */ /* 0x000fe20003f84070 */
[----:B------:R-:W-:Y:S02]  /*9550*/  IMAD.MOV R16, RZ, RZ, -R16 ;  /* 0x000000ffff107224 */ /* 0x000fe400078e0a10 */
[--C-:B------:R-:W-:Y:S01]  /*9560*/  @!P3 IMAD.IADD R18, R18, 0x1, -R3.reuse ;  /* 0x000000011212b824 */ /* 0x100fe200078e0a03 */
[----:B------:R0:W-:Y:S01]  /*9570*/  STL [R1+0x214], R0 ;  /* 0x0002140001007387 */ /* 0x0001e20000100800 */
[----:B------:R-:W-:Y:S02]  /*9580*/  @!P1 IMAD.IADD R17, R17, 0x1, -R3 ;  /* 0x0000000111119824 */ /* 0x000fe400078e0a03 */
[C---:B------:R-:W-:Y:S01]  /*9590*/  IMAD R11, R3.reuse, R16, R11 ;  /* 0x00000010030b7224 */ /* 0x040fe200078e020b */
[----:B------:R-:W-:Y:S01]  /*95a0*/  ISETP.GT.U32.AND P1, PT, R3, R18, PT ;  /* 0x000000120300720c */ /* 0x000fe20003f24070 */
[----:B------:R-:W-:-:S02]  /*95b0*/  IMAD.MOV.U32 R15, RZ, RZ, R21 ;  /* 0x000000ffff0f7224 */ /* 0x000fc400078e0015 */
[----:B------:R-:W-:-:S04]  /*95c0*/  IMAD.HI.U32 R16, R4, R9, RZ ;  /* 0x0000000904107227 */ /* 0x000fc800078e00ff */
        /* <DEDUP_REMOVED lines=8> */
[----:B------:R-:W-:Y:S02]  /*9650*/  @!P1 IMAD.IADD R18, R18, 0x1, -R3 ;  /* 0x0000000112129824 */ /* 0x000fe400078e0a03 */
[----:B------:R-:W-:Y:S01]  /*9660*/  @!P5 IMAD.MOV R15, RZ, RZ, -R15 ;  /* 0x000000ffff0fd224 */ /* 0x000fe200078e0a0f */
[C---:B------:R-:W-:Y:S01]  /*9670*/  ISETP.GT.U32.AND P1, PT, R3.reuse, R5, PT ;  /* 0x000000050300720c */ /* 0x040fe20003f24070 */
[----:B------:R-:W-:Y:S01]  /*9680*/  @!P6 IMAD.MOV R0, RZ, RZ, -R0 ;  /* 0x000000ffff00e224 */ /* 0x000fe200078e0a00 */
[----:B------:R-:W-:Y:S01]  /*9690*/  ISETP.GT.U32.AND P5, PT, R3, R17, PT ;  /* 0x000000110300720c */ /* 0x000fe20003fa4070 */
[----:B------:R-:W-:Y:S01]  /*96a0*/  @!P3 IMAD.IADD R13, R13, 0x1, -R3 ;  /* 0x000000010d0db824 */ /* 0x000fe200078e0a03 */
[----:B------:R-:W-:Y:S01]  /*96b0*/  ISETP.GT.U32.AND P3, PT, R3, R11, PT ;  /* 0x0000000b0300720c */ /* 0x000fe20003f64070 */
[----:B------:R-:W-:Y:S01]  /*96c0*/  IMAD.MOV R16, RZ, RZ, -R16 ;  /* 0x000000ffff107224 */ /* 0x000fe200078e0a10 */
[----:B------:R-:W-:Y:S01]  /*96d0*/  ISETP.GE.AND P6, PT, R7, RZ, PT ;  /* 0x000000ff0700720c */ /* 0x000fe20003fc6270 */
[----:B------:R-:W-:Y:S01]  /*96e0*/  IMAD.HI.U32 R7, R4, R8, RZ ;  /* 0x0000000804077227 */ /* 0x000fe200078e00ff */
[----:B------:R0:W-:Y:S03]  /*96f0*/  STL [R1+0x20], R15 ;  /* 0x0000200f01007387 */ /* 0x0001e60000100800 */
[----:B------:R-:W-:Y:S01]  /*9700*/  IMAD R9, R3, R16, R9 ;  /* 0x0000001003097224 */ /* 0x000fe200078e0209 */
[----:B------:R1:W-:Y:S01]  /*9710*/  STL [R1+0x18], R0 ;  /* 0x0000180001007387 */ /* 0x0003e20000100800 */
[----:B------:R-:W-:-:S02]  /*9720*/  IMAD.MOV R7, RZ, RZ, -R7 ;  /* 0x000000ffff077224 */ /* 0x000fc400078e0a07 */
[--C-:B------:R-:W-:Y:S02]  /*9730*/  @!P1 IMAD.IADD R5, R5, 0x1, -R3.reuse ;  /* 0x0000000105059824 */ /* 0x100fe400078e0a03 */
[----:B------:R-:W-:Y:S01]  /*9740*/  @!P3 IMAD.IADD R11, R11, 0x1, -R3 ;  /* 0x000000010b0bb824 */ /* 0x000fe200078e0a03 */
[C---:B------:R-:W-:Y:S01]  /*9750*/  ISETP.GT.U32.AND P3, PT, R3.reuse, R9, PT ;  /* 0x000000090300720c */ /* 0x040fe20003f64070 */
[----:B------:R-:W-:Y:S01]  /*9760*/  IMAD R8, R3, R7, R8 ;  /* 0x0000000703087224 */ /* 0x000fe200078e0208 */
[----:B------:R-:W-:Y:S01]  /*9770*/  LOP3.LUT R7, R19, 0x9a, RZ, 0xfc, !PT ;  /* 0x0000009a13077812 */ /* 0x000fe200078efcff */
[----:B0-----:R-:W-:Y:S01]  /*9780*/  IMAD.MOV.U32 R15, RZ, RZ, R18 ;  /* 0x000000ffff0f7224 */ /* 0x001fe200078e0012 */
[----:B------:R-:W-:Y:S01]  /*9790*/  ISETP.GT.U32.AND P1, PT, R3, R11, PT ;  /* 0x0000000b0300720c */ /* 0x000fe20003f24070 */
[----:B-1----:R-:W-:Y:S01]  /*97a0*/  IMAD.MOV.U32 R0, RZ, RZ, R13 ;  /* 0x000000ffff007224 */ /* 0x002fe200078e000d */
[----:B------:R-:W-:Y:S01]  /*97b0*/  IABS R16, R7 ;  /* 0x0000000700107213 */ /* 0x000fe20000000000 */
[----:B------:R-:W-:Y:S01]  /*97c0*/  @!P5 IMAD.IADD R17, R17, 0x1, -R3 ;  /* 0x000000011111d824 */ /* 0x000fe200078e0a03 */
[----:B------:R-:W-:Y:S01]  /*97d0*/  ISETP.GE.AND P5, PT, R2, RZ, PT ;  /* 0x000000ff0200720c */ /* 0x000fe20003fa6270 */
[----:B------:R-:W-:Y:S01]  /*97e0*/  @!P2 IMAD.MOV R0, RZ, RZ, -R0 ;  /* 0x000000ffff00a224 */ /* 0x000fe200078e0a00 */
[----:B------:R-:W-:Y:S01]  /*97f0*/  IABS R2, R6 ;  /* 0x0000000600027213 */ /* 0x000fe20000000000 */
[----:B------:R-:W-:Y:S01]  /*9800*/  @!P0 IMAD.MOV R15, RZ, RZ, -R15 ;  /* 0x000000ffff0f8224 */ /* 0x000fe200078e0a0f */
[----:B------:R-:W-:Y:S01]  /*9810*/  ISETP.GT.U32.AND P0, PT, R3, R8, PT ;  /* 0x000000080300720c */ /* 0x000fe20003f04070 */
[--C-:B------:R-:W-:Y:S01]  /*9820*/  @!P3 IMAD.IADD R9, R9, 0x1, -R3.reuse ;  /* 0x000000010909b824 */ /* 0x100fe200078e0a03 */
[----:B------:R0:W-:Y:S01]  /*9830*/  STL [R1+0x1d8], R0 ;  /* 0x0001d80001007387 */ /* 0x0001e20000100800 */
[----:B------:R-:W-:Y:S01]  /*9840*/  ISETP.GT.U32.AND P2, PT, R3, R5, PT ;  /* 0x000000050300720c */ /* 0x000fe20003f44070 */
[----:B------:R-:W-:Y:S01]  /*9850*/  IMAD.HI.U32 R13, R4, R2, RZ ;  /* 0x00000002040d7227 */ /* 0x000fe200078e00ff */
[----:B------:R-:W-:Y:S01]  /*9860*/  LOP3.LUT R18, R19, 0x90, RZ, 0xfc, !PT ;  /* 0x0000009013127812 */ /* 0x000fe200078efcff */
[----:B------:R1:W-:Y:S01]  /*9870*/  STL [R1+0x194], R15 ;  /* 0x0001940f01007387 */ /* 0x0003e20000100800 */
[----:B------:R-:W-:Y:S01]  /*9880*/  ISETP.GT.U32.AND P3, PT, R3, R9, PT ;  /* 0x000000090300720c */ /* 0x000fe20003f64070 */
[----:B------:R-:W-:Y:S01]  /*9890*/  @!P1 IMAD.IADD R11, R11, 0x1, -R3 ;  /* 0x000000010b0b9824 */ /* 0x000fe200078e0a03 */
[----:B------:R-:W-:Y:S01]  /*98a0*/  ISETP.GE.AND P1, PT, R12, RZ, PT ;  /* 0x000000ff0c00720c */ /* 0x000fe20003f26270 */
[----:B------:R-:W-:-:S02]  /*98b0*/  IMAD.MOV R13, RZ, RZ, -R13 ;  /* 0x000000ffff0d7224 */ /* 0x000fc400078e0a0d */
[----:B0-----:R-:W-:Y:S01]  /*98c0*/  IMAD.MOV.U32 R0, RZ, RZ, R17 ;  /* 0x000000ffff007224 */ /* 0x001fe200078e0011 */
[C---:B------:R-:W-:Y:S01]  /*98d0*/  LOP3.LUT R17, R19.reuse, 0x98, RZ, 0xfc, !PT ;  /* 0x0000009813117812 */ /* 0x040fe200078efcff */
[----:B------:R-:W-:Y:S01]  /*98e0*/  @!P0 IMAD.IADD R8, R8, 0x1, -R3 ;  /* 0x0000000108088824 */ /* 0x000fe200078e0a03 */
[----:B------:R-:W-:Y:S01]  /*98f0*/  ISETP.GE.AND P0, PT, R6, RZ, PT ;  /* 0x000000ff0600720c */ /* 0x000fe20003f06270 */
[----:B------:R-:W-:Y:S01]  /*9900*/  @!P4 IMAD.MOV R0, RZ, RZ, -R0 ;  /* 0x000000ffff00c224 */ /* 0x000fe200078e0a00 */
[----:B------:R-:W-:Y:S01]  /*9910*/  ISETP.GE.AND P4, PT, R10, RZ, PT ;  /* 0x000000ff0a00720c */ /* 0x000fe20003f86270 */
[----:B------:R-:W-:Y:S01]  /*9920*/  IMAD.MOV.U32 R10, RZ, RZ, R16 ;  /* 0x000000ffff0a7224 */ /* 0x000fe200078e0010 */
[----:B------:R-:W-:Y:S01]  /*9930*/  LOP3.LUT R6, R19, 0x92, RZ, 0xfc, !PT ;  /* 0x0000009213067812 */ /* 0x000fe200078efcff */
[----:B------:R-:W-:Y:S01]  /*9940*/  IMAD R2, R3, R13, R2 ;  /* 0x0000000d03027224 */ /* 0x000fe200078e0202 */
[----:B------:R0:W-:Y:S01]  /*9950*/  STL [R1+0x198], R0 ;  /* 0x0001980001007387 */ /* 0x0001e20000100800 */
[----:B------:R-:W-:Y:S01]  /*9960*/  IMAD.HI.U32 R12, R4, R10, RZ ;  /* 0x0000000a040c7227 */ /* 0x000fe200078e00ff */
[----:B------:R-:W-:-:S02]  /*9970*/  LOP3.LUT R16, R19, 0x8e, RZ, 0xfc, !PT ;  /* 0x0000008e13107812 */ /* 0x000fc400078efcff */
[----:B-1----:R-:W-:Y:S01]  /*9980*/  LOP3.LUT R15, R19, 0x10, RZ, 0xfc, !PT ;  /* 0x00000010130f7812 */ /* 0x002fe200078efcff */
[--C-:B------:R-:W-:Y:S01]  /*9990*/  @!P2 IMAD.IADD R5, R5, 0x1, -R3.reuse ;  /* 0x000000010505a824 */ /* 0x100fe200078e0a03 */
[----:B------:R-:W-:Y:S01]  /*99a0*/  ISETP.GT.U32.AND P2, PT, R3, R2, PT ;  /* 0x000000020300720c */ /* 0x000fe20003f44070 */
[----:B------:R-:W-:Y:S01]  /*99b0*/  IMAD.MOV R12, RZ, RZ, -R12 ;  /* 0x000000ffff0c7224 */ /* 0x000fe200078e0a0c */
[----:B------:R-:W-:Y:S01]  /*99c0*/  IABS R21, R16 ;  /* 0x0000001000157213 */ /* 0x000fe20000000000 */
[----:B------:R-:W-:Y:S01]  /*99d0*/  @!P3 IMAD.IADD R9, R9, 0x1, -R3 ;  /* 0x000000010909b824 */ /* 0x000fe200078e0a03 */
[----:B------:R-:W-:Y:S01]  /*99e0*/  ISETP.GE.AND P3, PT, R7, RZ, PT ;  /* 0x000000ff0700720c */ /* 0x000fe20003f66270 */
[----:B0-----:R-:W-:Y:S02]  /*99f0*/  IMAD.MOV.U32 R0, RZ, RZ, R11 ;  /* 0x000000ffff007224 */ /* 0x001fe400078e000b */
[----:B------:R-:W-:Y:S01]  /*9a00*/  IMAD R7, R3, R12, R10 ;  /* 0x0000000c03077224 */ /* 0x000fe200078e020a */
[----:B------:R-:W-:Y:S01]  /*9a10*/  LOP3.LUT R12, R19, 0x96, RZ, 0xfc, !PT ;  /* 0x00000096130c7812 */ /* 0x000fe200078efcff */
[----:B------:R-:W-:Y:S01]  /*9a20*/  @!P6 IMAD.MOV R0, RZ, RZ, -R0 ;  /* 0x000000ffff00e224 */ /* 0x000fe200078e0a00 */
[----:B------:R-:W-:Y:S01]  /*9a30*/  ISETP.GT.U32.AND P6, PT, R3, R8, PT ;  /* 0x000000080300720c */ /* 0x000fe20003fc4070 */
[----:B------:R-:W-:Y:S01]  /*9a40*/  @!P4 IMAD.MOV R9, RZ, RZ, -R9 ;  /* 0x000000ffff09c224 */ /* 0x000fe200078e0a09 */
[----:B------:R-:W-:Y:S01]  /*9a50*/  ISETP.GE.AND P4, PT, R12, RZ, PT ;  /* 0x000000ff0c00720c */ /* 0x000fe20003f86270 */
[----:B------:R-:W-:Y:S01]  /*9a60*/  @!P2 IMAD.IADD R2, R2, 0x1, -R3 ;  /* 0x000000010202a824 */ /* 0x000fe200078e0a03 */
[----:B------:R0:W-:Y:S01]  /*9a70*/  STL [R1+0x19c], R0 ;  /* 0x00019c0001007387 */ /* 0x0001e20000100800 */
[----:B------:R-:W-:-:S03]  /*9a80*/  IABS R12, R12 ;  /* 0x0000000c000c7213 */ /* 0x000fc60000000000 */
[----:B------:R-:W-:-:S05]  /*9a90*/  ISETP.GT.U32.AND P2, PT, R3, R2, PT ;  /* 0x000000020300720c */ /* 0x000fca0003f44070 */
[----:B------:R-:W-:Y:S01]  /*9aa0*/  @!P6 IMAD.IADD R8, R8, 0x1, -R3 ;  /* 0x000000010808e824 */ /* 0x000fe200078e0a03 */
[----:B------:R-:W-:Y:S01]  /*9ab0*/  ISETP.GT.U32.AND P6, PT, R3, R7, PT ;  /* 0x000000070300720c */ /* 0x000fe20003fc4070 */
[----:B0-----:R-:W-:Y:S01]  /*9ac0*/  IMAD.MOV.U32 R0, RZ, RZ, R5 ;  /* 0x000000ffff007224 */ /* 0x001fe200078e0005 */
[----:B------:R-:W-:-:S03]  /*9ad0*/  LOP3.LUT R5, R19, 0x94, RZ, 0xfc, !PT ;  /* 0x0000009413057812 */ /* 0x000fc600078efcff */
[----:B------:R-:W-:Y:S01]  /*9ae0*/  @!P5 IMAD.MOV R0, RZ, RZ, -R0 ;  /* 0x000000ffff00d224 */ /* 0x000fe200078e0a00 */
[----:B------:R-:W-:Y:S01]  /*9af0*/  ISETP.GE.AND P5, PT, R17, RZ, PT ;  /* 0x000000ff1100720c */ /* 0x000fe20003fa6270 */
[--C-:B------:R-:W-:Y:S01]  /*9b00*/  @!P2 IMAD.IADD R2, R2, 0x1, -R3.reuse ;  /* 0x000000010202a824 */ /* 0x100fe200078e0a03 */
[----:B------:R-:W-:Y:S02]  /*9b10*/  IABS R17, R17 ;  /* 0x0000001100117213 */ /* 0x000fe40000000000 */
[----:B------:R0:W-:Y:S01]  /*9b20*/  STL [R1+0x1a0], R0 ;  /* 0x0001a00001007387 */ /* 0x0001e20000100800 */
[----:B------:R-:W-:Y:S02]  /*9b30*/  ISETP.GE.AND P2, PT, R6, RZ, PT ;  /* 0x000000ff0600720c */ /* 0x000fe40003f46270 */
[----:B------:R-:W-:Y:S01]  /*9b40*/  @!P6 IMAD.IADD R7, R7, 0x1, -R3 ;  /* 0x000000010707e824 */ /* 0x000fe200078e0a03 */
[----:B------:R1:W-:Y:S01]  /*9b50*/  STL [R1+0x1ac], R9 ;  /* 0x0001ac0901007387 */ /* 0x0003e20000100800 */
[----:B------:R-:W-:Y:S01]  /*9b60*/  IMAD.HI.U32 R10, R4, R17, RZ ;  /* 0x00000011040a7227 */ /* 0x000fe200078e00ff */
[----:B------:R-:W-:-:S02]  /*9b70*/  IABS R6, R6 ;  /* 0x0000000600067213 */ /* 0x000fc40000000000 */
[C---:B------:R-:W-:Y:S01]  /*9b80*/  ISETP.GT.U32.AND P6, PT, R3.reuse, R7, PT ;  /* 0x000000070300720c */ /* 0x040fe20003fc4070 */
[----:B------:R-:W-:Y:S02]  /*9b90*/  IMAD.MOV R10, RZ, RZ, -R10 ;  /* 0x000000ffff0a7224 */ /* 0x000fe400078e0a0a */
[----:B0-----:R-:W-:Y:S02]  /*9ba0*/  IMAD.MOV.U32 R0, RZ, RZ, R8 ;  /* 0x000000ffff007224 */ /* 0x001fe400078e0008 */
[----:B------:R-:W-:Y:S01]  /*9bb0*/  IMAD R17, R3, R10, R17 ;  /* 0x0000000a03117224 */ /* 0x000fe200078e0211 */
[----:B------:R-:W-:Y:S01]  /*9bc0*/  LOP3.LUT R10, R19, 0x8a, RZ, 0xfc, !PT ;  /* 0x0000008a130a7812 */ /* 0x000fe200078efcff */
[----:B------:R-:W-:Y:S01]  /*9bd0*/  @!P1 IMAD.MOV R0, RZ, RZ, -R0 ;  /* 0x000000ffff009224 */ /* 0x000fe200078e0a00 */
[----:B------:R-:W-:Y:S01]  /*9be0*/  ISETP.GE.AND P1, PT, R5, RZ, PT ;  /* 0x000000ff0500720c */ /* 0x000fe20003f26270 */
[----:B-1----:R-:W-:Y:S01]  /*9bf0*/  IMAD.HI.U32 R9, R4, R12, RZ ;  /* 0x0000000c04097227 */ /* 0x002fe200078e00ff */
[----:B------:R-:W-:-:S02]  /*9c00*/  IABS R5, R5 ;  /* 0x0000000500057213 */ /* 0x000fc40000000000 */
[----:B------:R0:W-:Y:S01]  /*9c10*/  STL [R1+0x1b4], R0 ;  /* 0x0001b40001007387 */ /* 0x0001e20000100800 */
[----:B------:R-:W-:Y:S01]  /*9c20*/  @!P6 IMAD.IADD R7, R7, 0x1, -R3 ;  /* 0x000000010707e824 */ /* 0x000fe200078e0a03 */
[----:B------:R-:W-:Y:S01]  /*9c30*/  IABS R20, R10 ;  /* 0x0000000a00147213 */ /* 0x000fe20000000000 */
[----:B------:R-:W-:-:S04]  /*9c40*/  IMAD.HI.U32 R8, R4, R5, RZ ;  /* 0x0000000504087227 */ /* 0x000fc800078e00ff */
[----:B------:R-:W-:Y:S02]  /*9c50*/  IMAD.MOV R8, RZ, RZ, -R8 ;  /* 0x000000ffff087224 */ /* 0x000fe400078e0a08 */
[----:B------:R-:W-:Y:S02]  /*9c60*/  IMAD.MOV R9, RZ, RZ, -R9 ;  /* 0x000000ffff097224 */ /* 0x000fe400078e0a09 */
[----:B0-----:R-:W-:Y:S02]  /*9c70*/  IMAD.MOV.U32 R0, RZ, RZ, R2 ;  /* 0x000000ffff007224 */ /* 0x001fe400078e0002 */
[C---:B------:R-:W-:Y:S02]  /*9c80*/  IMAD R5, R3.reuse, R8, R5 ;  /* 0x0000000803057224 */ /* 0x040fe400078e0205 */
[----:B------:R-:W-:Y:S01]  /*9c90*/  @!P0 IMAD.MOV R0, RZ, RZ, -R0 ;  /* 0x000000ffff008224 */ /* 0x000fe200078e0a00 */
[C---:B------:R-:W-:Y:S01]  /*9ca0*/  ISETP.GT.U32.AND P0, PT, R3.reuse, R17, PT ;  /* 0x000000110300720c */ /* 0x040fe20003f04070 */
[----:B------:R-:W-:-:S02]  /*9cb0*/  IMAD R12, R3, R9, R12 ;  /* 0x00000009030c7224 */ /* 0x000fc400078e020c */
[C---:B------:R-:W-:Y:S01]  /*9cc0*/  IMAD.HI.U32 R2, R4.reuse, R6, RZ ;  /* 0x0000000604027227 */ /* 0x040fe200078e00ff */
[----:B------:R0:W-:Y:S02]  /*9cd0*/  STL [R1+0x1a4], R0 ;  /* 0x0001a40001007387 */ /* 0x0001e40000100800 */
[----:B------:R-:W-:Y:S01]  /*9ce0*/  ISETP.GT.U32.AND P6, PT, R3, R12, PT ;  /* 0x0000000c0300720c */ /* 0x000fe20003fc4070 */
[----:B------:R-:W-:Y:S02]  /*9cf0*/  IMAD.MOV R2, RZ, RZ, -R2 ;  /* 0x000000ffff027224 */ /* 0x000fe400078e0a02 */
[----:B------:R-:W-:-:S04]  /*9d00*/  IMAD.HI.U32 R8, R4, R21, RZ ;  /* 0x0000001504087227 */ /* 0x000fc800078e00ff */
[----:B------:R-:W-:Y:S02]  /*9d10*/  @!P0 IMAD.IADD R17, R17, 0x1, -R3 ;  /* 0x0000000111118824 */ /* 0x000fe400078e0a03 */
[----:B0-----:R-:W-:Y:S01]  /*9d20*/  IMAD.MOV.U32 R0, RZ, RZ, R7 ;  /* 0x000000ffff007224 */ /* 0x001fe200078e0007 */
[----:B------:R-:W-:Y:S01]  /*9d30*/  IABS R7, R18 ;  /* 0x0000001200077213 */ /* 0x000fe20000000000 */
[C---:B------:R-:W-:Y:S01]  /*9d40*/  IMAD R6, R3.reuse, R2, R6 ;  /* 0x0000000203067224 */ /* 0x040fe200078e0206 */
[C---:B------:R-:W-:Y:S01]  /*9d50*/  ISETP.GT.U32.AND P0, PT, R3.reuse, R17, PT ;  /* 0x000000110300720c */ /* 0x040fe20003f04070 */
[----:B------:R-:W-:Y:S01]  /*9d60*/  @!P3 IMAD.MOV R0, RZ, RZ, -R0 ;  /* 0x000000ffff00b224 */ /* 0x000fe200078e0a00 */
[----:B------:R-:W-:Y:S01]  /*9d70*/  ISETP.GT.U32.AND P3, PT, R3, R5, PT ;  /* 0x000000050300720c */ /* 0x000fe20003f64070 */
[----:B------:R-:W-:Y:S01]  /*9d80*/  @!P6 IMAD.IADD R12, R12, 0x1, -R3 ;  /* 0x000000010c0ce824 */ /* 0x000fe200078e0a03 */
[----:B------:R-:W-:Y:S01]  /*9d90*/  LOP3.LUT R2, R19, 0x8c, RZ, 0xfc, !PT ;  /* 0x0000008c13027812 */ /* 0x000fe200078efcff */
[----:B------:R-:W-:Y:S01]  /*9da0*/  IMAD.MOV R8, RZ, RZ, -R8 ;  /* 0x000000ffff087224 */ /* 0x000fe200078e0a08 */
[----:B------:R0:W-:Y:S01]  /*9db0*/  STL [R1+0x1a8], R0 ;  /* 0x0001a80001007387 */ /* 0x0001e20000100800 */
[----:B------:R-:W-:Y:S01]  /*9dc0*/  IMAD.HI.U32 R11, R4, R7, RZ ;  /* 0x00000007040b7227 */ /* 0x000fe200078e00ff */
[----:B------:R-:W-:-:S02]  /*9dd0*/  ISETP.GT.U32.AND P6, PT, R3, R12, PT ;  /* 0x0000000c0300720c */ /* 0x000fc40003fc4070 */
[----:B------:R-:W-:Y:S01]  /*9de0*/  IABS R9, R2 ;  /* 0x0000000200097213 */ /* 0x000fe20000000000 */
[----:B------:R-:W-:Y:S01]  /*9df0*/  IMAD R21, R3, R8, R21 ;  /* 0x0000000803157224 */ /* 0x000fe200078e0215 */
[----:B------:R-:W-:Y:S01]  /*9e00*/  LOP3.LUT R8, R19, 0x88, RZ, 0xfc, !PT ;  /* 0x0000008813087812 */ /* 0x000fe200078efcff */
[--C-:B------:R-:W-:Y:S01]  /*9e10*/  @!P0 IMAD.IADD R17, R17, 0x1, -R3.reuse ;  /* 0x0000000111118824 */ /* 0x100fe200078e0a03 */
[----:B------:R-:W-:Y:S01]  /*9e20*/  ISETP.GT.U32.AND P0, PT, R3, R6, PT ;  /* 0x000000060300720c */ /* 0x000fe20003f04070 */
[----:B------:R-:W-:Y:S02]  /*9e30*/  @!P3 IMAD.IADD R5, R5, 0x1, -R3 ;  /* 0x000000010505b824 */ /* 0x000fe400078e0a03 */
[----:B------:R-:W-:Y:S02]  /*9e40*/  IMAD.MOV R11, RZ, RZ, -R11 ;  /* 0x000000ffff0b7224 */ /* 0x000fe400078e0a0b */
[----:B0-----:R-:W-:Y:S01]  /*9e50*/  IMAD.MOV.U32 R0, RZ, RZ, R17 ;  /* 0x000000ffff007224 */ /* 0x001fe200078e0011 */
[C---:B------:R-:W-:Y:S01]  /*9e60*/  ISETP.GT.U32.AND P3, PT, R3.reuse, R5, PT ;  /* 0x000000050300720c */ /* 0x040fe20003f64070 */
[----:B------:R-:W-:Y:S01]  /*9e70*/  IMAD R7, R3, R11, R7 ;  /* 0x0000000b03077224 */ /* 0x000fe200078e0207 */
[----:B------:R-:W-:Y:S01]  /*9e80*/  LOP3.LUT R17, R19, 0x82, RZ, 0xfc, !PT ;  /* 0x0000008213117812 */ /* 0x000fe200078efcff */
[----:B------:R-:W-:-:S02]  /*9e90*/  @!P5 IMAD.MOV R0, RZ, RZ, -R0 ;  /* 0x000000ffff00d224 */ /* 0x000fc400078e0a00 */
[--C-:B------:R-:W-:Y:S01]  /*9ea0*/  @!P6 IMAD.IADD R12, R12, 0x1, -R3.reuse ;  /* 0x000000010c0ce824 */ /* 0x100fe200078e0a03 */
[----:B------:R-:W-:Y:S01]  /*9eb0*/  ISETP.GT.U32.AND P6, PT, R3, R7, PT ;  /* 0x000000070300720c */ /* 0x000fe20003fc4070 */
[--C-:B------:R-:W-:Y:S01]  /*9ec0*/  @!P0 IMAD.IADD R6, R6, 0x1, -R3.reuse ;  /* 0x0000000106068824 */ /* 0x100fe200078e0a03 */
[----:B------:R0:W-:Y:S01]  /*9ed0*/  STL [R1+0x190], R0 ;  /* 0x0001900001007387 */ /* 0x0001e20000100800 */
[----:B------:R-:W-:Y:S01]  /*9ee0*/  IMAD.HI.U32 R11, R4, R20, RZ ;  /* 0x00000014040b7227 */ /* 0x000fe200078e00ff */
[----:B------:R-:W-:Y:S02]  /*9ef0*/  ISETP.GE.AND P0, PT, R18, RZ, PT ;  /* 0x000000ff1200720c */ /* 0x000fe40003f06270 */
[----:B------:R-:W-:Y:S01]  /*9f00*/  IABS R18, R8 ;  /* 0x0000000800127213 */ /* 0x000fe20000000000 */
[----:B------:R-:W-:Y:S01]  /*9f10*/  @!P3 IMAD.IADD R5, R5, 0x1, -R3 ;  /* 0x000000010505b824 */ /* 0x000fe200078e0a03 */
[C---:B------:R-:W-:Y:S01]  /*9f20*/  ISETP.GT.U32.AND P3, PT, R3.reuse, R21, PT ;  /* 0x000000150300720c */ /* 0x040fe20003f64070 */
[----:B------:R-:W-:Y:S01]  /*9f30*/  IMAD.MOV R11, RZ, RZ, -R11 ;  /* 0x000000ffff0b7224 */ /* 0x000fe200078e0a0b */
[----:B------:R-:W-:Y:S01]  /*9f40*/  ISETP.GT.U32.AND P5, PT, R3, R6, PT ;  /* 0x000000060300720c */ /* 0x000fe20003fa4070 */
[----:B------:R-:W-:-:S04]  /*9f50*/  IMAD.HI.U32 R13, R4, R9, RZ ;  /* 0x00000009040d7227 */ /* 0x000fc800078e00ff */
[----:B0-----:R-:W-:Y:S01]  /*9f60*/  IMAD.MOV.U32 R0, RZ, RZ, R12 ;  /* 0x000000ffff007224 */ /* 0x001fe200078e000c */
[----:B------:R-:W-:Y:S01]  /*9f70*/  IABS R12, R17 ;  /* 0x00000011000c7213 */ /* 0x000fe20000000000 */
[----:B------:R-:W-:Y:S02]  /*9f80*/  IMAD R20, R3, R11, R20 ;  /* 0x0000000b03147224 */ /* 0x000fe400078e0214 */
[----:B------:R-:W-:Y:S02]  /*9f90*/  @!P4 IMAD.MOV R0, RZ, RZ, -R0 ;  /* 0x000000ffff00c224 */ /* 0x000fe400078e0a00 */
[----:B------:R-:W-:Y:S02]  /*9fa0*/  @!P3 IMAD.IADD R21, R21, 0x1, -R3 ;  /* 0x000000011515b824 */ /* 0x000fe400078e0a03 */
[----:B------:R-:W-:Y:S01]  /*9fb0*/  IMAD.MOV R13, RZ, RZ, -R13 ;  /* 0x000000ffff0d7224 */ /* 0x000fe200078e0a0d */
[----:B------:R0:W-:Y:S01]  /*9fc0*/  STL [R1+0x10], R0 ;  /* 0x0000100001007387 */ /* 0x0001e20000100800 */
[----:B------:R-:W-:Y:S01]  /*9fd0*/  IMAD.HI.U32 R11, R4, R18, RZ ;  /* 0x00000012040b7227 */ /* 0x000fe200078e00ff */
[----:B------:R-:W-:-:S03]  /*9fe0*/  ISETP.GT.U32.AND P4, PT, R3, R21, PT ;  /* 0x000000150300720c */ /* 0x000fc60003f84070 */
[----:B------:R-:W-:Y:S01]  /*9ff0*/  @!P6 IMAD.IADD R7, R7, 0x1, -R3 ;  /* 0x000000010707e824 */ /* 0x000fe200078e0a03 */
[----:B------:R-:W-:Y:S01]  /*a000*/  ISETP.GE.AND P6, PT, R16, RZ, PT ;  /* 0x000000ff1000720c */ /* 0x000fe20003fc6270 */
[----:B------:R-:W-:Y:S01]  /*a010*/  IMAD R9, R3, R13, R9 ;  /* 0x0000000d03097224 */ /* 0x000fe200078e0209 */
[----:B------:R-:W-:Y:S01]  /*a020*/  LOP3.LUT R16, R19, 0x80, RZ, 0xfc, !PT ;  /* 0x0000008013107812 */ /* 0x000fe200078efcff */
[----:B------:R-:W-:Y:S01]  /*a030*/  IMAD.MOV R11, RZ, RZ, -R11 ;  /* 0x000000ffff0b7224 */ /* 0x000fe200078e0a0b */
[C---:B------:R-:W-:Y:S01]  /*a040*/  ISETP.GT.U32.AND P3, PT, R3.reuse, R7, PT ;  /* 0x000000070300720c */ /* 0x040fe20003f64070 */
[--C-:B------:R-:W-:Y:S01]  /*a050*/  @!P5 IMAD.IADD R6, R6, 0x1, -R3.reuse ;  /* 0x000000010606d824 */ /* 0x100fe200078e0a03 */
[C---:B------:R-:W-:Y:S01]  /*a060*/  ISETP.GT.U32.AND P5, PT, R3.reuse, R9, PT ;  /* 0x000000090300720c */ /* 0x040fe20003fa4070 */
[C---:B------:R-:W-:Y:S01]  /*a070*/  IMAD R18, R3.reuse, R11, R18 ;  /* 0x0000000b03127224 */ /* 0x040fe200078e0212 */
[----:B------:R-:W-:Y:S01]  /*a080*/  IABS R23, R16 ;  /* 0x0000001000177213 */ /* 0x000fe20000000000 */
[----:B------:R-:W-:Y:S01]  /*a090*/  @!P2 IMAD.MOV R6, RZ, RZ, -R6 ;  /* 0x000000ffff06a224 */ /* 0x000fe200078e0a06 */
[----:B------:R-:W-:Y:S01]  /*a0a0*/  ISETP.GT.U32.AND P2, PT, R3, R20, PT ;  /* 0x000000140300720c */ /* 0x000fe20003f44070 */
[----:B------:R-:W-:Y:S01]  /*a0b0*/  @!P4 IMAD.IADD R21, R21, 0x1, -R3 ;  /* 0x000000011515c824 */ /* 0x000fe200078e0a03 */
[----:B------:R-:W-:Y:S01]  /*a0c0*/  ISETP.GT.U32.AND P4, PT, R3, R18, PT ;  /* 0x000000120300720c */ /* 0x000fe20003f84070 */
[----:B------:R-:W-:Y:S01]  /*a0d0*/  @!P1 IMAD.MOV R5, RZ, RZ, -R5 ;  /* 0x000000ffff059224 */ /* 0x000fe200078e0a05 */
[----:B------:R-:W-:-:S02]  /*a0e0*/  ISETP.GE.AND P1, PT, R2, RZ, PT ;  /* 0x000000ff0200720c */ /* 0x000fc40003f26270 */
[----:B------:R-:W-:Y:S01]  /*a0f0*/  LOP3.LUT R2, R19, 0x86, RZ, 0xfc, !PT ;  /* 0x0000008613027812 */ /* 0x000fe200078efcff */
[--C-:B------:R-:W-:Y:S01]  /*a100*/  @!P3 IMAD.IADD R7, R7, 0x1, -R3.reuse ;  /* 0x000000010707b824 */ /* 0x100fe200078e0a03 */
[----:B------:R-:W-:Y:S01]  /*a110*/  ISETP.GE.AND P3, PT, R10, RZ, PT ;  /* 0x000000ff0a00720c */ /* 0x000fe20003f66270 */
[----:B------:R-:W-:Y:S01]  /*a120*/  @!P5 IMAD.IADD R9, R9, 0x1, -R3 ;  /* 0x000000010909d824 */ /* 0x000fe200078e0a03 */
[----:B------:R-:W-:Y:S01]  /*a130*/  IABS R13, R2 ;  /* 0x00000002000d7213 */ /* 0x000fe20000000000 */
[----:B0-----:R-:W-:Y:S01]  /*a140*/  IMAD.MOV.U32 R0, RZ, RZ, R7 ;  /* 0x000000ffff007224 */ /* 0x001fe200078e0007 */
[----:B------:R-:W-:Y:S01]  /*a150*/  LOP3.LUT R10, R19, 0x84, RZ, 0xfc, !PT ;  /* 0x00000084130a7812 */ /* 0x000fe200078efcff */
[--C-:B------:R-:W-:Y:S01]  /*a160*/  @!P2 IMAD.IADD R20, R20, 0x1, -R3.reuse ;  /* 0x000000011414a824 */ /* 0x100fe200078e0a03 */
[----:B------:R-:W-:Y:S01]  /*a170*/  ISETP.GE.AND P5, PT, R8, RZ, PT ;  /* 0x000000ff0800720c */ /* 0x000fe20003fa6270 */
[----:B------:R-:W-:Y:S01]  /*a180*/  @!P4 IMAD.IADD R18, R18, 0x1, -R3 ;  /* 0x000000011212c824 */ /* 0x000fe200078e0a03 */
[----:B------:R-:W-:Y:S01]  /*a190*/  IABS R11, R10 ;  /* 0x0000000a000b7213 */ /* 0x000fe20000000000 */
[C---:B------:R-:W-:Y:S01]  /*a1a0*/  IMAD.HI.U32 R8, R4.reuse, R13, RZ ;  /* 0x0000000d04087227 */ /* 0x040fe200078e00ff */
[C---:B------:R-:W-:Y:S01]  /*a1b0*/  ISETP.GT.U32.AND P2, PT, R3.reuse, R9, PT ;  /* 0x000000090300720c */ /* 0x040fe20003f44070 */
[----:B------:R-:W-:Y:S01]  /*a1c0*/  STL [R1+0xc8c], R5 ;  /* 0x000c8c0501007387 */ /* 0x000fe20000100800 */
[C---:B------:R-:W-:Y:S01]  /*a1d0*/  ISETP.GT.U32.AND P4, PT, R3.reuse, R20, PT ;  /* 0x000000140300720c */ /* 0x040fe20003f84070 */
[----:B------:R-:W-:Y:S01]  /*a1e0*/  @!P0 IMAD.MOV R0, RZ, RZ, -R0 ;  /* 0x000000ffff008224 */ /* 0x000fe200078e0a00 */
[----:B------:R-:W-:Y:S01]  /*a1f0*/  ISETP.GT.U32.AND P0, PT, R3, R18, PT ;  /* 0x000000120300720c */ /* 0x000fe20003f04070 */
[----:B------:R-:W-:Y:S01]  /*a200*/  IMAD.MOV R8, RZ, RZ, -R8 ;  /* 0x000000ffff087224 */ /* 0x000fe200078e0a08 */
[----:B------:R0:W-:Y:S01]  /*a210*/  STL [R1+0xc90], R6 ;  /* 0x000c900601007387 */ /* 0x0001e20000100800 */
[----:B------:R-:W-:-:S03]  /*a220*/  IMAD.HI.U32 R7, R4, R11, RZ ;  /* 0x0000000b04077227 */ /* 0x000fc600078e00ff */
[----:B------:R1:W-:Y:S01]  /*a230*/  STL [R1+0x18c], R0 ;  /* 0x00018c0001007387 */ /* 0x0003e20000100800 */
[----:B------:R-:W-:Y:S02]  /*a240*/  IMAD R13, R3, R8, R13 ;  /* 0x00000008030d7224 */ /* 0x000fe400078e020d */
[----:B------:R-:W-:Y:S02]  /*a250*/  IMAD.MOV R7, RZ, RZ, -R7 ;  /* 0x000000ffff077224 */ /* 0x000fe400078e0a07 */
[----:B------:R-:W-:Y:S01]  /*a260*/  @!P2 IMAD.IADD R9, R9, 0x1, -R3 ;  /* 0x000000010909a824 */ /* 0x000fe200078e0a03 */
[C---:B------:R-:W-:Y:S01]  /*a270*/  ISETP.GT.U32.AND P2, PT, R3.reuse, R13, PT ;  /* 0x0000000d0300720c */ /* 0x040fe20003f44070 */
[----:B------:R-:W-:Y:S01]  /*a280*/  IMAD R11, R3, R7, R11 ;  /* 0x00000007030b7224 */ /* 0x000fe200078e020b */
[----:B0-----:R-:W-:Y:S01]  /*a290*/  LOP3.LUT R6, R19, 0x2, RZ, 0xfc, !PT ;  /* 0x0000000213067812 */ /* 0x001fe200078efcff */
[----:B------:R-:W-:Y:S02]  /*a2a0*/  @!P0 IMAD.IADD R18, R18, 0x1, -R3 ;  /* 0x0000000112128824 */ /* 0x000fe400078e0a03 */
[----:B------:R-:W-:Y:S01]  /*a2b0*/  IMAD.HI.U32 R7, R4, R12, RZ ;  /* 0x0000000c04077227 */ /* 0x000fe200078e00ff */
[----:B------:R-:W-:-:S03]  /*a2c0*/  ISETP.GT.U32.AND P0, PT, R3, R11, PT ;  /* 0x0000000b0300720c */ /* 0x000fc60003f04070 */
[----:B------:R-:W-:Y:S02]  /*a2d0*/  IMAD.MOV R7, RZ, RZ, -R7 ;  /* 0x000000ffff077224 */ /* 0x000fe400078e0a07 */
[----:B------:R-:W-:Y:S02]  /*a2e0*/  IMAD.MOV.U32 R5, RZ, RZ, R21 ;  /* 0x000000ffff057224 */ /* 0x000fe400078e0015 */
[--C-:B------:R-:W-:Y:S01]  /*a2f0*/  @!P2 IMAD.IADD R13, R13, 0x1, -R3.reuse ;  /* 0x000000010d0da824 */ /* 0x100fe200078e0a03 */
[----:B------:R-:W-:Y:S01]  /*a300*/  ISETP.GE.AND P2, PT, R10, RZ, PT ;  /* 0x000000ff0a00720c */ /* 0x000fe20003f46270 */
[--C-:B------:R-:W-:Y:S01]  /*a310*/  @!P4 IMAD.IADD R20, R20, 0x1, -R3.reuse ;  /* 0x000000011414c824 */ /* 0x100fe200078e0a03 */
[----:B------:R-:W-:Y:S01]  /*a320*/  ISETP.GE.AND P4, PT, R2, RZ, PT ;  /* 0x000000ff0200720c */ /* 0x000fe20003f86270 */
[----:B------:R-:W-:Y:S01]  /*a330*/  IMAD.HI.U32 R8, R4, R23, RZ ;  /* 0x0000001704087227 */ /* 0x000fe200078e00ff */
[C---:B------:R-:W-:Y:S02]  /*a340*/  LOP3.LUT R2, R19.reuse, 0x7e, RZ, 0xfc, !PT ;  /* 0x0000007e13027812 */ /* 0x040fe400078efcff */
[----:B------:R-:W-:Y:S01]  /*a350*/  LOP3.LUT R10, R19, 0x7c, RZ, 0xfc, !PT ;  /* 0x0000007c130a7812 */ /* 0x000fe200078efcff */
[----:B------:R-:W-:Y:S01]  /*a360*/  IMAD R12, R3, R7, R12 ;  /* 0x00000007030c7224 */ /* 0x000fe200078e020c */
[----:B------:R-:W-:Y:S01]  /*a370*/  IABS R7, R2 ;  /* 0x0000000200077213 */ /* 0x000fe20000000000 */
[----:B------:R-:W-:Y:S01]  /*a380*/  @!P0 IMAD.IADD R11, R11, 0x1, -R3 ;  /* 0x000000010b0b8824 */ /* 0x000fe200078e0a03 */
[----:B------:R-:W-:Y:S01]  /*a390*/  ISETP.GT.U32.AND P0, PT, R3, R13, PT ;  /* 0x0000000d0300720c */ /* 0x000fe20003f04070 */
[----:B-1----:R-:W-:-:S02]  /*a3a0*/  IMAD.MOV.U32 R0, RZ, RZ, R9 ;  /* 0x000000ffff007224 */ /* 0x002fc400078e0009 */
[----:B------:R-:W-:Y:S01]  /*a3b0*/  @!P6 IMAD.MOV R5, RZ, RZ, -R5 ;  /* 0x000000ffff05e224 */ /* 0x000fe200078e0a05 */
[C---:B------:R-:W-:Y:S01]  /*a3c0*/  ISETP.GT.U32.AND P6, PT, R3.reuse, R11, PT ;  /* 0x0000000b0300720c */ /* 0x040fe20003fc4070 */
[----:B------:R-:W-:Y:S02]  /*a3d0*/  IMAD.MOV R8, RZ, RZ, -R8 ;  /* 0x000000ffff087224 */ /* 0x000fe400078e0a08 */
[----:B------:R-:W-:Y:S01]  /*a3e0*/  @!P1 IMAD.MOV R0, RZ, RZ, -R0 ;  /* 0x000000ffff009224 */ /* 0x000fe200078e0a00 */
[C---:B------:R-:W-:Y:S01]  /*a3f0*/  ISETP.GT.U32.AND P1, PT, R3.reuse, R12, PT ;  /* 0x0000000c0300720c */ /* 0x040fe20003f24070 */
[----:B------:R0:W-:Y:S01]  /*a400*/  STL [R1+0xd4], R5 ;  /* 0x0000d40501007387 */ /* 0x0001e20000100800 */
[----:B------:R-:W-:Y:S01]  /*a410*/  IMAD R23, R3, R8, R23 ;  /* 0x0000000803177224 */ /* 0x000fe200078e0217 */
[----:B------:R-:W-:Y:S01]  /*a420*/  IABS R8, R10 ;  /* 0x0000000a00087213 */ /* 0x000fe20000000000 */
[----:B------:R-:W-:Y:S01]  /*a430*/  IMAD.HI.U32 R9, R4, R7, RZ ;  /* 0x0000000704097227 */ /* 0x000fe200078e00ff */
[----:B------:R1:W-:Y:S03]  /*a440*/  STL [R1+0xd8], R0 ;  /* 0x0000d80001007387 */ /* 0x0003e60000100800 */
[----:B------:R-:W-:Y:S01]  /*a450*/  @!P0 IMAD.IADD R13, R13, 0x1, -R3 ;  /* 0x000000010d0d8824 */ /* 0x000fe200078e0a03 */
[----:B------:R-:W-:Y:S01]  /*a460*/  ISETP.GE.AND P0, PT, R16, RZ, PT ;  /* 0x000000ff1000720c */ /* 0x000fe20003f06270 */
[----:B------:R-:W-:Y:S01]  /*a470*/  IMAD.MOV R9, RZ, RZ, -R9 ;  /* 0x000000ffff097224 */ /* 0x000fe200078e0a09 */
[C---:B------:R-:W-:Y:S01]  /*a480*/  LOP3.LUT R16, R19.reuse, 0x74, RZ, 0xfc, !PT ;  /* 0x0000007413107812 */ /* 0x040fe200078efcff */
[----:B0-----:R-:W-:Y:S01]  /*a490*/  IMAD.MOV.U32 R5, RZ, RZ, R20 ;  /* 0x000000ffff057224 */ /* 0x001fe200078e0014 */
[----:B------:R-:W-:Y:S01]  /*a4a0*/  LOP3.LUT R20, R19, 0x72, RZ, 0xfc, !PT ;  /* 0x0000007213147812 */ /* 0x000fe200078efcff */
[----:B------:R-:W-:Y:S01]  /*a4b0*/  @!P6 IMAD.IADD R11, R11, 0x1, -R3 ;  /* 0x000000010b0be824 */ /* 0x000fe200078e0a03 */
[----:B------:R-:W-:Y:S01]  /*a4c0*/  ISETP.GE.AND P6, PT, R2, RZ, PT ;  /* 0x000000ff0200720c */ /* 0x000fe20003fc6270 */
[----:B-1----:R-:W-:Y:S01]  /*a4d0*/  IMAD.MOV.U32 R0, RZ, RZ, R18 ;  /* 0x000000ffff007224 */ /* 0x002fe200078e0012 */
[----:B------:R-:W-:Y:S01]  /*a4e0*/  LOP3.LUT R2, R19, 0x7a, RZ, 0xfc, !PT ;  /* 0x0000007a13027812 */ /* 0x000fe200078efcff */
[----:B------:R-:W-:Y:S01]  /*a4f0*/  @!P3 IMAD.MOV R5, RZ, RZ, -R5 ;  /* 0x000000ffff05b224 */ /* 0x000fe200078e0a05 */
[----:B------:R-:W-:Y:S01]  /*a500*/  ISETP.GT.U32.AND P3, PT, R3, R23, PT ;  /* 0x000000170300720c */ /* 0x000fe20003f64070 */
[----:B------:R-:W-:Y:S01]  /*a510*/  IMAD.HI.U32 R18, R4, R8, RZ ;  /* 0x0000000804127227 */ /* 0x000fe200078e00ff */
[----:B------:R-:W-:-:S02]  /*a520*/  IABS R21, R2 ;  /* 0x0000000200157213 */ /* 0x000fc40000000000 */
[----:B------:R0:W-:Y:S01]  /*a530*/  STL [R1+0xe0], R5 ;  /* 0x0000e00501007387 */ /* 0x0001e20000100800 */
[----:B------:R-:W-:Y:S01]  /*a540*/  @!P5 IMAD.MOV R0, RZ, RZ, -R0 ;  /* 0x000000ffff00d224 */ /* 0x000fe200078e0a00 */
[----:B------:R-:W-:Y:S01]  /*a550*/  ISETP.GE.AND P5, PT, R17, RZ, PT ;  /* 0x000000ff1100720c */ /* 0x000fe20003fa6270 */
[----:B------:R-:W-:Y:S02]  /*a560*/  IMAD.MOV R18, RZ, RZ, -R18 ;  /* 0x000000ffff127224 */ /* 0x000fe400078e0a12 */
[----:B------:R-:W-:Y:S01]  /*a570*/  @!P1 IMAD.IADD R12, R12, 0x1, -R3 ;  /* 0x000000010c0c9824 */ /* 0x000fe200078e0a03 */
[----:B------:R1:W-:Y:S01]  /*a580*/  STL [R1+0x124], R0 ;  /* 0x0001240001007387 */ /* 0x0003e20000100800 */
[----:B------:R-:W-:Y:S01]  /*a590*/  IMAD R7, R3, R9, R7 ;  /* 0x0000000903077224 */ /* 0x000fe200078e0207 */
[----:B------:R-:W-:Y:S01]  /*a5a0*/  LOP3.LUT R9, R19, 0x78, RZ, 0xfc, !PT ;  /* 0x0000007813097812 */ /* 0x000fe200078efcff */
[C---:B------:R-:W-:Y:S01]  /*a5b0*/  IMAD R8, R3.reuse, R18, R8 ;  /* 0x0000001203087224 */ /* 0x040fe200078e0208 */
[----:B------:R-:W-:Y:S01]  /*a5c0*/  ISETP.GT.U32.AND P1, PT, R3, R12, PT ;  /* 0x0000000c0300720c */ /* 0x000fe20003f24070 */
[----:B0-----:R-:W-:Y:S01]  /*a5d0*/  IMAD.MOV.U32 R5, RZ, RZ, R13 ;  /* 0x000000ffff057224 */ /* 0x001fe200078e000d */
[----:B------:R-:W-:Y:S01]  /*a5e0*/  IABS R17, R9 ;  /* 0x0000000900117213 */ /* 0x000fe20000000000 */
[----:B------:R-:W-:Y:S01]  /*a5f0*/  @!P3 IMAD.IADD R23, R23, 0x1, -R3 ;  /* 0x000000011717b824 */ /* 0x000fe200078e0a03 */
[----:B------:R-:W-:Y:S01]  /*a600*/  IABS R18, R16 ;  /* 0x0000001000127213 */ /* 0x000fe20000000000 */
[----:B------:R-:W-:Y:S01]  /*a610*/  @!P4 IMAD.MOV R5, RZ, RZ, -R5 ;  /* 0x000000ffff05c224 */ /* 0x000fe200078e0a05 */
[C---:B------:R-:W-:Y:S01]  /*a620*/  ISETP.GT.U32.AND P4, PT, R3.reuse, R7, PT ;  /* 0x000000070300720c */ /* 0x040fe20003f84070 */
[----:B-1----:R-:W-:Y:S01]  /*a630*/  IMAD.MOV.U32 R0, RZ, RZ, R11 ;  /* 0x000000ffff007224 */ /* 0x002fe200078e000b */
[----:B------:R-:W-:Y:S01]  /*a640*/  ISETP.GT.U32.AND P3, PT, R3, R23, PT ;  /* 0x000000170300720c */ /* 0x000fe20003f64070 */
[----:B------:R-:W-:Y:S01]  /*a650*/  IMAD.HI.U32 R24, R4, R18, RZ ;  /* 0x0000001204187227 */ /* 0x000fe200078e00ff */
[----:B------:R-:W-:Y:S01]  /*a660*/  STL [R1+0xe8], R5 ;  /* 0x0000e80501007387 */ /* 0x000fe20000100800 */
[----:B------:R-:W-:-:S02]  /*a670*/  LOP3.LUT R13, R19, 0x76, RZ, 0xfc, !PT ;  /* 0x00000076130d7812 */ /* 0x000fc400078efcff */
[----:B------:R-:W-:Y:S01]  /*a680*/  @!P2 IMAD.MOV R0, RZ, RZ, -R0 ;  /* 0x000000ffff00a224 */ /* 0x000fe200078e0a00 */
[----:B------:R-:W-:Y:S01]  /*a690*/  ISETP.GT.U32.AND P2, PT, R3, R8, PT ;  /* 0x000000080300720c */ /* 0x000fe20003f44070 */
[--C-:B------:R-:W-:Y:S01]  /*a6a0*/  @!P1 IMAD.IADD R12, R12, 0x1, -R3.reuse ;  /* 0x000000010c0c9824 */ /* 0x100fe200078e0a03 */
[----:B------:R-:W-:Y:S01]  /*a6b0*/  ISETP.GE.AND P1, PT, R10, RZ, PT ;  /* 0x000000ff0a00720c */ /* 0x000fe20003f26270 */
[----:B------:R-:W-:Y:S01]  /*a6c0*/  IMAD.HI.U32 R10, R4, R21, RZ ;  /* 0x00000015040a7227 */ /* 0x000fe200078e00ff */
[----:B------:R0:W-:Y:S01]  /*a6d0*/  STL [R1+0xf0], R0 ;  /* 0x0000f00001007387 */ /* 0x0001e20000100800 */
[----:B------:R-:W-:Y:S02]  /*a6e0*/  IABS R11, R13 ;  /* 0x0000000d000b7213 */ /* 0x000fe40000000000 */
[--C-:B------:R-:W-:Y:S02]  /*a6f0*/  @!P4 IMAD.IADD R7, R7, 0x1, -R3.reuse ;  /* 0x000000010707c824 */ /* 0x100fe400078e0a03 */
[----:B------:R-:W-:Y:S01]  /*a700*/  @!P3 IMAD.IADD R23, R23, 0x1, -R3 ;  /* 0x000000011717b824 */ /* 0x000fe200078e0a03 */
[----:B------:R-:W-:Y:S01]  /*a710*/  ISETP.GE.AND P3, PT, R2, RZ, PT ;  /* 0x000000ff0200720c */ /* 0x000fe20003f66270 */
[----:B------:R-:W-:Y:S01]  /*a720*/  IMAD.HI.U32 R2, R4, R17, RZ ;  /* 0x0000001104027227 */ /* 0x000fe200078e00ff */
[----:B------:R-:W-:-:S03]  /*a730*/  ISETP.GT.U32.AND P4, PT, R3, R7, PT ;  /* 0x000000070300720c */ /* 0x000fc60003f84070 */
[----:B0-----:R-:W-:Y:S01]  /*a740*/  IMAD.MOV.U32 R0, RZ, RZ, R12 ;  /* 0x000000ffff007224 */ /* 0x001fe200078e000c */
[----:B------:R-:W-:Y:S01]  /*a750*/  LOP3.LUT R12, R19, 0x70, RZ, 0xfc, !PT ;  /* 0x00000070130c7812 */ /* 0x000fe200078efcff */
[----:B------:R-:W-:Y:S01]  /*a760*/  @!P2 IMAD.IADD R8, R8, 0x1, -R3 ;  /* 0x000000010808a824 */ /* 0x000fe200078e0a03 */
[----:B------:R-:W-:Y:S01]  /*a770*/  ISETP.GE.AND P2, PT, R9, RZ, PT ;  /* 0x000000ff0900720c */ /* 0x000fe20003f46270 */
[----:B------:R-:W-:Y:S01]  /*a780*/  @!P5 IMAD.MOV R0, RZ, RZ, -R0 ;  /* 0x000000ffff00d224 */ /* 0x000fe200078e0a00 */
[----:B------:R-:W-:Y:S01]  /*a790*/  LOP3.LUT R9, R19, 0x6e, RZ, 0xfc, !PT ;  /* 0x0000006e13097812 */ /* 0x000fe200078efcff */
[----:B------:R-:W-:Y:S01]  /*a7a0*/  IMAD.MOV R10, RZ, RZ, -R10 ;  /* 0x000000ffff0a7224 */ /* 0x000fe200078e0a0a */
[C---:B------:R-:W-:Y:S01]  /*a7b0*/  ISETP.GT.U32.AND P5, PT, R3.reuse, R8, PT ;  /* 0x000000080300720c */ /* 0x040fe20003fa4070 */
[----:B------:R-:W-:Y:S01]  /*a7c0*/  IMAD.MOV R2, RZ, RZ, -R2 ;  /* 0x000000ffff027224 */ /* 0x000fe200078e0a02 */
[----:B------:R0:W-:Y:S01]  /*a7d0*/  STL [R1+0xec], R0 ;  /* 0x0000ec0001007387 */ /* 0x0001e20000100800 */
[C---:B------:R-:W-:Y:S01]  /*a7e0*/  IMAD R21, R3.reuse, R10, R21 ;  /* 0x0000000a03157224 */ /* 0x040fe200078e0215 */
[----:B------:R-:W-:Y:S01]  /*a7f0*/  IABS R10, R20 ;  /* 0x00000014000a7213 */ /* 0x000fe20000000000 */
[----:B------:R-:W-:-:S02]  /*a800*/  IMAD R17, R3, R2, R17 ;  /* 0x0000000203117224 */ /* 0x000fc400078e0211 */
[----:B------:R-:W-:Y:S01]  /*a810*/  @!P4 IMAD.IADD R7, R7, 0x1, -R3 ;  /* 0x000000010707c824 */ /* 0x000fe200078e0a03 */
[----:B------:R-:W-:Y:S01]  /*a820*/  ISETP.GT.U32.AND P4, PT, R3, R21, PT ;  /* 0x000000150300720c */ /* 0x000fe20003f84070 */
[----:B------:R-:W-:Y:S02]  /*a830*/  IMAD.MOV R24, RZ, RZ, -R24 ;  /* 0x000000ffff187224 */ /* 0x000fe400078e0a18 */
[----:B------:R-:W-:-:S04]  /*a840*/  IMAD.HI.U32 R2, R4, R11, RZ ;  /* 0x0000000b04027227 */ /* 0x000fc800078e00ff */
[----:B------:R-:W-:Y:S01]  /*a850*/  @!P5 IMAD.IADD R8, R8, 0x1, -R3 ;  /* 0x000000010808d824 */ /* 0x000fe200078e0a03 */
[C---:B------:R-:W-:Y:S01]  /*a860*/  ISETP.GT.U32.AND P5, PT, R3.reuse, R17, PT ;  /* 0x000000110300720c */ /* 0x040fe20003fa4070 */
[----:B0-----:R-:W-:Y:S02]  /*a870*/  IMAD.MOV.U32 R0, RZ, RZ, R23 ;  /* 0x000000ffff007224 */ /* 0x001fe400078e0017 */
[----:B------:R-:W-:Y:S02]  /*a880*/  IMAD R18, R3, R24, R18 ;  /* 0x0000001803127224 */ /* 0x000fe400078e0212 */
[----:B------:R-:W-:Y:S02]  /*a890*/  @!P4 IMAD.IADD R21, R21, 0x1, -R3 ;  /* 0x000000011515c824 */ /* 0x000fe400078e0a03 */
[----:B------:R-:W-:Y:S02]  /*a8a0*/  @!P6 IMAD.MOV R7, RZ, RZ, -R7 ;  /* 0x000000ffff07e224 */ /* 0x000fe400078e0a07 */
[----:B------:R-:W-:-:S02]  /*a8b0*/  IMAD.MOV R2, RZ, RZ, -R2 ;  /* 0x000000ffff027224 */ /* 0x000fc400078e0a02 */
[----:B------:R-:W-:Y:S01]  /*a8c0*/  @!P0 IMAD.MOV R0, RZ, RZ, -R0 ;  /* 0x000000ffff008224 */ /* 0x000fe200078e0a00 */
[----:B------:R-:W-:Y:S01]  /*a8d0*/  ISETP.GE.AND P0, PT, R13, RZ, PT ;  /* 0x000000ff0d00720c */ /* 0x000fe20003f06270 */
[----:B------:R-:W-:Y:S01]  /*a8e0*/  @!P5 IMAD.IADD R17, R17, 0x1, -R3 ;  /* 0x000000011111d824 */ /* 0x000fe200078e0a03 */
[C---:B------:R-:W-:Y:S01]  /*a8f0*/  ISETP.GT.U32.AND P5, PT, R3.reuse, R21, PT ;  /* 0x000000150300720c */ /* 0x040fe20003fa4070 */
[C---:B------:R-:W-:Y:S01]  /*a900*/  IMAD R11, R3.reuse, R2, R11 ;  /* 0x00000002030b7224 */ /* 0x040fe200078e020b */
[----:B------:R0:W-:Y:S01]  /*a910*/  STL [R1+0xe4], R0 ;  /* 0x0000e40001007387 */ /* 0x0001e20000100800 */
[----:B------:R-:W-:Y:S01]  /*a920*/  IMAD.HI.U32 R22, R4, R10, RZ ;  /* 0x0000000a04167227 */ /* 0x000fe200078e00ff */
[C---:B------:R-:W-:Y:S02]  /*a930*/  ISETP.GT.U32.AND P6, PT, R3.reuse, R17, PT ;  /* 0x000000110300720c */ /* 0x040fe40003fc4070 */
[C---:B------:R-:W-:Y:S01]  /*a940*/  ISETP.GT.U32.AND P4, PT, R3.reuse, R11, PT ;  /* 0x0000000b0300720c */ /* 0x040fe20003f84070 */
[----:B------:R-:W-:Y:S01]  /*a950*/  IMAD.MOV R22, RZ, RZ, -R22 ;  /* 0x000000ffff167224 */ /* 0x000fe200078e0a16 */
[----:B------:R-:W-:Y:S01]  /*a960*/  IABS R13, R9 ;  /* 0x00000009000d7213 */ /* 0x000fe20000000000 */
[----:B------:R-:W-:Y:S01]  /*a970*/  @!P1 IMAD.MOV R8, RZ, RZ, -R8 ;  /* 0x000000ffff089224 */ /* 0x000fe200078e0a08 */
[----:B------:R-:W-:Y:S01]  /*a980*/  IABS R2, R12 ;  /* 0x0000000c00027213 */ /* 0x000fe20000000000 */
[----:B------:R-:W-:-:S02]  /*a990*/  IMAD R10, R3, R22, R10 ;  /* 0x00000016030a7224 */ /* 0x000fc400078e020a */
[----:B------:R-:W-:Y:S01]  /*a9a0*/  @!P5 IMAD.IADD R21, R21, 0x1, -R3 ;  /* 0x000000011515d824 */ /* 0x000fe200078e0a03 */
[C---:B------:R-:W-:Y:S01]  /*a9b0*/  ISETP.GT.U32.AND P5, PT, R3.reuse, R18, PT ;  /* 0x000000120300720c */ /* 0x040fe20003fa4070 */
[----:B------:R-:W-:Y:S01]  /*a9c0*/  IMAD.HI.U32 R22, R4, R2, RZ ;  /* 0x0000000204167227 */ /* 0x000fe200078e00ff */
[----:B------:R-:W-:-:S03]  /*a9d0*/  ISETP.GT.U32.AND P1, PT, R3, R10, PT ;  /* 0x0000000a0300720c */ /* 0x000fc60003f24070 */
[----:B0-----:R-:W-:Y:S02]  /*a9e0*/  IMAD.MOV.U32 R0, RZ, RZ, R21 ;  /* 0x000000ffff007224 */ /* 0x001fe400078e0015 */
[--C-:B------:R-:W-:Y:S02]  /*a9f0*/  @!P6 IMAD.IADD R17, R17, 0x1, -R3.reuse ;  /* 0x000000011111e824 */ /* 0x100fe400078e0a03 */
[----:B------:R-:W-:Y:S01]  /*aa00*/  @!P3 IMAD.MOV R0, RZ, RZ, -R0 ;  /* 0x000000ffff00b224 */ /* 0x000fe200078e0a00 */
[----:B------:R-:W-:Y:S01]  /*aa10*/  ISETP.GE.AND P3, PT, R16, RZ, PT ;  /* 0x000000ff1000720c */ /* 0x000fe20003f66270 */
[--C-:B------:R-:W-:Y:S02]  /*aa20*/  @!P4 IMAD.IADD R11, R11, 0x1, -R3.reuse ;  /* 0x000000010b0bc824 */ /* 0x100fe400078e0a03 */
[----:B------:R-:W-:Y:S01]  /*aa30*/  @!P5 IMAD.IADD R18, R18, 0x1, -R3 ;  /* 0x000000011212d824 */ /* 0x000fe200078e0a03 */
[----:B------:R0:W-:Y:S01]  /*aa40*/  STL [R1+0x44], R0 ;  /* 0x0000440001007387 */ /* 0x0001e20000100800 */
[----:B------:R-:W-:Y:S01]  /*aa50*/  IMAD.HI.U32 R16, R4, R13, RZ ;  /* 0x0000000d04107227 */ /* 0x000fe200078e00ff */
[----:B------:R-:W-:-:S02]  /*aa60*/  ISETP.GT.U32.AND P4, PT, R3, R11, PT ;  /* 0x0000000b0300720c */ /* 0x000fc40003f84070 */
[----:B------:R-:W-:Y:S01]  /*aa70*/  ISETP.GE.AND P5, PT, R12, RZ, PT ;  /* 0x000000ff0c00720c */ /* 0x000fe20003fa6270 */
[----:B------:R-:W-:Y:S02]  /*aa80*/  IMAD.MOV R16, RZ, RZ, -R16 ;  /* 0x000000ffff107224 */ /* 0x000fe400078e0a10 */
[----:B------:R-:W-:Y:S02]  /*aa90*/  IMAD.MOV R22, RZ, RZ, -R22 ;  /* 0x000000ffff167224 */ /* 0x000fe400078e0a16 */
[----:B------:R-:W-:Y:S01]  /*aaa0*/  IMAD R13, R3, R16, R13 ;  /* 0x00000010030d7224 */ /* 0x000fe200078e020d */
[----:B------:R-:W-:Y:S01]  /*aab0*/  LOP3.LUT R16, R19, 0x6c, RZ, 0xfc, !PT ;  /* 0x0000006c13107812 */ /* 0x000fe200078efcff */
[----:B0-----:R-:W-:Y:S02]  /*aac0*/  IMAD.MOV.U32 R0, RZ, RZ, R17 ;  /* 0x000000ffff007224 */ /* 0x001fe400078e0011 */
[--C-:B------:R-:W-:Y:S01]  /*aad0*/  @!P1 IMAD.IADD R10, R10, 0x1, -R3.reuse ;  /* 0x000000010a0a9824 */ /* 0x100fe200078e0a03 */
[----:B------:R-:W-:Y:S01]  /*aae0*/  IABS R21, R16 ;  /* 0x0000001000157213 */ /* 0x000fe20000000000 */
[----:B------:R-:W-:Y:S01]  /*aaf0*/  @!P2 IMAD.MOV R0, RZ, RZ, -R0 ;  /* 0x000000ffff00a224 */ /* 0x000fe200078e0a00 */
[C---:B------:R-:W-:Y:S01]  /*ab00*/  ISETP.GT.U32.AND P2, PT, R3.reuse, R18, PT ;  /* 0x000000120300720c */ /* 0x040fe20003f44070 */
[C---:B------:R-:W-:Y:S01]  /*ab10*/  IMAD R2, R3.reuse, R22, R2 ;  /* 0x0000001603027224 */ /* 0x040fe200078e0202 */
[----:B------:R-:W-:Y:S01]  /*ab20*/  ISETP.GT.U32.AND P1, PT, R3, R10, PT ;  /* 0x0000000a0300720c */ /* 0x000fe20003f24070 */
[----:B------:R-:W-:Y:S01]  /*ab30*/  @!P4 IMAD.IADD R11, R11, 0x1, -R3 ;  /* 0x000000010b0bc824 */ /* 0x000fe200078e0a03 */
[----:B------:R0:W-:Y:S01]  /*ab40*/  STL [R1+0x68], R0 ;  /* 0x0000680001007387 */ /* 0x0001e20000100800 */
[----:B------:R-:W-:-:S02]  /*ab50*/  ISETP.GE.AND P4, PT, R20, RZ, PT ;  /* 0x000000ff1400720c */ /* 0x000fc40003f86270 */
[----:B------:R-:W-:Y:S02]  /*ab60*/  ISETP.GT.U32.AND P6, PT, R3, R2, PT ;  /* 0x000000020300720c */ /* 0x000fe40003fc4070 */
[----:B------:R-:W-:-:S04]  /*ab70*/  LOP3.LUT R20, R19, 0x6a, RZ, 0xfc, !PT ;  /* 0x0000006a13147812 */ /* 0x000fc800078efcff */
[----:B------:R-:W-:Y:S01]  /*ab80*/  @!P2 IMAD.IADD R18, R18, 0x1, -R3 ;  /* 0x000000011212a824 */ /* 0x000fe200078e0a03 */
[----:B------:R-:W-:Y:S01]  /*ab90*/  ISETP.GT.U32.AND P2, PT, R3, R13, PT ;  /* 0x0000000d0300720c */ /* 0x000fe20003f44070 */
[----:B0-----:R-:W-:Y:S01]  /*aba0*/  IMAD.MOV.U32 R0, RZ, RZ, R11 ;  /* 0x000000ffff007224 */ /* 0x001fe200078e000b */
[----:B------:R-:W-:Y:S01]  /*abb0*/  IABS R12, R20 ;  /* 0x00000014000c7213 */ /* 0x000fe20000000000 */
[----:B------:R-:W-:-:S04]  /*abc0*/  IMAD.HI.U32 R11, R4, R21, RZ ;  /* 0x00000015040b7227 */ /* 0x000fc800078e00ff */
[----:B------:R-:W-:Y:S01]  /*abd0*/  @!P0 IMAD.MOV R0, RZ, RZ, -R0 ;  /* 0x000000ffff008224 */ /* 0x000fe200078e0a00 */
[----:B------:R-:W-:Y:S01]  /*abe0*/  ISETP.GE.AND P0, PT, R9, RZ, PT ;  /* 0x000000ff0900720c */ /* 0x000fe20003f06270 */
[--C-:B------:R-:W-:Y:S01]  /*abf0*/  @!P1 IMAD.IADD R10, R10, 0x1, -R3.reuse ;  /* 0x000000010a0a9824 */ /* 0x100fe200078e0a03 */
[----:B------:R-:W-:Y:S01]  /*ac00*/  ISETP.GE.AND P1, PT, R16, RZ, PT ;  /* 0x000000ff1000720c */ /* 0x000fe20003f26270 */
[----:B------:R-:W-:Y:S01]  /*ac10*/  IMAD.HI.U32 R17, R4, R12, RZ ;  /* 0x0000000c04117227 */ /* 0x000fe200078e00ff */
[----:B------:R0:W-:Y:S01]  /*ac20*/  STL [R1+0x98], R0 ;  /* 0x0000980001007387 */ /* 0x0001e20000100800 */
[----:B------:R-:W-:Y:S02]  /*ac30*/  LOP3.LUT R16, R19, 0x68, RZ, 0xfc, !PT ;  /* 0x0000006813107812 */ /* 0x000fe400078efcff */
[--C-:B------:R-:W-:Y:S02]  /*ac40*/  @!P2 IMAD.IADD R13, R13, 0x1, -R3.reuse ;  /* 0x000000010d0da824 */ /* 0x100fe400078e0a03 */
[----:B------:R-:W-:Y:S01]  /*ac50*/  @!P6 IMAD.IADD R2, R2, 0x1, -R3 ;  /* 0x000000010202e824 */ /* 0x000fe200078e0a03 */
[----:B------:R-:W-:Y:S01]  /*ac60*/  IABS R9, R16 ;  /* 0x0000001000097213 */ /* 0x000fe20000000000 */
[----:B------:R-:W-:Y:S01]  /*ac70*/  IMAD.MOV.U32 R5, RZ, RZ, R10 ;  /* 0x000000ffff057224 */ /* 0x000fe200078e000a */
[C---:B------:R-:W-:Y:S01]  /*ac80*/  ISETP.GT.U32.AND P2, PT, R3.reuse, R13, PT ;  /* 0x0000000d0300720c */ /* 0x040fe20003f44070 */
[----:B0-----:R-:W-:Y:S01]  /*ac90*/  IMAD.MOV.U32 R0, RZ, RZ, R18 ;  /* 0x000000ffff007224 */ /* 0x001fe200078e0012 */
[----:B------:R-:W-:Y:S01]  /*aca0*/  ISETP.GT.U32.AND P6, PT, R3, R2, PT ;  /* 0x000000020300720c */ /* 0x000fe20003fc4070 */
[----:B------:R-:W-:-:S02]  /*acb0*/  IMAD.MOV R18, RZ, RZ, -R11 ;  /* 0x000000ffff127224 */ /* 0x000fc400078e0a0b */
[----:B------:R-:W-:Y:S02]  /*acc0*/  IMAD.MOV R11, RZ, RZ, -R17 ;  /* 0x000000ffff0b7224 */ /* 0x000fe400078e0a11 */
[C---:B------:R-:W-:Y:S02]  /*acd0*/  IMAD R21, R3.reuse, R18, R21 ;  /* 0x0000001203157224 */ /* 0x040fe400078e0215 */
[----:B------:R-:W-:Y:S01]  /*ace0*/  IMAD R12, R3, R11, R12 ;  /* 0x0000000b030c7224 */ /* 0x000fe200078e020c */
[----:B------:R-:W-:Y:S01]  /*acf0*/  LOP3.LUT R11, R19, 0x66, RZ, 0xfc, !PT ;  /* 0x00000066130b7812 */ /* 0x000fe200078efcff */
[----:B------:R-:W-:Y:S01]  /*ad00*/  @!P4 IMAD.MOV R5, RZ, RZ, -R5 ;  /* 0x000000ffff05c224 */ /* 0x000fe200078e0a05 */
[----:B------:R-:W-:Y:S01]  /*ad10*/  ISETP.GT.U32.AND P4, PT, R3, R21, PT ;  /* 0x000000150300720c */ /* 0x000fe20003f84070 */
[----:B------:R-:W-:-:S04]  /*ad20*/  IMAD.HI.U32 R10, R4, R9, RZ ;  /* 0x00000009040a7227 */ /* 0x000fc800078e00ff */
[--C-:B------:R-:W-:Y:S01]  /*ad30*/  @!P2 IMAD.IADD R13, R13, 0x1, -R3.reuse ;  /* 0x000000010d0da824 */ /* 0x100fe200078e0a03 */
[C---:B------:R-:W-:Y:S01]  /*ad40*/  ISETP.GT.U32.AND P2, PT, R3.reuse, R12, PT ;  /* 0x0000000c0300720c */ /* 0x040fe20003f44070 */
[----:B------:R-:W-:Y:S02]  /*ad50*/  IMAD.MOV R10, RZ, RZ, -R10 ;  /* 0x000000ffff0a7224 */ /* 0x000fe400078e0a0a */
[----:B------:R-:W-:Y:S01]  /*ad60*/  @!P3 IMAD.MOV R0, RZ, RZ, -R0 ;  /* 0x000000ffff00b224 */ /* 0x000fe200078e0a00 */
[----:B------:R-:W-:Y:S01]  /*ad70*/  ISETP.GE.AND P3, PT, R16, RZ, PT ;  /* 0x000000ff1000720c */ /* 0x000fe20003f66270 */
[----:B------:R-:W-:Y:S01]  /*ad80*/  @!P6 IMAD.IADD R2, R2, 0x1, -R3 ;  /* 0x000000010202e824 */ /* 0x000fe200078e0a03 */
[----:B------:R-:W-:Y:S01]  /*ad90*/  ISETP.GE.AND P6, PT, R20, RZ, PT ;  /* 0x000000ff1400720c */ /* 0x000fe20003fc6270 */
[----:B------:R-:W-:Y:S01]  /*ada0*/  IMAD R9, R3, R10, R9 ;  /* 0x0000000a03097224 */ /* 0x000fe200078e0209 */
[----:B------:R0:W-:Y:S01]  /*adb0*/  STL [R1+0xb0], R0 ;  /* 0x0000b00001007387 */ /* 0x0001e20000100800 */
[----:B------:R-:W-:Y:S01]  /*adc0*/  @!P4 IMAD.IADD R21, R21, 0x1, -R3 ;  /* 0x000000011515c824 */ /* 0x000fe200078e0a03 */
[----:B------:R-:W-:-:S02]  /*add0*/  LOP3.LUT R16, R19, 0x62, RZ, 0xfc, !PT ;  /* 0x0000006213107812 */ /* 0x000fc400078efcff */
[C---:B------:R-:W-:Y:S01]  /*ade0*/  ISETP.GT.U32.AND P4, PT, R3.reuse, R9, PT ;  /* 0x000000090300720c */ /* 0x040fe20003f84070 */
[----:B------:R-:W-:Y:S01]  /*adf0*/  @!P2 IMAD.IADD R12, R12, 0x1, -R3 ;  /* 0x000000010c0ca824 */ /* 0x000fe200078e0a03 */
[----:B------:R-:W-:Y:S01]  /*ae00*/  ISETP.GT.U32.AND P2, PT, R3, R21, PT ;  /* 0x000000150300720c */ /* 0x000fe20003f44070 */
[----:B------:R-:W-:Y:S01]  /*ae10*/  STL [R1+0xb4], R5 ;  /* 0x0000b40501007387 */ /* 0x000fe20000100800 */
[----:B------:R-:W-:Y:S01]  /*ae20*/  IABS R18, R16 ;  /* 0x0000001000127213 */ /* 0x000fe20000000000 */
[----:B0-----:R-:W-:Y:S01]  /*ae30*/  IMAD.MOV.U32 R0, RZ, RZ, R2 ;  /* 0x000000ffff007224 */ /* 0x001fe200078e0002 */
[C---:B------:R-:W-:Y:S02]  /*ae40*/  LOP3.LUT R2, R19.reuse, 0x64, RZ, 0xfc, !PT ;  /* 0x0000006413027812 */ /* 0x040fe400078efcff */
[----:B------:R-:W-:Y:S01]  /*ae50*/  LOP3.LUT R10, R19, 0x60, RZ, 0xfc, !PT ;  /* 0x00000060130a7812 */ /* 0x000fe200078efcff */
[----:B------:R-:W-:Y:S01]  /*ae60*/  @!P5 IMAD.MOV R0, RZ, RZ, -R0 ;  /* 0x000000ffff00d224 */ /* 0x000fe200078e0a00 */
[----:B------:R-:W-:-:S02]  /*ae70*/  ISETP.GE.AND P5, PT, R11, RZ, PT ;  /* 0x000000ff0b00720c */ /* 0x000fc40003fa6270 */
[----:B------:R-:W-:Y:S01]  /*ae80*/  IABS R11, R11 ;  /* 0x0000000b000b7213 */ /* 0x000fe20000000000 */
[----:B------:R-:W-:Y:S01]  /*ae90*/  @!P4 IMAD.IADD R9, R9, 0x1, -R3 ;  /* 0x000000010909c824 */ /* 0x000fe200078e0a03 */
[----:B------:R-:W-:Y:S01]  /*aea0*/  IABS R20, R2 ;  /* 0x0000000200147213 */ /* 0x000fe20000000000 */
[----:B------:R0:W-:Y:S01]  /*aeb0*/  STL [R1+0xd0], R0 ;  /* 0x0000d00001007387 */ /* 0x0001e20000100800 */
[----:B------:R-:W-:Y:S01]  /*aec0*/  ISETP.GT.U32.AND P4, PT, R3, R12, PT ;  /* 0x0000000c0300720c */ /* 0x000fe20003f84070 */
[----:B------:R-:W-:-:S04]  /*aed0*/  IMAD.HI.U32 R17, R4, R11, RZ ;  /* 0x0000000b04117227 */ /* 0x000fc800078e00ff */
[----:B------:R-:W-:-:S04]  /*aee0*/  IMAD.HI.U32 R22, R4, R20, RZ ;  /* 0x0000001404167227 */ /* 0x000fc800078e00ff */
[----:B0-----:R-:W-:Y:S02]  /*aef0*/  IMAD.MOV.U32 R0, RZ, RZ, R13 ;  /* 0x000000ffff007224 */ /* 0x001fe400078e000d */
[----:B------:R-:W-:Y:S02]  /*af00*/  IMAD.MOV R17, RZ, RZ, -R17 ;  /* 0x000000ffff117224 */ /* 0x000fe400078e0a11 */
[----:B------:R-:W-:Y:S01]  /*af10*/  @!P0 IMAD.MOV R0, RZ, RZ, -R0 ;  /* 0x000000ffff008224 */ /* 0x000fe200078e0a00 */
[----:B------:R-:W-:Y:S01]  /*af20*/  ISETP.GT.U32.AND P0, PT, R3, R9, PT ;  /* 0x000000090300720c */ /* 0x000fe20003f04070 */
[----:B------:R-:W-:-:S03]  /*af30*/  IMAD.HI.U32 R13, R4, R18, RZ ;  /* 0x00000012040d7227 */ /* 0x000fc600078e00ff */
[----:B------:R0:W-:Y:S01]  /*af40*/  STL [R1+0xac], R0 ;  /* 0x0000ac0001007387 */ /* 0x0001e20000100800 */
[----:B------:R-:W-:Y:S02]  /*af50*/  IMAD.MOV R22, RZ, RZ, -R22 ;  /* 0x000000ffff167224 */ /* 0x000fe400078e0a16 */
[----:B------:R-:W-:Y:S02]  /*af60*/  @!P2 IMAD.IADD R21, R21, 0x1, -R3 ;  /* 0x000000011515a824 */ /* 0x000fe400078e0a03 */
[C---:B------:R-:W-:Y:S01]  /*af70*/  IMAD R11, R3.reuse, R17, R11 ;  /* 0x00000011030b7224 */ /* 0x040fe200078e020b */
[----:B------:R-:W-:Y:S01]  /*af80*/  IABS R17, R10 ;  /* 0x0000000a00117213 */ /* 0x000fe20000000000 */
[----:B------:R-:W-:Y:S02]  /*af90*/  IMAD.MOV R13, RZ, RZ, -R13 ;  /* 0x000000ffff0d7224 */ /* 0x000fe400078e0a0d */
[C---:B------:R-:W-:Y:S01]  /*afa0*/  IMAD R20, R3.reuse, R22, R20 ;  /* 0x0000001603147224 */ /* 0x040fe200078e0214 */
[----:B------:R-:W-:Y:S01]  /*afb0*/  ISETP.GT.U32.AND P2, PT, R3, R11, PT ;  /* 0x0000000b0300720c */ /* 0x000fe20003f44070 */
[----:B0-----:R-:W-:Y:S01]  /*afc0*/  IMAD.MOV.U32 R0, RZ, RZ, R21 ;  /* 0x000000ffff007224 */ /* 0x001fe200078e0015 */
[----:B------:R-:W-:Y:S01]  /*afd0*/  LOP3.LUT R21, R19, 0x5e, RZ, 0xfc, !PT ;  /* 0x0000005e13157812 */ /* 0x000fe200078efcff */
[----:B------:R-:W-:-:S02]  /*afe0*/  IMAD R18, R3, R13, R18 ;  /* 0x0000000d03127224 */ /* 0x000fc400078e0212 */
[----:B------:R-:W-:Y:S01]  /*aff0*/  @!P1 IMAD.MOV R0, RZ, RZ, -R0 ;  /* 0x000000ffff009224 */ /* 0x000fe200078e0a00 */
[C---:B------:R-:W-:Y:S01]  /*b000*/  ISETP.GT.U32.AND P1, PT, R3.reuse, R20, PT ;  /* 0x000000140300720c */ /* 0x040fe20003f24070 */
[--C-:B------:R-:W-:Y:S01]  /*b010*/  @!P4 IMAD.IADD R12, R12, 0x1, -R3.reuse ;  /* 0x000000010c0cc824 */ /* 0x100fe200078e0a03 */
[----:B------:R-:W-:Y:S01]  /*b020*/  ISETP.GT.U32.AND P4, PT, R3, R18, PT ;  /* 0x000000120300720c */ /* 0x000fe20003f84070 */
[----:B------:R-:W-:Y:S01]  /*b030*/  IMAD.HI.U32 R22, R4, R17, RZ ;  /* 0x0000001104167227 */ /* 0x000fe200078e00ff */
[----:B------:R0:W-:Y:S01]  /*b040*/  STL [R1+0x90], R0 ;  /* 0x0000900001007387 */ /* 0x0001e20000100800 */
[----:B------:R-:W-:Y:S02]  /*b050*/  IABS R13, R21 ;  /* 0x00000015000d7213 */ /* 0x000fe40000000000 */
[--C-:B------:R-:W-:Y:S01]  /*b060*/  @!P0 IMAD.IADD R9, R9, 0x1, -R3.reuse ;  /* 0x0000000109098824 */ /* 0x100fe200078e0a03 */
[----:B------:R-:W-:Y:S01]  /*b070*/  ISETP.GE.AND P0, PT, R2, RZ, PT ;  /* 0x000000ff0200720c */ /* 0x000fe20003f06270 */
[----:B------:R-:W-:Y:S01]  /*b080*/  IMAD.MOV R22, RZ, RZ, -R22 ;  /* 0x000000ffff167224 */ /* 0x000fe200078e0a16 */
[----:B------:R-:W-:Y:S01]  /*b090*/  LOP3.LUT R2, R19, 0x5c, RZ, 0xfc, !PT ;  /* 0x0000005c13027812 */ /* 0x000fe200078efcff */
[--C-:B------:R-:W-:Y:S01]  /*b0a0*/  @!P2 IMAD.IADD R11, R11, 0x1, -R3.reuse ;  /* 0x000000010b0ba824 */ /* 0x100fe200078e0a03 */
[----:B------:R-:W-:Y:S01]  /*b0b0*/  ISETP.GE.AND P2, PT, R16, RZ, PT ;  /* 0x000000ff1000720c */ /* 0x000fe20003f46270 */
[----:B------:R-:W-:-:S02]  /*b0c0*/  @!P1 IMAD.IADD R20, R20, 0x1, -R3 ;  /* 0x0000000114149824 */ /* 0x000fc400078e0a03 */
[----:B0-----:R-:W-:Y:S01]  /*b0d0*/  IMAD.MOV.U32 R0, RZ, RZ, R12 ;  /* 0x000000ffff007224 */ /* 0x001fe200078e000c */
[C---:B------:R-:W-:Y:S01]  /*b0e0*/  ISETP.GT.U32.AND P1, PT, R3.reuse, R11, PT ;  /* 0x0000000b0300720c */ /* 0x040fe20003f24070 */
[C---:B------:R-:W-:Y:S01]  /*b0f0*/  IMAD R16, R3.reuse, R22, R17 ;  /* 0x0000001603107224 */ /* 0x040fe200078e0211 */
[----:B------:R-:W-:Y:S01]  /*b100*/  IABS R17, R2 ;  /* 0x0000000200117213 */ /* 0x000fe20000000000 */
[----:B------:R-:W-:Y:S02]  /*b110*/  @!P6 IMAD.MOV R0, RZ, RZ, -R0 ;  /* 0x000000ffff00e224 */ /* 0x000fe400078e0a00 */
[----:B------:R-:W-:Y:S01]  /*b120*/  @!P4 IMAD.IADD R18, R18, 0x1, -R3 ;  /* 0x000000011212c824 */ /* 0x000fe200078e0a03 */
[C---:B------:R-:W-:Y:S01]  /*b130*/  ISETP.GT.U32.AND P4, PT, R3.reuse, R20, PT ;  /* 0x000000140300720c */ /* 0x040fe20003f84070 */
[----:B------:R-:W-:Y:S01]  /*b140*/  IMAD.HI.U32 R12, R4, R13, RZ ;  /* 0x0000000d040c7227 */ /* 0x000fe200078e00ff */
[----:B------:R0:W-:Y:S02]  /*b150*/  STL [R1+0x7c], R0 ;  /* 0x00007c0001007387 */ /* 0x0001e40000100800 */
[----:B------:R-:W-:Y:S01]  /*b160*/  ISETP.GT.U32.AND P6, PT, R3, R18, PT ;  /* 0x000000120300720c */ /* 0x000fe20003fc4070 */
[----:B------:R-:W-:-:S02]  /*b170*/  IMAD.MOV R12, RZ, RZ, -R12 ;  /* 0x000000ffff0c7224 */ /* 0x000fc400078e0a0c */
[----:B------:R-:W-:Y:S01]  /*b180*/  @!P1 IMAD.IADD R11, R11, 0x1, -R3 ;  /* 0x000000010b0b9824 */ /* 0x000fe200078e0a03 */
[----:B------:R-:W-:Y:S01]  /*b190*/  ISETP.GE.AND P1, PT, R10, RZ, PT ;  /* 0x000000ff0a00720c */ /* 0x000fe20003f26270 */
[----:B------:R-:W-:Y:S02]  /*b1a0*/  IMAD R13, R3, R12, R13 ;  /* 0x0000000c030d7224 */ /* 0x000fe400078e020d */
[----:B------:R-:W-:-:S04]  /*b1b0*/  IMAD.HI.U32 R12, R4, R17, RZ ;  /* 0x00000011040c7227 */ /* 0x000fc800078e00ff */
[----:B0-----:R-:W-:Y:S01]  /*b1c0*/  IMAD.MOV.U32 R0, RZ, RZ, R9 ;  /* 0x000000ffff007224 */ /* 0x001fe200078e0009 */
[----:B------:R-:W-:Y:S01]  /*b1d0*/  LOP3.LUT R9, R19, 0x5a, RZ, 0xfc, !PT ;  /* 0x0000005a13097812 */ /* 0x000fe200078efcff */
[----:B------:R-:W-:Y:S01]  /*b1e0*/  @!P4 IMAD.IADD R20, R20, 0x1, -R3 ;  /* 0x000000011414c824 */ /* 0x000fe200078e0a03 */
[C---:B------:R-:W-:Y:S01]  /*b1f0*/  ISETP.GT.U32.AND P4, PT, R3.reuse, R13, PT ;  /* 0x0000000d0300720c */ /* 0x040fe20003f84070 */
[----:B------:R-:W-:Y:S01]  /*b200*/  @!P3 IMAD.MOV R0, RZ, RZ, -R0 ;  /* 0x000000ffff00b224 */ /* 0x000fe200078e0a00 */
[C---:B------:R-:W-:Y:S01]  /*b210*/  ISETP.GT.U32.AND P3, PT, R3.reuse, R16, PT ;  /* 0x000000100300720c */ /* 0x040fe20003f64070 */
[----:B------:R-:W-:Y:S01]  /*b220*/  IMAD.MOV R12, RZ, RZ, -R12 ;  /* 0x000000ffff0c7224 */ /* 0x000fe200078e0a0c */
[----:B------:R-:W-:Y:S01]  /*b230*/  IABS R10, R9 ;  /* 0x00000009000a7213 */ /* 0x000fe20000000000 */
[----:B------:R-:W-:Y:S01]  /*b240*/  IMAD.MOV.U32 R5, RZ, RZ, R20 ;  /* 0x000000ffff057224 */ /* 0x000fe200078e0014 */
[----:B------:R0:W-:Y:S01]  /*b250*/  STL [R1+0x8c], R0 ;  /* 0x00008c0001007387 */ /* 0x0001e20000100800 */
[----:B------:R-:W-:Y:S01]  /*b260*/  IMAD R17, R3, R12, R17 ;  /* 0x0000000c03117224 */ /* 0x000fe200078e0211 */
[----:B------:R-:W-:Y:S01]  /*b270*/  LOP3.LUT R20, R19, 0x50, RZ, 0xfc, !PT ;  /* 0x0000005013147812 */ /* 0x000fe200078efcff */
[----:B------:R-:W-:-:S02]  /*b280*/  @!P0 IMAD.MOV R5, RZ, RZ, -R5 ;  /* 0x000000ffff058224 */ /* 0x000fc400078e0a05 */
[--C-:B------:R-:W-:Y:S01]  /*b290*/  @!P6 IMAD.IADD R18, R18, 0x1, -R3.reuse ;  /* 0x000000011212e824 */ /* 0x100fe200078e0a03 */
[----:B------:R-:W-:Y:S01]  /*b2a0*/  ISETP.GT.U32.AND P0, PT, R3, R17, PT ;  /* 0x000000110300720c */ /* 0x000fe20003f04070 */
[--C-:B------:R-:W-:Y:S01]  /*b2b0*/  @!P4 IMAD.IADD R13, R13, 0x1, -R3.reuse ;  /* 0x000000010d0dc824 */ /* 0x100fe200078e0a03 */
[----:B------:R-:W-:Y:S01]  /*b2c0*/  ISETP.GE.AND P6, PT, R21, RZ, PT ;  /* 0x000000ff1500720c */ /* 0x000fe20003fc6270 */
[----:B------:R-:W-:Y:S01]  /*b2d0*/  @!P3 IMAD.IADD R16, R16, 0x1, -R3 ;  /* 0x000000011010b824 */ /* 0x000fe200078e0a03 */
[----:B------:R-:W-:Y:S01]  /*b2e0*/  ISETP.GE.AND P3, PT, R2, RZ, PT ;  /* 0x000000ff0200720c */ /* 0x000fe20003f66270 */
[----:B0-----:R-:W-:Y:S01]  /*b2f0*/  IMAD.MOV.U32 R0, RZ, RZ, R11 ;  /* 0x000000ffff007224 */ /* 0x001fe200078e000b */
[----:B------:R-:W-:Y:S01]  /*b300*/  ISETP.GT.U32.AND P4, PT, R3, R13, PT ;  /* 0x0000000d0300720c */ /* 0x000fe20003f84070 */
[----:B------:R-:W-:Y:S01]  /*b310*/  IMAD.HI.U32 R11, R4, R10, RZ ;  /* 0x0000000a040b7227 */ /* 0x000fe200078e00ff */
[C---:B------:R-:W-:Y:S02]  /*b320*/  LOP3.LUT R2, R19.reuse, 0x58, RZ, 0xfc, !PT ;  /* 0x0000005813027812 */ /* 0x040fe400078efcff */
[----:B------:R-:W-:Y:S01]  /*b330*/  LOP3.LUT R21, R19, 0x4e, RZ, 0xfc, !PT ;  /* 0x0000004e13157812 */ /* 0x000fe200078efcff */
[----:B------:R-:W-:Y:S01]  /*b340*/  @!P5 IMAD.MOV R0, RZ, RZ, -R0 ;  /* 0x000000ffff00d224 */ /* 0x000fe200078e0a00 */
[----:B------:R-:W-:Y:S01]  /*b350*/  ISETP.GT.U32.AND P5, PT, R3, R16, PT ;  /* 0x000000100300720c */ /* 0x000fe20003fa4070 */
[----:B------:R-:W-:Y:S01]  /*b360*/  @!P0 IMAD.IADD R17, R17, 0x1, -R3 ;  /* 0x0000000111118824 */ /* 0x000fe200078e0a03 */
[----:B------:R-:W-:Y:S01]  /*b370*/  IABS R12, R2 ;  /* 0x00000002000c7213 */ /* 0x000fe20000000000 */
[----:B------:R-:W-:Y:S01]  /*b380*/  IMAD.MOV R11, RZ, RZ, -R11 ;  /* 0x000000ffff0b7224 */ /* 0x000fe200078e0a0b */
[----:B------:R0:W-:Y:S02]  /*b390*/  STL [R1+0x80], R0 ;  /* 0x0000800001007387 */ /* 0x0001e40000100800 */
[----:B------:R-:W-:Y:S01]  /*b3a0*/  ISETP.GT.U32.AND P0, PT, R3, R17, PT ;  /* 0x000000110300720c */ /* 0x000fe20003f04070 */
[--C-:B------:R-:W-:Y:S01]  /*b3b0*/  @!P4 IMAD.IADD R13, R13, 0x1, -R3.reuse ;  /* 0x000000010d0dc824 */ /* 0x100fe200078e0a03 */
[----:B------:R-:W-:Y:S05]  /*b3c0*/  STL [R1+0x84], R5 ;  /* 0x0000840501007387 */ /* 0x000fea0000100800 */
[----:B------:R-:W-:Y:S01]  /*b3d0*/  @!P5 IMAD.IADD R16, R16, 0x1, -R3 ;  /* 0x000000011010d824 */ /* 0x000fe200078e0a03 */
[----:B------:R-:W-:Y:S01]  /*b3e0*/  ISETP.GE.AND P5, PT, R2, RZ, PT ;  /* 0x000000ff0200720c */ /* 0x000fe20003fa6270 */
[----:B0-----:R-:W-:-:S02]  /*b3f0*/  IMAD.MOV.U32 R0, RZ, RZ, R18 ;  /* 0x000000ffff007224 */ /* 0x001fc400078e0012 */
[----:B------:R-:W-:Y:S01]  /*b400*/  IMAD R2, R3, R11, R10 ;  /* 0x0000000b03027224 */ /* 0x000fe200078e020a */
[----:B------:R-:W-:Y:S01]  /*b410*/  LOP3.LUT R11, R19, 0x56, RZ, 0xfc, !PT ;  /* 0x00000056130b7812 */ /* 0x000fe200078efcff */
[----:B------:R-:W-:Y:S01]  /*b420*/  @!P2 IMAD.MOV R0, RZ, RZ, -R0 ;  /* 0x000000ffff00a224 */ /* 0x000fe200078e0a00 */
[----:B------:R-:W-:Y:S01]  /*b430*/  ISETP.GE.AND P2, PT, R9, RZ, PT ;  /* 0x000000ff0900720c */ /* 0x000fe20003f46270 */
[----:B------:R-:W-:Y:S01]  /*b440*/  IMAD.MOV.U32 R9, RZ, RZ, R12 ;  /* 0x000000ffff097224 */ /* 0x000fe200078e000c */
[----:B------:R-:W-:Y:S01]  /*b450*/  ISETP.GT.U32.AND P4, PT, R3, R2, PT ;  /* 0x000000020300720c */ /* 0x000fe20003f84070 */
[----:B------:R-:W-:Y:S01]  /*b460*/  @!P0 IMAD.IADD R17, R17, 0x1, -R3 ;  /* 0x0000000111118824 */ /* 0x000fe200078e0a03 */
[----:B------:R0:W-:Y:S01]  /*b470*/  STL [R1+0x88], R0 ;  /* 0x0000880001007387 */ /* 0x0001e20000100800 */
[----:B------:R-:W-:Y:S01]  /*b480*/  IMAD.HI.U32 R10, R4, R9, RZ ;  /* 0x00000009040a7227 */ /* 0x000fe200078e00ff */
[----:B------:R-:W-:-:S03]  /*b490*/  LOP3.LUT R12, R19, 0x54, RZ, 0xfc, !PT ;  /* 0x00000054130c7812 */ /* 0x000fc600078efcff */
[----:B------:R-:W-:-:S04]  /*b4a0*/  IMAD.MOV R10, RZ, RZ, -R10 ;  /* 0x000000ffff0a7224 */ /* 0x000fc800078e0a0a */
[----:B------:R-:W-:Y:S02]  /*b4b0*/  IMAD R9, R3, R10, R9 ;  /* 0x0000000a03097224 */ /* 0x000fe400078e0209 */
[----:B0-----:R-:W-:Y:S01]  /*b4c0*/  IMAD.MOV.U32 R0, RZ, RZ, R16 ;  /* 0x000000ffff007224 */ /* 0x001fe200078e0010 */
[----:B------:R-:W-:Y:S01]  /*b4d0*/  LOP3.LUT R16, R19, 0x52, RZ, 0xfc, !PT ;  /* 0x0000005213107812 */ /* 0x000fe200078efcff */
[----:B------:R-:W-:Y:S02]  /*b4e0*/  @!P4 IMAD.IADD R2, R2, 0x1, -R3 ;  /* 0x000000010202c824 */ /* 0x000fe400078e0a03 */
[----:B------:R-:W-:Y:S01]  /*b4f0*/  @!P1 IMAD.MOV R0, RZ, RZ, -R0 ;  /* 0x000000ffff009224 */ /* 0x000fe200078e0a00 */
[----:B------:R-:W-:Y:S02]  /*b500*/  ISETP.GE.AND P1, PT, R11, RZ, PT ;  /* 0x000000ff0b00720c */ /* 0x000fe40003f26270 */
[----:B------:R-:W-:Y:S02]  /*b510*/  IABS R11, R11 ;  /* 0x0000000b000b7213 */ /* 0x000fe40000000000 */
[----:B------:R0:W-:Y:S01]  /*b520*/  STL [R1+0x184], R0 ;  /* 0x0001840001007387 */ /* 0x0001e20000100800 */
[----:B------:R-:W-:-:S02]  /*b530*/  ISETP.GT.U32.AND P4, PT, R3, R2, PT ;  /* 0x000000020300720c */ /* 0x000fc40003f84070 */
[----:B------:R-:W-:Y:S02]  /*b540*/  ISETP.GE.AND P0, PT, R16, RZ, PT ;  /* 0x000000ff1000720c */ /* 0x000fe40003f06270 */
[----:B------:R-:W-:Y:S01]  /*b550*/  IABS R16, R16 ;  /* 0x0000001000107213 */ /* 0x000fe20000000000 */
[----:B0-----:R-:W-:Y:S02]  /*b560*/  IMAD.MOV.U32 R0, RZ, RZ, R13 ;  /* 0x000000ffff007224 */ /* 0x001fe400078e000d */
[----:B------:R-:W-:-:S04]  /*b570*/  IMAD.HI.U32 R13, R4, R11, RZ ;  /* 0x0000000b040d7227 */ /* 0x000fc800078e00ff */
[----:B------:R-:W-:Y:S01]  /*b580*/  @!P6 IMAD.MOV R0, RZ, RZ, -R0 ;  /* 0x000000ffff00e224 */ /* 0x000fe200078e0a00 */
[----:B------:R-:W-:Y:S01]  /*b590*/  ISETP.GE.AND P6, PT, R12, RZ, PT ;  /* 0x000000ff0c00720c */ /* 0x000fe20003fc6270 */
[----:B------:R-:W-:Y:S01]  /*b5a0*/  IMAD.MOV R13, RZ, RZ, -R13 ;  /* 0x000000ffff0d7224 */ /* 0x000fe200078e0a0d */
[----:B------:R-:W-:Y:S01]  /*b5b0*/  IABS R12, R12 ;  /* 0x0000000c000c7213 */ /* 0x000fe20000000000 */
[----:B------:R-:W-:Y:S01]  /*b5c0*/  @!P4 IMAD.IADD R2, R2, 0x1, -R3 ;  /* 0x000000010202c824 */ /* 0x000fe200078e0a03 */
[----:B------:R0:W-:Y:S01]  /*b5d0*/  STL [R1+0x188], R0 ;  /* 0x0001880001007387 */ /* 0x0001e20000100800 */
[----:B------:R-:W-:Y:S01]  /*b5e0*/  IMAD R11, R3, R13, R11 ;  /* 0x0000000d030b7224 */ /* 0x000fe200078e020b */
[----:B------:R-:W-:Y:S01]  /*b5f0*/  LOP3.LUT R13, R19, 0x4c, RZ, 0xfc, !PT ;  /* 0x0000004c130d7812 */ /* 0x000fe200078efcff */
[----:B------:R-:W-:-:S03]  /*b600*/  IMAD.HI.U32 R10, R4, R12, RZ ;  /* 0x0000000c040a7227 */ /* 0x000fc600078e00ff */
[----:B------:R-:W-:Y:S01]  /*b610*/  ISETP.GT.U32.AND P4, PT, R3, R11, PT ;  /* 0x0000000b0300720c */ /* 0x000fe20003f84070 */
[----:B------:R-:W-:Y:S01]  /*b620*/  IMAD.MOV R10, RZ, RZ, -R10 ;  /* 0x000000ffff0a7224 */ /* 0x000fe200078e0a0a */
[----:B------:R-:W-:Y:S01]  /*b630*/  IABS R22, R13 ;  /* 0x0000000d00167213 */ /* 0x000fe20000000000 */
[----:B0-----:R-:W-:Y:S01]  /*b640*/  IMAD.MOV.U32 R0, RZ, RZ, R17 ;  /* 0x000000ffff007224 */ /* 0x001fe200078e0011 */
[----:B------:R-:W-:Y:S01]  /*b650*/  LOP3.LUT R17, R19, 0x4a, RZ, 0xfc, !PT ;  /* 0x0000004a13117812 */ /* 0x000fe200078efcff */
[C---:B------:R-:W-:Y:S02]  /*b660*/  IMAD R12, R3.reuse, R10, R12 ;  /* 0x0000000a030c7224 */ /* 0x040fe400078e020c */
[----:B------:R-:W-:Y:S01]  /*b670*/  @!P3 IMAD.MOV R0, RZ, RZ, -R0 ;  /* 0x000000ffff00b224 */ /* 0x000fe200078e0a00 */
[----:B------:R-:W-:Y:S01]  /*b680*/  ISETP.GT.U32.AND P3, PT, R3, R9, PT ;  /* 0x000000090300720c */ /* 0x000fe20003f64070 */
[----:B------:R-:W-:Y:S01]  /*b690*/  IMAD.HI.U32 R10, R4, R16, RZ ;  /* 0x00000010040a7227 */ /* 0x000fe200078e00ff */
[----:B------:R-:W-:-:S02]  /*b6a0*/  IABS R18, R17 ;  /* 0x0000001100127213 */ /* 0x000fc40000000000 */
[----:B------:R0:W-:Y:S01]  /*b6b0*/  STL [R1+0x170], R0 ;  /* 0x0001700001007387 */ /* 0x0001e20000100800 */
[----:B------:R-:W-:Y:S02]  /*b6c0*/  IMAD.MOV R10, RZ, RZ, -R10 ;  /* 0x000000ffff0a7224 */ /* 0x000fe400078e0a0a */
[--C-:B------:R-:W-:Y:S02]  /*b6d0*/  @!P4 IMAD.IADD R11, R11, 0x1, -R3.reuse ;  /* 0x000000010b0bc824 */ /* 0x100fe400078e0a03 */
[C---:B------:R-:W-:Y:S01]  /*b6e0*/  IMAD R16, R3.reuse, R10, R16 ;  /* 0x0000000a03107224 */ /* 0x040fe200078e0210 */
[----:B------:R-:W-:Y:S02]  /*b6f0*/  IABS R10, R21 ;  /* 0x00000015000a7213 */ /* 0x000fe40000000000 */
[----:B------:R-:W-:Y:S01]  /*b700*/  ISETP.GT.U32.AND P4, PT, R3, R11, PT ;  /* 0x0000000b0300720c */ /* 0x000fe20003f84070 */
[----:B------:R-:W-:Y:S02]  /*b710*/  @!P3 IMAD.IADD R9, R9, 0x1, -R3 ;  /* 0x000000010909b824 */ /* 0x000fe400078e0a03 */
[----:B0-----:R-:W-:Y:S01]  /*b720*/  IMAD.MOV.U32 R0, RZ, RZ, R2 ;  /* 0x000000ffff007224 */ /* 0x001fe200078e0002 */
[----:B------:R-:W-:Y:S01]  /*b730*/  IABS R2, R20 ;  /* 0x0000001400027213 */ /* 0x000fe20000000000 */
[----:B------:R-:W-:Y:S01]  /*b740*/  IMAD.HI.U32 R23, R4, R10, RZ ;  /* 0x0000000a04177227 */ /* 0x000fe200078e00ff */
[----:B------:R-:W-:-:S03]  /*b750*/  ISETP.GT.U32.AND P3, PT, R3, R9, PT ;  /* 0x000000090300720c */ /* 0x000fc60003f64070 */
[----:B------:R-:W-:Y:S01]  /*b760*/  @!P2 IMAD.MOV R0, RZ, RZ, -R0 ;  /* 0x000000ffff00a224 */ /* 0x000fe200078e0a00 */
[----:B------:R-:W-:Y:S01]  /*b770*/  ISETP.GT.U32.AND P2, PT, R3, R12, PT ;  /* 0x0000000c0300720c */ /* 0x000fe20003f44070 */
[----:B------:R-:W-:-:S03]  /*b780*/  IMAD.HI.U32 R24, R4, R2, RZ ;  /* 0x0000000204187227 */ /* 0x000fc600078e00ff */
[----:B------:R0:W-:Y:S01]  /*b790*/  STL [R1+0x178], R0 ;  /* 0x0001780001007387 */ /* 0x0001e20000100800 */
[----:B------:R-:W-:Y:S02]  /*b7a0*/  IMAD.MOV R24, RZ, RZ, -R24 ;  /* 0x000000ffff187224 */ /* 0x000fe400078e0a18 */
[--C-:B------:R-:W-:Y:S02]  /*b7b0*/  @!P4 IMAD.IADD R11, R11, 0x1, -R3.reuse ;  /* 0x000000010b0bc824 */ /* 0x100fe400078e0a03 */
[--C-:B------:R-:W-:Y:S01]  /*b7c0*/  @!P3 IMAD.IADD R9, R9, 0x1, -R3.reuse ;  /* 0x000000010909b824 */ /* 0x100fe200078e0a03 */
[C---:B------:R-:W-:Y:S01]  /*b7d0*/  ISETP.GT.U32.AND P3, PT, R3.reuse, R16, PT ;  /* 0x000000100300720c */ /* 0x040fe20003f64070 */
[C---:B------:R-:W-:Y:S02]  /*b7e0*/  IMAD R2, R3.reuse, R24, R2 ;  /* 0x0000001803027224 */ /* 0x040fe400078e0202 */
[----:B------:R-:W-:Y:S02]  /*b7f0*/  @!P2 IMAD.IADD R12, R12, 0x1, -R3 ;  /* 0x000000010c0ca824 */ /* 0x000fe400078e0a03 */
[----:B0-----:R-:W-:Y:S01]  /*b800*/  IMAD.MOV.U32 R0, RZ, RZ, R9 ;  /* 0x000000ffff007224 */ /* 0x001fe200078e0009 */
[C---:B------:R-:W-:Y:S01]  /*b810*/  ISETP.GT.U32.AND P4, PT, R3.reuse, R2, PT ;  /* 0x000000020300720c */ /* 0x040fe20003f84070 */
[----:B------:R-:W-:Y:S01]  /*b820*/  IMAD.MOV R23, RZ, RZ, -R23 ;  /* 0x000000ffff177224 */ /* 0x000fe200078e0a17 */
[----:B------:R-:W-:Y:S01]  /*b830*/  ISETP.GT.U32.AND P2, PT, R3, R12, PT ;  /* 0x0000000c0300720c */ /* 0x000fe20003f44070 */
[----:B------:R-:W-:-:S02]  /*b840*/  @!P5 IMAD.MOV R0, RZ, RZ, -R0 ;  /* 0x000000ffff00d224 */ /* 0x000fc400078e0a00 */
[C---:B------:R-:W-:Y:S02]  /*b850*/  IMAD R10, R3.reuse, R23, R10 ;  /* 0x00000017030a7224 */ /* 0x040fe400078e020a */
[----:B------:R-:W-:Y:S01]  /*b860*/  @!P3 IMAD.IADD R16, R16, 0x1, -R3 ;  /* 0x000000011010b824 */ /* 0x000fe200078e0a03 */
[----:B------:R0:W-:Y:S01]  /*b870*/  STL [R1+0x6c], R0 ;  /* 0x00006c0001007387 */ /* 0x0001e20000100800 */
[----:B------:R-:W-:Y:S01]  /*b880*/  IMAD.HI.U32 R23, R4, R22, RZ ;  /* 0x0000001604177227 */ /* 0x000fe200078e00ff */
[----:B------:R-:W-:Y:S02]  /*b890*/  ISETP.GE.AND P3, PT, R20, RZ, PT ;  /* 0x000000ff1400720c */ /* 0x000fe40003f66270 */
[----:B------:R-:W-:Y:S01]  /*b8a0*/  ISETP.GT.U32.AND P5, PT, R3, R16, PT ;  /* 0x000000100300720c */ /* 0x000fe20003fa4070 */
[----:B------:R-:W-:-:S04]  /*b8b0*/  IMAD.HI.U32 R24, R4, R18, RZ ;  /* 0x0000001204187227 */ /* 0x000fc800078e00ff */
[----:B------:R-:W-:Y:S01]  /*b8c0*/  @!P2 IMAD.IADD R12, R12, 0x1, -R3 ;  /* 0x000000010c0ca824 */ /* 0x000fe200078e0a03 */
[----:B------:R-:W-:Y:S01]  /*b8d0*/  ISETP.GT.U32.AND P2, PT, R3, R10, PT ;  /* 0x0000000a0300720c */ /* 0x000fe20003f44070 */
[----:B0-----:R-:W-:Y:S01]  /*b8e0*/  IMAD.MOV.U32 R0, RZ, RZ, R11 ;  /* 0x000000ffff007224 */ /* 0x001fe200078e000b */
[----:B------:R-:W-:Y:S01]  /*b8f0*/  LOP3.LUT R11, R19, 0x48, RZ, 0xfc, !PT ;  /* 0x00000048130b7812 */ /* 0x000fe200078efcff */
[----:B------:R-:W-:Y:S02]  /*b900*/  IMAD.MOV R23, RZ, RZ, -R23 ;  /* 0x000000ffff177224 */ /* 0x000fe400078e0a17 */
[----:B------:R-:W-:Y:S02]  /*b910*/  @!P1 IMAD.MOV R0, RZ, RZ, -R0 ;  /* 0x000000ffff009224 */ /* 0x000fe400078e0a00 */
[--C-:B------:R-:W-:Y:S01]  /*b920*/  @!P4 IMAD.IADD R2, R2, 0x1, -R3.reuse ;  /* 0x000000010202c824 */ /* 0x100fe200078e0a03 */
[----:B------:R-:W-:Y:S01]  /*b930*/  ISETP.GE.AND P4, PT, R21, RZ, PT ;  /* 0x000000ff1500720c */ /* 0x000fe20003f86270 */
[----:B------:R-:W-:Y:S01]  /*b940*/  IMAD.MOV R24, RZ, RZ, -R24 ;  /* 0x000000ffff187224 */ /* 0x000fe200078e0a18 */
[----:B------:R0:W-:Y:S01]  /*b950*/  STL [R1+0x15c], R0 ;  /* 0x00015c0001007387 */ /* 0x0001e20000100800 */
[C---:B------:R-:W-:Y:S01]  /*b960*/  IMAD R9, R3.reuse, R23, R22 ;  /* 0x0000001703097224 */ /* 0x040fe200078e0216 */
[C---:B------:R-:W-:Y:S01]  /*b970*/  ISETP.GT.U32.AND P1, PT, R3.reuse, R2, PT ;  /* 0x000000020300720c */ /* 0x040fe20003f24070 */
[--C-:B------:R-:W-:Y:S01]  /*b980*/  @!P5 IMAD.IADD R16, R16, 0x1, -R3.reuse ;  /* 0x000000011010d824 */ /* 0x100fe200078e0a03 */
[----:B------:R-:W-:Y:S01]  /*b990*/  IABS R21, R11 ;  /* 0x0000000b00157213 */ /* 0x000fe20000000000 */
[C---:B------:R-:W-:Y:S01]  /*b9a0*/  IMAD R18, R3.reuse, R24, R18 ;  /* 0x0000001803127224 */ /* 0x040fe200078e0212 */
[----:B------:R-:W-:Y:S01]  /*b9b0*/  ISETP.GT.U32.AND P5, PT, R3, R9, PT ;  /* 0x000000090300720c */ /* 0x000fe20003fa4070 */
[----:B------:R-:W-:-:S02]  /*b9c0*/  @!P2 IMAD.IADD R10, R10, 0x1, -R3 ;  /* 0x000000010a0aa824 */ /* 0x000fc400078e0a03 */
[----:B------:R-:W-:Y:S01]  /*b9d0*/  IMAD.MOV.U32 R5, RZ, RZ, R12 ;  /* 0x000000ffff057224 */ /* 0x000fe200078e000c */
[----:B------:R-:W-:Y:S01]  /*b9e0*/  LOP3.LUT R12, R19, 0x44, RZ, 0xfc, !PT ;  /* 0x00000044130c7812 */ /* 0x000fe200078efcff */
[----:B0-----:R-:W-:Y:S01]  /*b9f0*/  IMAD.MOV.U32 R0, RZ, RZ, R16 ;  /* 0x000000ffff007224 */ /* 0x001fe200078e0010 */
[----:B------:R-:W-:Y:S01]  /*ba00*/  ISETP.GT.U32.AND P2, PT, R3, R10, PT ;  /* 0x0000000a0300720c */ /* 0x000fe20003f44070 */
[----:B------:R-:W-:-:S04]  /*ba10*/  IMAD.HI.U32 R16, R4, R21, RZ ;  /* 0x0000001504107227 */ /* 0x000fc800078e00ff */
[----:B------:R-:W-:Y:S01]  /*ba20*/  @!P0 IMAD.MOV R0, RZ, RZ, -R0 ;  /* 0x000000ffff008224 */ /* 0x000fe200078e0a00 */
[----:B------:R-:W-:Y:S01]  /*ba30*/  ISETP.GT.U32.AND P0, PT, R3, R18, PT ;  /* 0x000000120300720c */ /* 0x000fe20003f04070 */
[----:B------:R-:W-:Y:S01]  /*ba40*/  @!P6 IMAD.MOV R5, RZ, RZ, -R5 ;  /* 0x000000ffff05e224 */ /* 0x000fe200078e0a05 */
[----:B------:R-:W-:Y:S01]  /*ba50*/  ISETP.GE.AND P6, PT, R13, RZ, PT ;  /* 0x000000ff0d00720c */ /* 0x000fe20003fc6270 */
[--C-:B------:R-:W-:Y:S01]  /*ba60*/  @!P1 IMAD.IADD R2, R2, 0x1, -R3.reuse ;  /* 0x0000000102029824 */ /* 0x100fe200078e0a03 */
[----:B------:R-:W-:Y:S01]  /*ba70*/  LOP3.LUT R13, R19, 0x46, RZ, 0xfc, !PT ;  /* 0x00000046130d7812 */ /* 0x000fe200078efcff */
[----:B------:R-:W-:Y:S01]  /*ba80*/  IMAD.MOV R16, RZ, RZ, -R16 ;  /* 0x000000ffff107224 */ /* 0x000fe200078e0a10 */
[----:B------:R0:W-:Y:S01]  /*ba90*/  STL [R1+0x64], R5 ;  /* 0x0000640501007387 */ /* 0x0001e20000100800 */
[----:B------:R-:W-:Y:S01]  /*baa0*/  @!P5 IMAD.IADD R9, R9, 0x1, -R3 ;  /* 0x000000010909d824 */ /* 0x000fe200078e0a03 */
[----:B------:R-:W-:Y:S01]  /*bab0*/  IABS R22, R13 ;  /* 0x0000000d00167213 */ /* 0x000fe20000000000 */
[C---:B------:R-:W-:Y:S01]  /*bac0*/  IMAD R21, R3.reuse, R16, R21 ;  /* 0x0000001003157224 */ /* 0x040fe200078e0215 */
[----:B------:R1:W-:Y:S01]  /*bad0*/  STL [R1+0x60], R0 ;  /* 0x0000600001007387 */ /* 0x0003e20000100800 */
[--C-:B------:R-:W-:Y:S01]  /*bae0*/  @!P2 IMAD.IADD R10, R10, 0x1, -R3.reuse ;  /* 0x000000010a0aa824 */ /* 0x100fe200078e0a03 */
[----:B------:R-:W-:Y:S01]  /*baf0*/  ISETP.GT.U32.AND P5, PT, R3, R9, PT ;  /* 0x000000090300720c */ /* 0x000fe20003fa4070 */
[----:B------:R-:W-:Y:S01]  /*bb00*/  @!P0 IMAD.IADD R18, R18, 0x1, -R3 ;  /* 0x0000000112128824 */ /* 0x000fe200078e0a03 */
[----:B------:R-:W-:Y:S01]  /*bb10*/  ISETP.GE.AND P2, PT, R11, RZ, PT ;  /* 0x000000ff0b00720c */ /* 0x000fe20003f46270 */
[----:B0-----:R-:W-:Y:S01]  /*bb20*/  IMAD.MOV.U32 R5, RZ, RZ, R2 ;  /* 0x000000ffff057224 */ /* 0x001fe200078e0002 */
[----:B------:R-:W-:Y:S01]  /*bb30*/  IABS R11, R12 ;  /* 0x0000000c000b7213 */ /* 0x000fe20000000000 */
[----:B------:R-:W-:Y:S01]  /*bb40*/  IMAD.HI.U32 R2, R4, R22, RZ ;  /* 0x0000001604027227 */ /* 0x000fe200078e00ff */
[----:B------:R-:W-:-:S02]  /*bb50*/  ISETP.GT.U32.AND P0, PT, R3, R18, PT ;  /* 0x000000120300720c */ /* 0x000fc40003f04070 */
[----:B------:R-:W-:Y:S01]  /*bb60*/  ISETP.GE.AND P1, PT, R17, RZ, PT ;  /* 0x000000ff1100720c */ /* 0x000fe20003f26270 */
[----:B------:R-:W-:Y:S01]  /*bb70*/  @!P3 IMAD.MOV R5, RZ, RZ, -R5 ;  /* 0x000000ffff05b224 */ /* 0x000fe200078e0a05 */
[----:B------:R-:W-:Y:S01]  /*bb80*/  ISETP.GT.U32.AND P3, PT, R3, R21, PT ;  /* 0x000000150300720c */ /* 0x000fe20003f64070 */
[----:B-1----:R-:W-:Y:S01]  /*bb90*/  IMAD.MOV.U32 R0, RZ, RZ, R10 ;  /* 0x000000ffff007224 */ /* 0x002fe200078e000a */
[----:B------:R-:W-:Y:S01]  /*bba0*/  LOP3.LUT R16, R19, 0x3c, RZ, 0xfc, !PT ;  /* 0x0000003c13107812 */ /* 0x000fe200078efcff */
[----:B------:R-:W-:Y:S01]  /*bbb0*/  IMAD.MOV R10, RZ, RZ, -R2 ;  /* 0x000000ffff0a7224 */ /* 0x000fe200078e0a02 */
[----:B------:R-:W-:Y:S01]  /*bbc0*/  STL [R1+0x5c], R5 ;  /* 0x00005c0501007387 */ /* 0x000fe20000100800 */
[----:B------:R-:W-:Y:S01]  /*bbd0*/  @!P4 IMAD.MOV R0, RZ, RZ, -R0 ;  /* 0x000000ffff00c224 */ /* 0x000fe200078e0a00 */
[----:B------:R-:W-:Y:S01]  /*bbe0*/  ISETP.GE.AND P4, PT, R13, RZ, PT ;  /* 0x000000ff0d00720c */ /* 0x000fe20003f86270 */
[--C-:B------:R-:W-:Y:S01]  /*bbf0*/  @!P5 IMAD.IADD R9, R9, 0x1, -R3.reuse ;  /* 0x000000010909d824 */ /* 0x100fe200078e0a03 */
[----:B------:R-:W-:Y:S01]  /*bc00*/  LOP3.LUT R13, R19, 0x42, RZ, 0xfc, !PT ;  /* 0x00000042130d7812 */ /* 0x000fe200078efcff */
[----:B------:R-:W-:Y:S01]  /*bc10*/  IMAD R22, R3, R10, R22 ;  /* 0x0000000a03167224 */ /* 0x000fe200078e0216 */
[----:B------:R0:W-:Y:S01]  /*bc20*/  STL [R1+0x58], R0 ;  /* 0x0000580001007387 */ /* 0x0001e20000100800 */
[--C-:B------:R-:W-:Y:S01]  /*bc30*/  @!P0 IMAD.IADD R18, R18, 0x1, -R3.reuse ;  /* 0x0000000112128824 */ /* 0x100fe200078e0a03 */
[----:B------:R-:W-:Y:S01]  /*bc40*/  ISETP.GE.AND P5, PT, R12, RZ, PT ;  /* 0x000000ff0c00720c */ /* 0x000fe20003fa6270 */
[----:B------:R-:W-:Y:S01]  /*bc50*/  @!P3 IMAD.IADD R21, R21, 0x1, -R3 ;  /* 0x000000011515b824 */ /* 0x000fe200078e0a03 */
[----:B------:R-:W-:Y:S01]  /*bc60*/  ISETP.GE.AND P3, PT, R13, RZ, PT ;  /* 0x000000ff0d00720c */ /* 0x000fe20003f66270 */
[----:B------:R-:W-:Y:S01]  /*bc70*/  IMAD.HI.U32 R2, R4, R11, RZ ;  /* 0x0000000b04027227 */ /* 0x000fe200078e00ff */
[----:B------:R-:W-:-:S02]  /*bc80*/  ISETP.GT.U32.AND P0, PT, R3, R22, PT ;  /* 0x000000160300720c */ /* 0x000fc40003f04070 */
[----:B------:R-:W-:Y:S01]  /*bc90*/  IABS R13, R13 ;  /* 0x0000000d000d7213 */ /* 0x000fe20000000000 */
[----:B------:R-:W-:Y:S01]  /*bca0*/  IMAD.MOV R2, RZ, RZ, -R2 ;  /* 0x000000ffff027224 */ /* 0x000fe200078e0a02 */
[----:B------:R-:W-:Y:S01]  /*bcb0*/  LOP3.LUT R12, R19, 0x40, RZ, 0xfc, !PT ;  /* 0x00000040130c7812 */ /* 0x000fe200078efcff */
[----:B0-----:R-:W-:Y:S01]  /*bcc0*/  IMAD.MOV.U32 R0, RZ, RZ, R9 ;  /* 0x000000ffff007224 */ /* 0x001fe200078e0009 */
[----:B------:R-:W-:Y:S01]  /*bcd0*/  IABS R23, R16 ;  /* 0x0000001000177213 */ /* 0x000fe20000000000 */
[----:B------:R-:W-:-:S04]  /*bce0*/  IMAD.HI.U32 R20, R4, R13, RZ ;  /* 0x0000000d04147227 */ /* 0x000fc800078e00ff */
[----:B------:R-:W-:Y:S01]  /*bcf0*/  @!P6 IMAD.MOV R0, RZ, RZ, -R0 ;  /* 0x000000ffff00e224 */ /* 0x000fe200078e0a00 */
[C---:B------:R-:W-:Y:S01]  /*bd00*/  ISETP.GT.U32.AND P6, PT, R3.reuse, R21, PT ;  /* 0x000000150300720c */ /* 0x040fe20003fc4070 */
[----:B------:R-:W-:Y:S02]  /*bd10*/  IMAD.MOV R20, RZ, RZ, -R20 ;  /* 0x000000ffff147224 */ /* 0x000fe400078e0a14 */
[----:B------:R-:W-:Y:S01]  /*bd20*/  IMAD R10, R3, R2, R11 ;  /* 0x00000002030a7224 */ /* 0x000fe200078e020b */
        /* <DEDUP_REMOVED lines=8> */
[----:B------:R-:W-:Y:S01]  /*bdb0*/  @!P6 IMAD.IADD R21, R21, 0x1, -R3 ;  /* 0x000000011515e824 */ /* 0x000fe200078e0a03 */
[----:B------:R-:W-:Y:S01]  /*bdc0*/  ISETP.GT.U32.AND P6, PT, R3, R13, PT ;  /* 0x0000000d0300720c */ /* 0x000fe20003fc4070 */
[----:B------:R-:W-:Y:S02]  /*bdd0*/  IMAD.MOV R9, RZ, RZ, -R9 ;  /* 0x000000ffff097224 */ /* 0x000fe400078e0a09 */
[----:B0-----:R-:W-:Y:S02]  /*bde0*/  IMAD.MOV.U32 R0, RZ, RZ, R18 ;  /* 0x000000ffff007224 */ /* 0x001fe400078e0012 */
[----:B------:R-:W-:Y:S01]  /*bdf0*/  IMAD.MOV.U32 R18, RZ, RZ, R17 ;  /* 0x000000ffff127224 */ /* 0x000fe200078e0011 */
[----:B------:R-:W-:Y:S01]  /*be00*/  LOP3.LUT R17, R19, 0x3a, RZ, 0xfc, !PT ;  /* 0x0000003a13117812 */ /* 0x000fe200078efcff */
[----:B------:R-:W-:Y:S01]  /*be10*/  @!P1 IMAD.MOV R0, RZ, RZ, -R0 ;  /* 0x000000ffff009224 */ /* 0x000fe200078e0a00 */
[C---:B------:R-:W-:Y:S01]  /*be20*/  ISETP.GT.U32.AND P1, PT, R3.reuse, R10, PT ;  /* 0x0000000a0300720c */ /* 0x040fe20003f24070 */
[----:B------:R-:W-:Y:S01]  /*be30*/  IMAD R11, R3, R9, R11 ;  /* 0x00000009030b7224 */ /* 0x000fe200078e020b */
[----:B------:R-:W-:Y:S01]  /*be40*/  LOP3.LUT R9, R19, 0x38, RZ, 0xfc, !PT ;  /* 0x0000003813097812 */ /* 0x000fe200078efcff */
[----:B------:R-:W-:Y:S01]  /*be50*/  IMAD.HI.U32 R20, R4, R18, RZ ;  /* 0x0000001204147227 */ /* 0x000fe200078e00ff */
[----:B------:R0:W-:Y:S01]  /*be60*/  STL [R1+0x50], R0 ;  /* 0x0000500001007387 */ /* 0x0001e20000100800 */
[----:B------:R-:W-:-:S02]  /*be70*/  IABS R24, R17 ;  /* 0x0000001100187213 */ /* 0x000fc40000000000 */
[--C-:B------:R-:W-:Y:S01]  /*be80*/  @!P0 IMAD.IADD R22, R22, 0x1, -R3.reuse ;  /* 0x0000000116168824 */ /* 0x100fe200078e0a03 */
[----:B------:R-:W-:Y:S01]  /*be90*/  ISETP.GT.U32.AND P0, PT, R3, R11, PT ;  /* 0x0000000b0300720c */ /* 0x000fe20003f04070 */
[--C-:B------:R-:W-:Y:S02]  /*bea0*/  @!P6 IMAD.IADD R13, R13, 0x1, -R3.reuse ;  /* 0x000000010d0de824 */ /* 0x100fe400078e0a03 */
[----:B------:R-:W-:Y:S02]  /*beb0*/  IMAD.MOV R20, RZ, RZ, -R20 ;  /* 0x000000ffff147224 */ /* 0x000fe400078e0a14 */
[----:B------:R-:W-:Y:S01]  /*bec0*/  @!P1 IMAD.IADD R10, R10, 0x1, -R3 ;  /* 0x000000010a0a9824 */ /* 0x000fe200078e0a03 */
[----:B------:R-:W-:Y:S01]  /*bed0*/  ISETP.GE.AND P1, PT, R12, RZ, PT ;  /* 0x000000ff0c00720c */ /* 0x000fe20003f26270 */
[----:B0-----:R-:W-:Y:S02]  /*bee0*/  IMAD.MOV.U32 R0, RZ, RZ, R21 ;  /* 0x000000ffff007224 */ /* 0x001fe400078e0015 */
[C---:B------:R-:W-:Y:S01]  /*bef0*/  IMAD R12, R3.reuse, R20, R18 ;  /* 0x00000014030c7224 */ /* 0x040fe200078e0212 */
[C---:B------:R-:W-:Y:S01]  /*bf00*/  ISETP.GT.U32.AND P6, PT, R3.reuse, R10, PT ;  /* 0x0000000a0300720c */ /* 0x040fe20003fc4070 */
[----:B------:R-:W-:Y:S01]  /*bf10*/  @!P2 IMAD.MOV R0, RZ, RZ, -R0 ;  /* 0x000000ffff00a224 */ /* 0x000fe200078e0a00 */
[----:B------:R-:W-:Y:S01]  /*bf20*/  ISETP.GT.U32.AND P2, PT, R3, R13, PT ;  /* 0x0000000d0300720c */ /* 0x000fe20003f44070 */
[----:B------:R-:W-:Y:S01]  /*bf30*/  IMAD.HI.U32 R18, R4, R23, RZ ;  /* 0x0000001704127227 */ /* 0x000fe200078e00ff */
[----:B------:R-:W-:-:S02]  /*bf40*/  IABS R20, R9 ;  /* 0x0000000900147213 */ /* 0x000fc40000000000 */
[----:B------:R0:W-:Y:S01]  /*bf50*/  STL [R1+0x4c], R0 ;  /* 0x00004c0001007387 */ /* 0x0001e20000100800 */
[----:B------:R-:W-:Y:S02]  /*bf60*/  IMAD.MOV R18, RZ, RZ, -R18 ;  /* 0x000000ffff127224 */ /* 0x000fe400078e0a12 */
[----:B------:R-:W-:Y:S02]  /*bf70*/  @!P0 IMAD.IADD R11, R11, 0x1, -R3 ;  /* 0x000000010b0b8824 */ /* 0x000fe400078e0a03 */
[C---:B------:R-:W-:Y:S02]  /*bf80*/  IMAD R23, R3.reuse, R18, R23 ;  /* 0x0000001203177224 */ /* 0x040fe400078e0217 */
[--C-:B------:R-:W-:Y:S01]  /*bf90*/  @!P6 IMAD.IADD R10, R10, 0x1, -R3.reuse ;  /* 0x000000010a0ae824 */ /* 0x100fe200078e0a03 */
[----:B------:R-:W-:Y:S01]  /*bfa0*/  ISETP.GT.U32.AND P0, PT, R3, R11, PT ;  /* 0x0000000b0300720c */ /* 0x000fe20003f04070 */
[----:B------:R-:W-:Y:S01]  /*bfb0*/  @!P2 IMAD.IADD R13, R13, 0x1, -R3 ;  /* 0x000000010d0da824 */ /* 0x000fe200078e0a03 */
[----:B------:R-:W-:Y:S01]  /*bfc0*/  ISETP.GT.U32.AND P2, PT, R3, R23, PT ;  /* 0x000000170300720c */ /* 0x000fe20003f44070 */
[----:B0-----:R-:W-:Y:S01]  /*bfd0*/  IMAD.MOV.U32 R0, RZ, RZ, R22 ;  /* 0x000000ffff007224 */ /* 0x001fe200078e0016 */
[----:B------:R-:W-:Y:S01]  /*bfe0*/  ISETP.GE.AND P6, PT, R2, RZ, PT ;  /* 0x000000ff0200720c */ /* 0x000fe20003fc6270 */
[----:B------:R-:W-:-:S04]  /*bff0*/  IMAD.HI.U32 R2, R4, R20, RZ ;  /* 0x0000001404027227 */ /* 0x000fc800078e00ff */
[----:B------:R-:W-:Y:S01]  /*c000*/  @!P4 IMAD.MOV R0, RZ, RZ, -R0 ;  /* 0x000000ffff00c224 */ /* 0x000fe200078e0a00 */
[----:B------:R-:W-:Y:S01]  /*c010*/  ISETP.GT.U32.AND P4, PT, R3, R12, PT ;  /* 0x0000000c0300720c */ /* 0x000fe20003f84070 */
[----:B------:R-:W-:Y:S02]  /*c020*/  IMAD.MOV.U32 R21, RZ, RZ, R24 ;  /* 0x000000ffff157224 */ /* 0x000fe400078e0018 */
[--C-:B------:R-:W-:Y:S01]  /*c030*/  @!P0 IMAD.IADD R11, R11, 0x1, -R3.reuse ;  /* 0x000000010b0b8824 */ /* 0x100fe200078e0a03 */
[----:B------:R0:W-:Y:S01]  /*c040*/  STL [R1+0x48], R0 ;  /* 0x0000480001007387 */ /* 0x0001e20000100800 */
[----:B------:R-:W-:Y:S01]  /*c050*/  @!P2 IMAD.IADD R23, R23, 0x1, -R3 ;  /* 0x000000011717a824 */ /* 0x000fe200078e0a03 */
[----:B------:R-:W-:Y:S01]  /*c060*/  ISETP.GE.AND P0, PT, R16, RZ, PT ;  /* 0x000000ff1000720c */ /* 0x000fe20003f06270 */
[----:B------:R-:W-:Y:S01]  /*c070*/  IMAD.MOV R16, RZ, RZ, -R2 ;  /* 0x000000ffff107224 */ /* 0x000fe200078e0a02 */
[----:B------:R-:W-:Y:S01]  /*c080*/  LOP3.LUT R2, R19, 0x36, RZ, 0xfc, !PT ;  /* 0x0000003613027812 */ /* 0x000fe200078efcff */
[----:B------:R-:W-:Y:S01]  /*c090*/  IMAD.HI.U32 R22, R4, R21, RZ ;  /* 0x0000001504167227 */ /* 0x000fe200078e00ff */
[----:B------:R-:W-:-:S03]  /*c0a0*/  ISETP.GT.U32.AND P2, PT, R3, R23, PT ;  /* 0x000000170300720c */ /* 0x000fc60003f44070 */
[----:B------:R-:W-:Y:S01]  /*c0b0*/  @!P4 IMAD.IADD R12, R12, 0x1, -R3 ;  /* 0x000000010c0cc824 */ /* 0x000fe200078e0a03 */
[----:B------:R-:W-:Y:S01]  /*c0c0*/  ISETP.GE.AND P4, PT, R17, RZ, PT ;  /* 0x000000ff1100720c */ /* 0x000fe20003f86270 */
[----:B0-----:R-:W-:Y:S01]  /*c0d0*/  IMAD.MOV.U32 R0, RZ, RZ, R10 ;  /* 0x000000ffff007224 */ /* 0x001fe200078e000a */
[----:B------:R-:W-:Y:S01]  /*c0e0*/  IABS R10, R2 ;  /* 0x00000002000a7213 */ /* 0x000fe20000000000 */
[----:B------:R-:W-:Y:S01]  /*c0f0*/  IMAD.MOV R22, RZ, RZ, -R22 ;  /* 0x000000ffff167224 */ /* 0x000fe200078e0a16 */
[----:B------:R-:W-:Y:S01]  /*c100*/  LOP3.LUT R17, R19, 0x34, RZ, 0xfc, !PT ;  /* 0x0000003413117812 */ /* 0x000fe200078efcff */
[----:B------:R-:W-:Y:S01]  /*c110*/  @!P5 IMAD.MOV R0, RZ, RZ, -R0 ;  /* 0x000000ffff00d224 */ /* 0x000fe200078e0a00 */
[C---:B------:R-:W-:Y:S01]  /*c120*/  ISETP.GT.U32.AND P5, PT, R3.reuse, R12, PT ;  /* 0x0000000c0300720c */ /* 0x040fe20003fa4070 */
[C---:B------:R-:W-:Y:S01]  /*c130*/  IMAD R20, R3.reuse, R16, R20 ;  /* 0x0000001003147224 */ /* 0x040fe200078e0214 */
[----:B------:R-:W-:Y:S01]  /*c140*/  IABS R18, R17 ;  /* 0x0000001100127213 */ /* 0x000fe20000000000 */
[----:B------:R-:W-:Y:S01]  /*c150*/  IMAD R21, R3, R22, R21 ;  /* 0x0000001603157224 */ /* 0x000fe200078e0215 */
[----:B------:R0:W-:Y:S01]  /*c160*/  STL [R1+0x40], R0 ;  /* 0x0000400001007387 */ /* 0x0001e20000100800 */
[----:B------:R-:W-:Y:S01]  /*c170*/  IMAD.MOV.U32 R5, RZ, RZ, R13 ;  /* 0x000000ffff057224 */ /* 0x000fe200078e000d */
[----:B------:R-:W-:Y:S01]  /*c180*/  LOP3.LUT R22, R19, 0x32, RZ, 0xfc, !PT ;  /* 0x0000003213167812 */ /* 0x000fe200078efcff */
[----:B------:R-:W-:Y:S01]  /*c190*/  @!P2 IMAD.IADD R23, R23, 0x1, -R3 ;  /* 0x000000011717a824 */ /* 0x000fe200078e0a03 */
[----:B------:R-:W-:Y:S01]  /*c1a0*/  ISETP.GE.AND P2, PT, R2, RZ, PT ;  /* 0x000000ff0200720c */ /* 0x000fe20003f46270 */
[----:B------:R-:W-:Y:S01]  /*c1b0*/  @!P3 IMAD.MOV R5, RZ, RZ, -R5 ;  /* 0x000000ffff05b224 */ /* 0x000fe200078e0a05 */
[----:B------:R-:W-:-:S02]  /*c1c0*/  ISETP.GT.U32.AND P3, PT, R3, R21, PT ;  /* 0x000000150300720c */ /* 0x000fc40003f64070 */
[----:B------:R-:W-:Y:S01]  /*c1d0*/  IABS R13, R14 ;  /* 0x0000000e000d7213 */ /* 0x000fe20000000000 */
[----:B------:R-:W-:Y:S01]  /*c1e0*/  @!P5 IMAD.IADD R12, R12, 0x1, -R3 ;  /* 0x000000010c0cd824 */ /* 0x000fe200078e0a03 */
[----:B------:R-:W-:Y:S01]  /*c1f0*/  ISETP.GT.U32.AND P5, PT, R3, R20, PT ;  /* 0x000000140300720c */ /* 0x000fe20003fa4070 */
[----:B0-----:R-:W-:Y:S01]  /*c200*/  IMAD.MOV.U32 R0, RZ, RZ, R11 ;  /* 0x000000ffff007224 */ /* 0x001fe200078e000b */
[----:B------:R-:W-:Y:S01]  /*c210*/  STL [R1+0x110], R5 ;  /* 0x0001100501007387 */ /* 0x000fe20000100800 */
[----:B------:R-:W-:-:S04]  /*c220*/  IMAD.HI.U32 R11, R4, R10, RZ ;  /* 0x0000000a040b7227 */ /* 0x000fc800078e00ff */
[----:B------:R-:W-:Y:S01]  /*c230*/  @!P1 IMAD.MOV R0, RZ, RZ, -R0 ;  /* 0x000000ffff009224 */ /* 0x000fe200078e0a00 */
[----:B------:R-:W-:Y:S01]  /*c240*/  ISETP.GE.AND P1, PT, R9, RZ, PT ;  /* 0x000000ff0900720c */ /* 0x000fe20003f26270 */
[----:B------:R-:W-:Y:S02]  /*c250*/  IMAD.MOV R11, RZ, RZ, -R11 ;  /* 0x000000ffff0b7224 */ /* 0x000fe400078e0a0b */
[----:B------:R-:W-:Y:S01]  /*c260*/  IMAD.HI.U32 R9, R4, R18, RZ ;  /* 0x0000001204097227 */ /* 0x000fe200078e00ff */
[----:B------:R0:W-:Y:S03]  /*c270*/  STL [R1+0x118], R0 ;  /* 0x0001180001007387 */ /* 0x0001e60000100800 */
[----:B------:R-:W-:Y:S01]  /*c280*/  IMAD R2, R3, R11, R10 ;  /* 0x0000000b03027224 */ /* 0x000fe200078e020a */
[----:B------:R-:W-:Y:S01]  /*c290*/  IABS R11, R22 ;  /* 0x00000016000b7213 */ /* 0x000fe20000000000 */
[----:B------:R-:W-:Y:S01]  /*c2a0*/  IMAD.MOV R10, RZ, RZ, -R9 ;  /* 0x000000ffff0a7224 */ /* 0x000fe200078e0a09 */
[----:B------:R-:W-:Y:S01]  /*c2b0*/  LOP3.LUT R9, R19, 0x30, RZ, 0xfc, !PT ;  /* 0x0000003013097812 */ /* 0x000fe200078efcff */
[----:B------:R-:W-:-:S02]  /*c2c0*/  @!P5 IMAD.IADD R20, R20, 0x1, -R3 ;  /* 0x000000011414d824 */ /* 0x000fc400078e0a03 */
[----:B------:R-:W-:Y:S01]  /*c2d0*/  IMAD R18, R3, R10, R18 ;  /* 0x0000000a03127224 */ /* 0x000fe200078e0212 */
[----:B------:R-:W-:Y:S01]  /*c2e0*/  IABS R24, R9 ;  /* 0x0000000900187213 */ /* 0x000fe20000000000 */
[----:B------:R-:W-:Y:S01]  /*c2f0*/  @!P3 IMAD.IADD R21, R21, 0x1, -R3 ;  /* 0x000000011515b824 */ /* 0x000fe200078e0a03 */
[C---:B------:R-:W-:Y:S01]  /*c300*/  ISETP.GT.U32.AND P3, PT, R3.reuse, R2, PT ;  /* 0x000000020300720c */ /* 0x040fe20003f64070 */
[----:B0-----:R-:W-:Y:S01]  /*c310*/  IMAD.MOV.U32 R0, RZ, RZ, R12 ;  /* 0x000000ffff007224 */ /* 0x001fe200078e000c */
[----:B------:R-:W-:Y:S01]  /*c320*/  ISETP.GT.U32.AND P5, PT, R3, R18, PT ;  /* 0x000000120300720c */ /* 0x000fe20003fa4070 */
[----:B------:R-:W-:Y:S01]  /*c330*/  IMAD.MOV.U32 R12, RZ, RZ, R24 ;  /* 0x000000ffff0c7224 */ /* 0x000fe200078e0018 */
[----:B------:R-:W-:Y:S01]  /*c340*/  LOP3.LUT R10, R19, 0x2e, RZ, 0xfc, !PT ;  /* 0x0000002e130a7812 */ /* 0x000fe200078efcff */
[----:B------:R-:W-:Y:S01]  /*c350*/  @!P6 IMAD.MOV R0, RZ, RZ, -R0 ;  /* 0x000000ffff00e224 */ /* 0x000fe200078e0a00 */
[----:B------:R-:W-:Y:S01]  /*c360*/  ISETP.GT.U32.AND P6, PT, R3, R21, PT ;  /* 0x000000150300720c */ /* 0x000fe20003fc4070 */
[----:B------:R-:W-:Y:S01]  /*c370*/  IMAD.HI.U32 R24, R4, R11, RZ ;  /* 0x0000000b04187227 */ /* 0x000fe200078e00ff */
[----:B------:R-:W-:-:S02]  /*c380*/  IABS R16, R10 ;  /* 0x0000000a00107213 */ /* 0x000fc40000000000 */
[----:B------:R0:W-:Y:S01]  /*c390*/  STL [R1+0x114], R0 ;  /* 0x0001140001007387 */ /* 0x0001e20000100800 */
[----:B------:R-:W-:Y:S02]  /*c3a0*/  IMAD.MOV R24, RZ, RZ, -R24 ;  /* 0x000000ffff187224 */ /* 0x000fe400078e0a18 */
[--C-:B------:R-:W-:Y:S01]  /*c3b0*/  @!P3 IMAD.IADD R2, R2, 0x1, -R3.reuse ;  /* 0x000000010202b824 */ /* 0x100fe200078e0a03 */
[C---:B------:R-:W-:Y:S01]  /*c3c0*/  ISETP.GT.U32.AND P3, PT, R3.reuse, R20, PT ;  /* 0x000000140300720c */ /* 0x040fe20003f64070 */
[----:B------:R-:W-:Y:S02]  /*c3d0*/  @!P5 IMAD.IADD R18, R18, 0x1, -R3 ;  /* 0x000000011212d824 */ /* 0x000fe400078e0a03 */
[----:B------:R-:W-:Y:S02]  /*c3e0*/  IMAD R11, R3, R24, R11 ;  /* 0x00000018030b7224 */ /* 0x000fe400078e020b */
        /* <DEDUP_REMOVED lines=8> */
[C---:B------:R-:W-:Y:S02]  /*c470*/  IMAD R12, R3.reuse, R24, R12 ;  /* 0x00000018030c7224 */ /* 0x040fe400078e020c */
[--C-:B------:R-:W-:Y:S01]  /*c480*/  @!P3 IMAD.IADD R20, R20, 0x1, -R3.reuse ;  /* 0x000000011414b824 */ /* 0x100fe200078e0a03 */
[----:B------:R0:W-:Y:S01]  /*c490*/  STL [R1+0x10c], R0 ;  /* 0x00010c0001007387 */ /* 0x0001e20000100800 */
[----:B------:R-:W-:Y:S01]  /*c4a0*/  @!P5 IMAD.IADD R18, R18, 0x1, -R3 ;  /* 0x000000011212d824 */ /* 0x000fe200078e0a03 */
[----:B------:R-:W-:Y:S01]  /*c4b0*/  ISETP.GT.U32.AND P5, PT, R3, R12, PT ;  /* 0x0000000c0300720c */ /* 0x000fe20003fa4070 */
[----:B------:R-:W-:Y:S01]  /*c4c0*/  IMAD.MOV.U32 R5, RZ, RZ, R21 ;  /* 0x000000ffff057224 */ /* 0x000fe200078e0015 */
[----:B------:R-:W-:Y:S01]  /*c4d0*/  ISETP.GE.AND P3, PT, R17, RZ, PT ;  /* 0x000000ff1100720c */ /* 0x000fe20003f66270 */
[----:B------:R-:W-:Y:S01]  /*c4e0*/  @!P6 IMAD.IADD R11, R11, 0x1, -R3 ;  /* 0x000000010b0be824 */ /* 0x000fe200078e0a03 */
[----:B------:R-:W1:Y:S01]  /*c4f0*/  I2F.RP R17, R13 ;  /* 0x0000000d00117306 */ /* 0x000e620000209400 */
[----:B------:R-:W-:Y:S01]  /*c500*/  @!P4 IMAD.MOV R5, RZ, RZ, -R5 ;  /* 0x000000ffff05c224 */ /* 0x000fe200078e0a05 */
[----:B------:R-:W-:Y:S01]  /*c510*/  ISETP.GE.AND P4, PT, R9, RZ, PT ;  /* 0x000000ff0900720c */ /* 0x000fe20003f86270 */
[----:B------:R-:W-:Y:S01]  /*c520*/  @!P0 IMAD.IADD R2, R2, 0x1, -R3 ;  /* 0x0000000102028824 */ /* 0x000fe200078e0a03 */
[----:B------:R-:W-:Y:S01]  /*c530*/  ISETP.GT.U32.AND P6, PT, R3, R11, PT ;  /* 0x0000000b0300720c */ /* 0x000fe20003fc4070 */
[----:B0-----:R-:W-:Y:S01]  /*c540*/  IMAD.MOV.U32 R0, RZ, RZ, R20 ;  /* 0x000000ffff007224 */ /* 0x001fe200078e0014 */
[----:B------:R0:W-:Y:S01]  /*c550*/  STL [R1+0x30], R5 ;  /* 0x0000300501007387 */ /* 0x0001e20000100800 */
[----:B------:R-:W-:Y:S01]  /*c560*/  ISETP.GE.AND P0, PT, R22, RZ, PT ;  /* 0x000000ff1600720c */ /* 0x000fe20003f06270 */
[----:B------:R-:W-:Y:S01]  /*c570*/  IMAD.HI.U32 R23, R4, R16, RZ ;  /* 0x0000001004177227 */ /* 0x000fe200078e00ff */
[----:B------:R-:W-:-:S02]  /*c580*/  LOP3.LUT R20, R19, 0x2c, RZ, 0xfc, !PT ;  /* 0x0000002c13147812 */ /* 0x000fc400078efcff */
[----:B------:R-:W-:Y:S01]  /*c590*/  LOP3.LUT R22, R19, 0x2a, RZ, 0xfc, !PT ;  /* 0x0000002a13167812 */ /* 0x000fe200078efcff */
[----:B------:R-:W-:Y:S01]  /*c5a0*/  @!P1 IMAD.MOV R0, RZ, RZ, -R0 ;  /* 0x000000ffff009224 */ /* 0x000fe200078e0a00 */
[----:B------:R-:W-:Y:S01]  /*c5b0*/  ISETP.GE.AND P1, PT, R10, RZ, PT ;  /* 0x000000ff0a00720c */ /* 0x000fe20003f26270 */
[--C-:B------:R-:W-:Y:S01]  /*c5c0*/  @!P5 IMAD.IADD R12, R12, 0x1, -R3.reuse ;  /* 0x000000010c0cd824 */ /* 0x100fe200078e0a03 */
[----:B-1----:R-:W1:Y:S01]  /*c5d0*/  MUFU.RCP R17, R17 ;  /* 0x0000001100117308 */ /* 0x002e620000001000 */
[----:B0-----:R-:W-:Y:S01]  /*c5e0*/  IMAD.MOV.U32 R5, RZ, RZ, R18 ;  /* 0x000000ffff057224 */ /* 0x001fe200078e0012 */
[----:B------:R0:W-:Y:S01]  /*c5f0*/  STL [R1+0xa4], R0 ;  /* 0x0000a40001007387 */ /* 0x0001e20000100800 */
[----:B------:R-:W-:Y:S01]  /*c600*/  @!P6 IMAD.IADD R11, R11, 0x1, -R3 ;  /* 0x000000010b0be824 */ /* 0x000fe200078e0a03 */
[C---:B------:R-:W-:Y:S01]  /*c610*/  LOP3.LUT R10, R19.reuse, 0x26, RZ, 0xfc, !PT ;  /* 0x00000026130a7812 */ /* 0x040fe200078efcff */
[----:B------:R-:W-:Y:S01]  /*c620*/  @!P3 IMAD.MOV R5, RZ, RZ, -R5 ;  /* 0x000000ffff05b224 */ /* 0x000fe200078e0a05 */
[----:B------:R-:W-:Y:S01]  /*c630*/  LOP3.LUT R9, R19, 0x28, RZ, 0xfc, !PT ;  /* 0x0000002813097812 */ /* 0x000fe200078efcff */
[----:B------:R-:W-:Y:S01]  /*c640*/  IMAD.MOV R23, RZ, RZ, -R23 ;  /* 0x000000ffff177224 */ /* 0x000fe200078e0a17 */
[----:B------:R-:W-:-:S02]  /*c650*/  ISETP.GE.AND P6, PT, R22, RZ, PT ;  /* 0x000000ff1600720c */ /* 0x000fc40003fc6270 */
[----:B------:R-:W-:Y:S01]  /*c660*/  IABS R22, R22 ;  /* 0x0000001600167213 */ /* 0x000fe20000000000 */
[----:B------:R-:W-:Y:S01]  /*c670*/  IMAD R16, R3, R23, R16 ;  /* 0x0000001703107224 */ /* 0x000fe200078e0210 */
[----:B------:R-:W-:Y:S01]  /*c680*/  ISETP.GE.AND P3, PT, R9, RZ, PT ;  /* 0x000000ff0900720c */ /* 0x000fe20003f66270 */
[----:B0-----:R-:W-:Y:S01]  /*c690*/  IMAD.MOV.U32 R0, RZ, RZ, R2 ;  /* 0x000000ffff007224 */ /* 0x001fe200078e0002 */
[----:B------:R-:W-:Y:S01]  /*c6a0*/  IABS R2, R20 ;  /* 0x0000001400027213 */ /* 0x000fe20000000000 */
[----:B------:R-:W-:Y:S01]  /*c6b0*/  IMAD.HI.U32 R18, R4, R22, RZ ;  /* 0x0000001604127227 */ /* 0x000fe200078e00ff */
[----:B------:R-:W-:Y:S02]  /*c6c0*/  IABS R9, R9 ;  /* 0x0000000900097213 */ /* 0x000fe40000000000 */
[----:B------:R-:W-:Y:S01]  /*c6d0*/  ISETP.GE.AND P5, PT, R20, RZ, PT ;  /* 0x000000ff1400720c */ /* 0x000fe20003fa6270 */
[----:B------:R-:W-:Y:S01]  /*c6e0*/  @!P2 IMAD.MOV R0, RZ, RZ, -R0 ;  /* 0x000000ffff00a224 */ /* 0x000fe200078e0a00 */
[----:B------:R-:W-:Y:S01]  /*c6f0*/  ISETP.GT.U32.AND P2, PT, R3, R12, PT ;  /* 0x0000000c0300720c */ /* 0x000fe20003f44070 */
[----:B-1----:R-:W-:Y:S01]  /*c700*/  VIADD R17, R17, 0xffffffe ;  /* 0x0ffffffe11117836 */ /* 0x002fe20000000000 */
[----:B------:R-:W-:Y:S01]  /*c710*/  IABS R21, R19 ;  /* 0x0000001300157213 */ /* 0x000fe20000000000 */
[----:B------:R-:W-:Y:S01]  /*c720*/  IMAD.HI.U32 R20, R4, R9, RZ ;  /* 0x0000000904147227 */ /* 0x000fe200078e00ff */
[----:B------:R0:W-:Y:S03]  /*c730*/  STL [R1+0xc4], R0 ;  /* 0x0000c40001007387 */ /* 0x0001e60000100800 */
[----:B------:R-:W1:Y:S01]  /*c740*/  F2I.FTZ.U32.TRUNC.NTZ R17, R17 ;  /* 0x0000001100117305 */ /* 0x000e62000021f000 */
[----:B------:R-:W-:Y:S01]  /*c750*/  STL [R1+0xcc], R5 ;  /* 0x0000cc0501007387 */ /* 0x000fe20000100800 */
[----:B------:R-:W-:-:S02]  /*c760*/  IMAD.MOV R18, RZ, RZ, -R18 ;  /* 0x000000ffff127224 */ /* 0x000fc400078e0a12 */
[----:B------:R-:W-:-:S04]  /*c770*/  IMAD.HI.U32 R24, R4, R21, RZ ;  /* 0x0000001504187227 */ /* 0x000fc800078e00ff */
[----:B0-----:R-:W-:Y:S02]  /*c780*/  IMAD.MOV.U32 R0, RZ, RZ, R11 ;  /* 0x000000ffff007224 */ /* 0x001fe400078e000b */
[----:B------:R-:W-:-:S04]  /*c790*/  IMAD.HI.U32 R11, R4, R2, RZ ;  /* 0x00000002040b7227 */ /* 0x000fc800078e00ff */
[----:B------:R-:W-:Y:S01]  /*c7a0*/  @!P0 IMAD.MOV R0, RZ, RZ, -R0 ;  /* 0x000000ffff008224 */ /* 0x000fe200078e0a00 */
[----:B------:R-:W-:Y:S01]  /*c7b0*/  ISETP.GE.AND P0, PT, R10, RZ, PT ;  /* 0x000000ff0a00720c */ /* 0x000fe20003f06270 */
[----:B------:R-:W-:Y:S01]  /*c7c0*/  @!P2 IMAD.IADD R12, R12, 0x1, -R3 ;  /* 0x000000010c0ca824 */ /* 0x000fe200078e0a03 */
[C---:B------:R-:W-:Y:S01]  /*c7d0*/  ISETP.GT.U32.AND P2, PT, R3.reuse, R16, PT ;  /* 0x000000100300720c */ /* 0x040fe20003f44070 */
[----:B------:R-:W-:Y:S01]  /*c7e0*/  IMAD.MOV R11, RZ, RZ, -R11 ;  /* 0x000000ffff0b7224 */ /* 0x000fe200078e0a0b */
[----:B------:R0:W-:Y:S01]  /*c7f0*/  STL [R1+0xdc], R0 ;  /* 0x0000dc0001007387 */ /* 0x0001e20000100800 */
[----:B------:R-:W-:Y:S01]  /*c800*/  IABS R10, R10 ;  /* 0x0000000a000a7213 */ /* 0x000fe20000000000 */
[----:B------:R-:W-:Y:S01]  /*c810*/  IMAD R22, R3, R18, R22 ;  /* 0x0000001203167224 */ /* 0x000fe200078e0216 */
[----:B------:R-:W-:Y:S01]  /*c820*/  LOP3.LUT R18, R19, 0x24, RZ, 0xfc, !PT ;  /* 0x0000002413127812 */ /* 0x000fe200078efcff */
[----:B------:R-:W-:Y:S02]  /*c830*/  IMAD R2, R3, R11, R2 ;  /* 0x0000000b03027224 */ /* 0x000fe400078e0202 */
[----:B------:R-:W-:-:S04]  /*c840*/  IMAD.HI.U32 R11, R4, R10, RZ ;  /* 0x0000000a040b7227 */ /* 0x000fc800078e00ff */
[----:B0-----:R-:W-:Y:S02]  /*c850*/  IMAD.MOV.U32 R0, RZ, RZ, R12 ;  /* 0x000000ffff007224 */ /* 0x001fe400078e000c */
[----:B------:R-:W-:Y:S02]  /*c860*/  @!P2 IMAD.IADD R16, R16, 0x1, -R3 ;  /* 0x000000011010a824 */ /* 0x000fe400078e0a03 */
[----:B------:R-:W-:Y:S01]  /*c870*/  @!P4 IMAD.MOV R0, RZ, RZ, -R0 ;  /* 0x000000ffff00c224 */ /* 0x000fe200078e0a00 */
[C---:B------:R-:W-:Y:S01]  /*c880*/  ISETP.GT.U32.AND P4, PT, R3.reuse, R2, PT ;  /* 0x000000020300720c */ /* 0x040fe20003f84070 */
[----:B------:R-:W-:Y:S01]  /*c890*/  IMAD.MOV R11, RZ, RZ, -R11 ;  /* 0x000000ffff0b7224 */ /* 0x000fe200078e0a0b */
[----:B------:R-:W-:Y:S01]  /*c8a0*/  ISETP.GT.U32.AND P2, PT, R3, R16, PT ;  /* 0x000000100300720c */ /* 0x000fe20003f44070 */
[----:B------:R-:W-:Y:S01]  /*c8b0*/  IMAD.MOV R12, RZ, RZ, -R20 ;  /* 0x000000ffff0c7224 */ /* 0x000fe200078e0a14 */
[----:B------:R-:W-:Y:S01]  /*c8c0*/  LOP3.LUT R20, R19, 0x22, RZ, 0xfc, !PT ;  /* 0x0000002213147812 */ /* 0x000fe200078efcff */
[C---:B------:R-:W-:Y:S01]  /*c8d0*/  IMAD R10, R3.reuse, R11, R10 ;  /* 0x0000000b030a7224 */ /* 0x040fe200078e020a */
[----:B------:R0:W-:Y:S01]  /*c8e0*/  STL [R1+0xc8], R0 ;  /* 0x0000c80001007387 */ /* 0x0001e20000100800 */
[----:B------:R-:W-:Y:S01]  /*c8f0*/  IMAD R9, R3, R12, R9 ;  /* 0x0000000c03097224 */ /* 0x000fe200078e0209 */
[----:B------:R-:W-:Y:S01]  /*c900*/  IABS R12, R20 ;  /* 0x00000014000c7213 */ /* 0x000fe20000000000 */
[----:B-1----:R-:W-:Y:S01]  /*c910*/  IMAD.MOV R27, RZ, RZ, -R17 ;  /* 0x000000ffff1b7224 */ /* 0x002fe200078e0a11 */
[----:B------:R-:W-:Y:S01]  /*c920*/  IABS R11, R18 ;  /* 0x00000012000b7213 */ /* 0x000fe20000000000 */
[----:B------:R-:W-:-:S02]  /*c930*/  IMAD.MOV R24, RZ, RZ, -R24 ;  /* 0x000000ffff187224 */ /* 0x000fc400078e0a18 */
[--C-:B------:R-:W-:Y:S02]  /*c940*/  @!P4 IMAD.IADD R2, R2, 0x1, -R3.reuse ;  /* 0x000000010202c824 */ /* 0x100fe400078e0a03 */
[----:B------:R-:W-:Y:S01]  /*c950*/  @!P2 IMAD.IADD R16, R16, 0x1, -R3 ;  /* 0x000000011010a824 */ /* 0x000fe200078e0a03 */
[C---:B------:R-:W-:Y:S01]  /*c960*/  ISETP.GT.U32.AND P2, PT, R3.reuse, R22, PT ;  /* 0x000000160300720c */ /* 0x040fe20003f44070 */
[----:B------:R-:W-:Y:S01]  /*c970*/  IMAD.HI.U32 R26, R4, R12, RZ ;  /* 0x0000000c041a7227 */ /* 0x000fe200078e00ff */
[----:B------:R-:W-:-:S03]  /*c980*/  ISETP.GT.U32.AND P4, PT, R3, R2, PT ;  /* 0x000000020300720c */ /* 0x000fc60003f84070 */
[----:B0-----:R-:W-:Y:S02]  /*c990*/  IMAD.MOV.U32 R0, RZ, RZ, R16 ;  /* 0x000000ffff007224 */ /* 0x001fe400078e0010 */
[----:B------:R-:W-:Y:S02]  /*c9a0*/  IMAD.MOV.U32 R16, RZ, RZ, RZ ;  /* 0x000000ffff107224 */ /* 0x000fe400078e00ff */
[----:B------:R-:W-:Y:S01]  /*c9b0*/  @!P1 IMAD.MOV R0, RZ, RZ, -R0 ;  /* 0x000000ffff009224 */ /* 0x000fe200078e0a00 */
[----:B------:R-:W-:Y:S01]  /*c9c0*/  ISETP.GT.U32.AND P1, PT, R3, R9, PT ;  /* 0x000000090300720c */ /* 0x000fe20003f24070 */
[----:B------:R-:W-:Y:S02]  /*c9d0*/  IMAD R27, R27, R13, RZ ;  /* 0x0000000d1b1b7224 */ /* 0x000fe400078e02ff */
[----:B------:R-:W-:Y:S01]  /*c9e0*/  IMAD.MOV R26, RZ, RZ, -R26 ;  /* 0x000000ffff1a7224 */ /* 0x000fe200078e0a1a */
[----:B------:R0:W-:Y:S01]  /*c9f0*/  STL [R1+0xa8], R0 ;  /* 0x0000a80001007387 */ /* 0x0001e20000100800 */
[--C-:B------:R-:W-:Y:S01]  /*ca00*/  @!P4 IMAD.IADD R2, R2, 0x1, -R3.reuse ;  /* 0x000000010202c824 */ /* 0x100fe200078e0a03 */
[----:B------:R-:W-:Y:S01]  /*ca10*/  ISETP.GT.U32.AND P4, PT, R3, R10, PT ;  /* 0x0000000a0300720c */ /* 0x000fe20003f84070 */
[----:B------:R-:W-:-:S02]  /*ca20*/  @!P2 IMAD.IADD R22, R22, 0x1, -R3 ;  /* 0x000000011616a824 */ /* 0x000fc400078e0a03 */
[----:B------:R-:W-:-:S03]  /*ca30*/  IMAD.HI.U32 R16, R17, R27, R16 ;  /* 0x0000001b11107227 */ /* 0x000fc600078e0010 */
[C---:B------:R-:W-:Y:S01]  /*ca40*/  ISETP.GT.U32.AND P2, PT, R3.reuse, R22, PT ;  /* 0x000000160300720c */ /* 0x040fe20003f44070 */
[C---:B------:R-:W-:Y:S02]  /*ca50*/  IMAD R12, R3.reuse, R26, R12 ;  /* 0x0000001a030c7224 */ /* 0x040fe400078e020c */
[----:B------:R-:W-:Y:S02]  /*ca60*/  IMAD.MOV.U32 R5, RZ, RZ, R2 ;  /* 0x000000ffff057224 */ /* 0x000fe400078e0002 */
[----:B------:R-:W-:Y:S02]  /*ca70*/  IMAD.MOV.U32 R17, RZ, RZ, R25 ;  /* 0x000000ffff117224 */ /* 0x000fe400078e0019 */
[----:B------:R-:W-:Y:S02]  /*ca80*/  @!P4 IMAD.IADD R10, R10, 0x1, -R3 ;  /* 0x000000010a0ac824 */ /* 0x000fe400078e0a03 */
[----:B------:R-:W-:Y:S01]  /*ca90*/  @!P5 IMAD.MOV R5, RZ, RZ, -R5 ;  /* 0x000000ffff05d224 */ /* 0x000fe200078e0a05 */
[C---:B------:R-:W-:Y:S01]  /*caa0*/  ISETP.GT.U32.AND P5, PT, R3.reuse, R12, PT ;  /* 0x0000000c0300720c */ /* 0x040fe20003fa4070 */
[----:B------:R-:W-:Y:S01]  /*cab0*/  IMAD.HI.U32 R23, R4, R11, RZ ;  /* 0x0000000b04177227 */ /* 0x000fe200078e00ff */
[----:B------:R-:W-:-:S02]  /*cac0*/  ISETP.GT.U32.AND P4, PT, R3, R10, PT ;  /* 0x0000000a0300720c */ /* 0x000fc40003f84070 */
[----:B------:R-:W-:Y:S01]  /*cad0*/  STL [R1+0x78], R5 ;  /* 0x0000780501007387 */ /* 0x000fe20000100800 */
[----:B------:R-:W-:Y:S02]  /*cae0*/  @!P1 IMAD.IADD R9, R9, 0x1, -R3 ;  /* 0x0000000109099824 */ /* 0x000fe400078e0a03 */
[----:B------:R-:W-:-:S03]  /*caf0*/  IMAD.HI.U32 R16, R16, R17, RZ ;  /* 0x0000001110107227 */ /* 0x000fc600078e00ff */
[C---:B------:R-:W-:Y:S01]  /*cb00*/  ISETP.GT.U32.AND P1, PT, R3.reuse, R9, PT ;  /* 0x000000090300720c */ /* 0x040fe20003f24070 */
[----:B------:R-:W-:Y:S02]  /*cb10*/  IMAD.MOV R23, RZ, RZ, -R23 ;  /* 0x000000ffff177224 */ /* 0x000fe400078e0a17 */
[----:B------:R-:W-:Y:S02]  /*cb20*/  IMAD.MOV R16, RZ, RZ, -R16 ;  /* 0x000000ffff107224 */ /* 0x000fe400078e0a10 */
[----:B------:R-:W-:Y:S02]  /*cb30*/  IMAD R11, R3, R23, R11 ;  /* 0x00000017030b7224 */ /* 0x000fe400078e020b */
[----:B------:R-:W-:Y:S01]  /*cb40*/  IMAD R2, R13, R16, R17 ;  /* 0x000000100d027224 */ /* 0x000fe200078e0211 */
[----:B------:R-:W-:Y:S01]  /*cb50*/  LOP3.LUT R17, R19, 0x1c, RZ, 0xfc, !PT ;  /* 0x0000001c13117812 */ /* 0x000fe200078efcff */
[--C-:B------:R-:W-:Y:S01]  /*cb60*/  @!P2 IMAD.IADD R22, R22, 0x1, -R3.reuse ;  /* 0x000000011616a824 */ /* 0x100fe200078e0a03 */
[----:B------:R-:W-:Y:S01]  /*cb70*/  ISETP.GT.U32.AND P2, PT, R3, R11, PT ;  /* 0x0000000b0300720c */ /* 0x000fe20003f44070 */
[--C-:B------:R-:W-:Y:S01]  /*cb80*/  @!P4 IMAD.IADD R10, R10, 0x1, -R3.reuse ;  /* 0x000000010a0ac824 */ /* 0x100fe200078e0a03 */
[----:B------:R-:W-:Y:S01]  /*cb90*/  ISETP.GT.U32.AND P4, PT, R13, R2, PT ;  /* 0x000000020d00720c */ /* 0x000fe20003f84070 */
[----:B------:R-:W-:Y:S01]  /*cba0*/  @!P5 IMAD.IADD R12, R12, 0x1, -R3 ;  /* 0x000000010c0cd824 */ /* 0x000fe200078e0a03 */
[----:B------:R-:W-:Y:S01]  /*cbb0*/  IABS R23, R17 ;  /* 0x0000001100177213 */ /* 0x000fe20000000000 */
[----:B------:R-:W-:Y:S01]  /*cbc0*/  IMAD R21, R3, R24, R21 ;  /* 0x0000001803157224 */ /* 0x000fe200078e0215 */
[----:B------:R-:W-:Y:S01]  /*cbd0*/  LOP3.LUT R24, R19, 0x1e, RZ, 0xfc, !PT ;  /* 0x0000001e13187812 */ /* 0x000fe200078efcff */
[----:B------:R-:W-:Y:S01]  /*cbe0*/  @!P1 IMAD.IADD R9, R9, 0x1, -R3 ;  /* 0x0000000109099824 */ /* 0x000fe200078e0a03 */
[C---:B------:R-:W-:Y:S01]  /*cbf0*/  ISETP.GT.U32.AND P5, PT, R3.reuse, R12, PT ;  /* 0x0000000c0300720c */ /* 0x040fe20003fa4070 */
[----:B0-----:R-:W-:Y:S01]  /*cc00*/  IMAD.MOV.U32 R0, RZ, RZ, R22 ;  /* 0x000000ffff007224 */ /* 0x001fe200078e0016 */
[----:B------:R-:W-:Y:S01]  /*cc10*/  ISETP.GT.U32.AND P1, PT, R3, R21, PT ;  /* 0x000000150300720c */ /* 0x000fe20003f24070 */
[----:B------:R-:W-:Y:S01]  /*cc20*/  @!P3 IMAD.MOV R9, RZ, RZ, -R9 ;  /* 0x000000ffff09b224 */ /* 0x000fe200078e0a09 */
[----:B------:R-:W-:Y:S01]  /*cc30*/  IABS R22, R24 ;  /* 0x0000001800167213 */ /* 0x000fe20000000000 */
[----:B------:R-:W-:-:S02]  /*cc40*/  @!P2 IMAD.IADD R11, R11, 0x1, -R3 ;  /* 0x000000010b0ba824 */ /* 0x000fc400078e0a03 */
[----:B------:R-:W-:Y:S02]  /*cc50*/  @!P4 IMAD.IADD R2, R2, 0x1, -R13 ;  /* 0x000000010202c824 */ /* 0x000fe400078e0a0d */
[----:B------:R-:W-:Y:S01]  /*cc60*/  IMAD.HI.U32 R26, R4, R22, RZ ;  /* 0x00000016041a7227 */ /* 0x000fe200078e00ff */
[----:B------:R-:W-:Y:S02]  /*cc70*/  ISETP.GT.U32.AND P2, PT, R3, R11, PT ;  /* 0x0000000b0300720c */ /* 0x000fe40003f44070 */
[----:B------:R-:W-:Y:S01]  /*cc80*/  ISETP.GT.U32.AND P4, PT, R13, R2, PT ;  /* 0x000000020d00720c */ /* 0x000fe20003f84070 */
[--C-:B------:R-:W-:Y:S01]  /*cc90*/  @!P5 IMAD.IADD R12, R12, 0x1, -R3.reuse ;  /* 0x000000010c0cd824 */ /* 0x100fe200078e0a03 */
[----:B------:R-:W-:Y:S01]  /*cca0*/  ISETP.GE.AND P5, PT, R24, RZ, PT ;  /* 0x000000ff1800720c */ /* 0x000fe20003fa6270 */
[----:B------:R-:W-:Y:S02]  /*ccb0*/  @!P1 IMAD.IADD R21, R21, 0x1, -R3 ;  /* 0x0000000115159824 */ /* 0x000fe400078e0a03 */
[----:B------:R-:W-:-:S02]  /*ccc0*/  IMAD.MOV R24, RZ, RZ, -R26 ;  /* 0x000000ffff187224 */ /* 0x000fc400078e0a1a */
[----:B------:R-:W-:Y:S01]  /*ccd0*/  @!P6 IMAD.MOV R0, RZ, RZ, -R0 ;  /* 0x000000ffff00e224 */ /* 0x000fe200078e0a00 */
[----:B------:R-:W-:Y:S01]  /*cce0*/  ISETP.GE.AND P6, PT, R18, RZ, PT ;  /* 0x000000ff1200720c */ /* 0x000fe20003fc6270 */
[----:B------:R-:W-:Y:S01]  /*ccf0*/  IMAD R22, R3, R24, R22 ;  /* 0x0000001803167224 */ /* 0x000fe200078e0216 */
[----:B------:R-:W-:Y:S01]  /*cd00*/  LOP3.LUT R18, R19, 0x1a, RZ, 0xfc, !PT ;  /* 0x0000001a13127812 */ /* 0x000fe200078efcff */
[----:B------:R-:W-:Y:S01]  /*cd10*/  @!P2 IMAD.IADD R11, R11, 0x1, -R3 ;  /* 0x000000010b0ba824 */ /* 0x000fe200078e0a03 */
[C---:B------:R-:W-:Y:S01]  /*cd20*/  ISETP.GT.U32.AND P1, PT, R3.reuse, R21, PT ;  /* 0x000000150300720c */ /* 0x040fe20003f24070 */
[----:B------:R-:W-:Y:S01]  /*cd30*/  @!P4 IMAD.IADD R2, R2, 0x1, -R13 ;  /* 0x000000010202c824 */ /* 0x000fe200078e0a0d */
[----:B------:R-:W-:Y:S01]  /*cd40*/  IABS R25, R18 ;  /* 0x0000001200197213 */ /* 0x000fe20000000000 */
[----:B------:R0:W-:Y:S01]  /*cd50*/  STL [R1+0x74], R0 ;  /* 0x0000740001007387 */ /* 0x0001e20000100800 */
[----:B------:R-:W-:Y:S01]  /*cd60*/  ISETP.GT.U32.AND P3, PT, R3, R22, PT ;  /* 0x000000160300720c */ /* 0x000fe20003f64070 */
[----:B------:R-:W-:Y:S01]  /*cd70*/  @!P0 IMAD.MOV R10, RZ, RZ, -R10 ;  /* 0x000000ffff0a8224 */ /* 0x000fe200078e0a0a */
[----:B------:R-:W-:Y:S01]  /*cd80*/  ISETP.GE.AND P2, PT, R20, RZ, PT ;  /* 0x000000ff1400720c */ /* 0x000fe20003f46270 */
[----:B------:R-:W-:Y:S01]  /*cd90*/  IMAD.HI.U32 R16, R4, R25, RZ ;  /* 0x0000001904107227 */ /* 0x000fe200078e00ff */
[C---:B------:R-:W-:Y:S01]  /*cda0*/  ISETP.GE.AND P4, PT, R19.reuse, RZ, PT ;  /* 0x000000ff1300720c */ /* 0x040fe20003f86270 */
[----:B------:R1:W-:Y:S01]  /*cdb0*/  STL [R1+0xc2c], R9 ;  /* 0x000c2c0901007387 */ /* 0x0003e20000100800 */
[----:B------:R-:W-:Y:S01]  /*cdc0*/  LOP3.LUT R13, R19, 0x16, RZ, 0xfc, !PT ;  /* 0x00000016130d7812 */ /* 0x000fe200078efcff */
[----:B------:R-:W-:-:S02]  /*cdd0*/  IMAD.MOV R16, RZ, RZ, -R16 ;  /* 0x000000ffff107224 */ /* 0x000fc400078e0a10 */
[----:B------:R-:W-:Y:S01]  /*cde0*/  @!P1 IMAD.IADD R21, R21, 0x1, -R3 ;  /* 0x0000000115159824 */ /* 0x000fe200078e0a03 */
[----:B------:R-:W-:Y:S01]  /*cdf0*/  ISETP.GE.AND P1, PT, R17, RZ, PT ;  /* 0x000000ff1100720c */ /* 0x000fe20003f26270 */
[----:B------:R-:W-:Y:S01]  /*ce00*/  IMAD.HI.U32 R20, R4, R23, RZ ;  /* 0x0000001704147227 */ /* 0x000fe200078e00ff */
[----:B------:R-:W-:Y:S01]  /*ce10*/  LOP3.LUT R17, R19, 0x18, RZ, 0xfc, !PT ;  /* 0x0000001813117812 */ /* 0x000fe200078efcff */
[----:B------:R2:W-:Y:S01]  /*ce20*/  STL [R1+0xc30], R10 ;  /* 0x000c300a01007387 */ /* 0x0005e20000100800 */
[----:B------:R-:W-:Y:S01]  /*ce30*/  IABS R27, R13 ;  /* 0x0000000d001b7213 */ /* 0x000fe20000000000 */
[----:B------:R-:W-:Y:S01]  /*ce40*/  IMAD R25, R3, R16, R25 ;  /* 0x0000001003197224 */ /* 0x000fe200078e0219 */
[C---:B------:R-:W-:Y:S01]  /*ce50*/  LOP3.LUT R16, R19.reuse, 0x14, RZ, 0xfc, !PT ;  /* 0x0000001413107812 */ /* 0x040fe200078efcff */
[----:B------:R-:W-:Y:S01]  /*ce60*/  @!P3 IMAD.IADD R22, R22, 0x1, -R3 ;  /* 0x000000011616b824 */ /* 0x000fe200078e0a03 */
[----:B------:R-:W-:Y:S01]  /*ce70*/  IABS R26, R17 ;  /* 0x00000011001a7213 */ /* 0x000fe20000000000 */
[----:B0-----:R-:W-:Y:S01]  /*ce80*/  IMAD.MOV.U32 R0, RZ, RZ, R21 ;  /* 0x000000ffff007224 */ /* 0x001fe200078e0015 */
[----:B------:R-:W-:Y:S01]  /*ce90*/  ISETP.NE.AND P3, PT, R14, RZ, PT ;  /* 0x000000ff0e00720c */ /* 0x000fe20003f65270 */
[----:B------:R-:W-:Y:S01]  /*cea0*/  IMAD.MOV R20, RZ, RZ, -R20 ;  /* 0x000000ffff147224 */ /* 0x000fe200078e0a14 */
[----:B-1----:R-:W-:Y:S01]  /*ceb0*/  LOP3.LUT R9, R19, 0x4, RZ, 0xfc, !PT ;  /* 0x0000000413097812 */ /* 0x002fe200078efcff */
[----:B------:R-:W-:Y:S01]  /*cec0*/  @!P2 IMAD.MOV R12, RZ, RZ, -R12 ;  /* 0x000000ffff0ca224 */ /* 0x000fe200078e0a0c */
[C---:B------:R-:W-:Y:S01]  /*ced0*/  ISETP.GT.U32.AND P2, PT, R3.reuse, R22, PT ;  /* 0x000000160300720c */ /* 0x040fe20003f44070 */
[----:B------:R-:W-:Y:S01]  /*cee0*/  @!P4 IMAD.MOV R0, RZ, RZ, -R0 ;  /* 0x000000ffff00c224 */ /* 0x000fe200078e0a00 */
[C---:B------:R-:W-:Y:S01]  /*cef0*/  ISETP.GT.U32.AND P4, PT, R3.reuse, R25, PT ;  /* 0x000000190300720c */ /* 0x040fe20003f84070 */
[C---:B------:R-:W-:Y:S01]  /*cf00*/  IMAD R23, R3.reuse, R20, R23 ;  /* 0x0000001403177224 */ /* 0x040fe200078e0217 */
[----:B------:R-:W-:Y:S01]  /*cf10*/  IABS R20, R16 ;  /* 0x0000001000147213 */ /* 0x000fe20000000000 */
[----:B------:R-:W-:Y:S01]  /*cf20*/  @!P6 IMAD.MOV R11, RZ, RZ, -R11 ;  /* 0x000000ffff0be224 */ /* 0x000fe200078e0a0b */
[----:B------:R-:W-:Y:S01]  /*cf30*/  ISETP.GE.AND P6, PT, R28, RZ, PT ;  /* 0x000000ff1c00720c */ /* 0x000fe20003fc6270 */
[----:B------:R-:W-:Y:S01]  /*cf40*/  IMAD.HI.U32 R24, R4, R26, RZ ;  /* 0x0000001a04187227 */ /* 0x000fe200078e00ff */
[----:B------:R-:W-:-:S02]  /*cf50*/  ISETP.GT.U32.AND P0, PT, R3, R23, PT ;  /* 0x000000170300720c */ /* 0x000fc40003f04070 */
[----:B------:R-:W-:Y:S01]  /*cf60*/  STL [R1+0xc34], R11 ;  /* 0x000c340b01007387 */ /* 0x000fe20000100800 */
[----:B------:R-:W-:Y:S01]  /*cf70*/  IMAD.HI.U32 R21, R4, R20, RZ ;  /* 0x0000001404157227 */ /* 0x000fe200078e00ff */
[----:B------:R-:W-:Y:S02]  /*cf80*/  IABS R29, R9 ;  /* 0x00000009001d7213 */ /* 0x000fe40000000000 */
[----:B------:R0:W-:Y:S01]  /*cf90*/  STL [R1+0xc38], R12 ;  /* 0x000c380c01007387 */ /* 0x0001e20000100800 */
[--C-:B------:R-:W-:Y:S01]  /*cfa0*/  @!P2 IMAD.IADD R22, R22, 0x1, -R3.reuse ;  /* 0x000000011616a824 */ /* 0x100fe200078e0a03 */
[----:B--2---:R-:W-:Y:S01]  /*cfb0*/  LOP3.LUT R10, R19, 0x6, RZ, 0xfc, !PT ;  /* 0x00000006130a7812 */ /* 0x004fe200078efcff */
[--C-:B------:R-:W-:Y:S01]  /*cfc0*/  @!P4 IMAD.IADD R25, R25, 0x1, -R3.reuse ;  /* 0x000000011919c824 */ /* 0x100fe200078e0a03 */
[----:B------:R1:W-:Y:S01]  /*cfd0*/  STL [R1+0xc], R0 ;  /* 0x00000c0001007387 */ /* 0x0003e20000100800 */
[----:B------:R-:W-:Y:S01]  /*cfe0*/  @!P5 IMAD.MOV R22, RZ, RZ, -R22 ;  /* 0x000000ffff16d224 */ /* 0x000fe200078e0a16 */
[----:B------:R-:W-:Y:S01]  /*cff0*/  ISETP.GE.AND P4, PT, R16, RZ, PT ;  /* 0x000000ff1000720c */ /* 0x000fe20003f86270 */
[----:B------:R-:W-:Y:S01]  /*d000*/  @!P0 IMAD.IADD R23, R23, 0x1, -R3 ;  /* 0x0000000117178824 */ /* 0x000fe200078e0a03 */
[----:B------:R-:W-:Y:S01]  /*d010*/  ISETP.GT.U32.AND P5, PT, R3, R25, PT ;  /* 0x000000190300720c */ /* 0x000fe20003fa4070 */
[----:B------:R-:W-:Y:S01]  /*d020*/  IMAD.MOV R24, RZ, RZ, -R24 ;  /* 0x000000ffff187224 */ /* 0x000fe200078e0a18 */
[----:B0-----:R-:W-:Y:S01]  /*d030*/  LOP3.LUT R12, R19, 0xe, RZ, 0xfc, !PT ;  /* 0x0000000e130c7812 */ /* 0x001fe200078efcff */
[----:B------:R-:W-:Y:S01]  /*d040*/  IMAD.MOV R21, RZ, RZ, -R21 ;  /* 0x000000ffff157224 */ /* 0x000fe200078e0a15 */
[C---:B------:R-:W-:Y:S01]  /*d050*/  ISETP.GT.U32.AND P0, PT, R3.reuse, R23, PT ;  /* 0x000000170300720c */ /* 0x040fe20003f04070 */
[C---:B------:R-:W-:Y:S01]  /*d060*/  IMAD R26, R3.reuse, R24, R26 ;  /* 0x00000018031a7224 */ /* 0x040fe200078e021a */
[----:B------:R-:W-:Y:S01]  /*d070*/  IABS R16, R12 ;  /* 0x0000000c00107213 */ /* 0x000fe20000000000 */
[----:B------:R-:W-:Y:S01]  /*d080*/  @!P6 IMAD.MOV R2, RZ, RZ, -R2 ;  /* 0x000000ffff02e224 */ /* 0x000fe200078e0a02 */
[----:B------:R-:W-:Y:S01]  /*d090*/  ISETP.GE.AND P6, PT, R18, RZ, PT ;  /* 0x000000ff1200720c */ /* 0x000fe20003fc6270 */
[C---:B------:R-:W-:Y:S01]  /*d0a0*/  IMAD R20, R3.reuse, R21, R20 ;  /* 0x0000001503147224 */ /* 0x040fe200078e0214 */
[----:B------:R-:W-:Y:S01]  /*d0b0*/  ISETP.GT.U32.AND P2, PT, R3, R26, PT ;  /* 0x0000001a0300720c */ /* 0x000fe20003f44070 */
[----:B------:R-:W-:Y:S01]  /*d0c0*/  IMAD.HI.U32 R18, R4, R27, RZ ;  /* 0x0000001b04127227 */ /* 0x000fe200078e00ff */
[----:B------:R-:W-:-:S02]  /*d0d0*/  @!P3 LOP3.LUT R2, RZ, R14, RZ, 0x33, !PT ;  /* 0x0000000eff02b212 */ /* 0x000fc400078e33ff */
[----:B------:R-:W-:Y:S01]  /*d0e0*/  ISETP.GE.AND P3, PT, R17, RZ, PT ;  /* 0x000000ff1100720c */ /* 0x000fe20003f66270 */
[--C-:B------:R-:W-:Y:S01]  /*d0f0*/  @!P5 IMAD.IADD R25, R25, 0x1, -R3.reuse ;  /* 0x000000011919d824 */ /* 0x100fe200078e0a03 */
[----:B------:R-:W-:Y:S01]  /*d100*/  ISETP.GT.U32.AND P5, PT, R3, R20, PT ;  /* 0x000000140300720c */ /* 0x000fe20003fa4070 */
[----:B------:R-:W-:Y:S01]  /*d110*/  IMAD.MOV R18, RZ, RZ, -R18 ;  /* 0x000000ffff127224 */ /* 0x000fe200078e0a12 */
[----:B------:R-:W-:Y:S01]  /*d120*/  IABS R17, R15 ;  /* 0x0000000f00117213 */ /* 0x000fe20000000000 */
[----:B------:R-:W-:Y:S01]  /*d130*/  @!P0 IMAD.IADD R23, R23, 0x1, -R3 ;  /* 0x0000000117178824 */ /* 0x000fe200078e0a03 */
[----:B------:R-:W-:Y:S01]  /*d140*/  ISETP.GE.AND P0, PT, R13, RZ, PT ;  /* 0x000000ff0d00720c */ /* 0x000fe20003f06270 */
[----:B------:R-:W-:Y:S01]  /*d150*/  IMAD R27, R3, R18, R27 ;  /* 0x00000012031b7224 */ /* 0x000fe200078e021b */
[----:B------:R-:W-:Y:S01]  /*d160*/  LOP3.LUT R18, R19, 0x12, RZ, 0xfc, !PT ;  /* 0x0000001213127812 */ /* 0x000fe200078efcff */
[----:B------:R-:W-:Y:S01]  /*d170*/  @!P1 IMAD.MOV R23, RZ, RZ, -R23 ;  /* 0x000000ffff179224 */ /* 0x000fe200078e0a17 */
[----:B------:R0:W-:Y:S01]  /*d180*/  STL [R1+0xb84], R2 ;  /* 0x000b840201007387 */ /* 0x0001e20000100800 */
[--C-:B------:R-:W-:Y:S01]  /*d190*/  @!P2 IMAD.IADD R26, R26, 0x1, -R3.reuse ;  /* 0x000000011a1aa824 */ /* 0x100fe200078e0a03 */
[C---:B------:R-:W-:Y:S01]  /*d1a0*/  ISETP.GT.U32.AND P1, PT, R3.reuse, R27, PT ;  /* 0x0000001b0300720c */ /* 0x040fe20003f24070 */
[----:B------:R-:W-:Y:S01]  /*d1b0*/  IMAD.HI.U32 R13, R4, R17, RZ ;  /* 0x00000011040d7227 */ /* 0x000fe200078e00ff */
[----:B------:R-:W-:Y:S01]  /*d1c0*/  IABS R21, R18 ;  /* 0x0000001200157213 */ /* 0x000fe20000000000 */
[----:B------:R2:W-:Y:S01]  /*d1d0*/  STL [R1+0xc3c], R22 ;  /* 0x000c3c1601007387 */ /* 0x0005e20000100800 */
[----:B------:R-:W-:Y:S01]  /*d1e0*/  ISETP.GT.U32.AND P2, PT, R3, R26, PT ;  /* 0x0000001a0300720c */ /* 0x000fe20003f44070 */
[----:B------:R-:W-:Y:S01]  /*d1f0*/  @!P5 IMAD.IADD R20, R20, 0x1, -R3 ;  /* 0x000000011414d824 */ /* 0x000fe200078e0a03 */
[C---:B-1----:R-:W-:Y:S01]  /*d200*/  LOP3.LUT R0, R19.reuse, 0xa, RZ, 0xfc, !PT ;  /* 0x0000000a13007812 */ /* 0x042fe200078efcff */
[----:B------:R-:W-:Y:S01]  /*d210*/  IMAD.MOV R13, RZ, RZ, -R13 ;  /* 0x000000ffff0d7224 */ /* 0x000fe200078e0a0d */
[----:B0-----:R-:W-:Y:S01]  /*d220*/  LOP3.LUT R2, R19, 0xc, RZ, 0xfc, !PT ;  /* 0x0000000c13027812 */ /* 0x001fe200078efcff */
[----:B------:R-:W-:Y:S01]  /*d230*/  IMAD.HI.U32 R24, R4, R21, RZ ;  /* 0x0000001504187227 */ /* 0x000fe200078e00ff */
[----:B------:R-:W-:Y:S01]  /*d240*/  ISETP.GT.U32.AND P5, PT, R3, R20, PT ;  /* 0x000000140300720c */ /* 0x000fe20003fa4070 */
[----:B------:R0:W-:Y:S01]  /*d250*/  STL [R1+0xc40], R23 ;  /* 0x000c401701007387 */ /* 0x0001e20000100800 */
[----:B------:R-:W-:Y:S01]  /*d260*/  IABS R14, R2 ;  /* 0x00000002000e7213 */ /* 0x000fe20000000000 */
[----:B------:R-:W-:Y:S01]  /*d270*/  @!P1 IMAD.IADD R27, R27, 0x1, -R3 ;  /* 0x000000011b1b9824 */ /* 0x000fe200078e0a03 */
[----:B------:R-:W-:Y:S01]  /*d280*/  LOP3.LUT R11, R19, 0x8, RZ, 0xfc, !PT ;  /* 0x00000008130b7812 */ /* 0x000fe200078efcff */
[C---:B------:R-:W-:Y:S01]  /*d290*/  IMAD R17, R3.reuse, R13, R17 ;  /* 0x0000000d03117224 */ /* 0x040fe200078e0211 */
[----:B------:R-:W-:Y:S01]  /*d2a0*/  IABS R13, R0 ;  /* 0x00000000000d7213 */ /* 0x000fe20000000000 */
[----:B------:R-:W-:Y:S01]  /*d2b0*/  IMAD.MOV R24, RZ, RZ, -R24 ;  /* 0x000000ffff187224 */ /* 0x000fe200078e0a18 */
[C---:B------:R-:W-:Y:S01]  /*d2c0*/  ISETP.GT.U32.AND P1, PT, R3.reuse, R27, PT ;  /* 0x0000001b0300720c */ /* 0x040fe20003f24070 */
[----:B------:R-:W-:Y:S01]  /*d2d0*/  @!P2 IMAD.IADD R26, R26, 0x1, -R3 ;  /* 0x000000011a1aa824 */ /* 0x000fe200078e0a03 */
[----:B------:R-:W-:Y:S01]  /*d2e0*/  ISETP.GE.AND P2, PT, R18, RZ, PT ;  /* 0x000000ff1200720c */ /* 0x000fe20003f46270 */
[C---:B------:R-:W-:Y:S01]  /*d2f0*/  IMAD R18, R3.reuse, R24, R21 ;  /* 0x0000001803127224 */ /* 0x040fe200078e0215 */
[----:B------:R-:W-:Y:S01]  /*d300*/  IABS R28, R10 ;  /* 0x0000000a001c7213 */ /* 0x000fe20000000000 */
[----:B------:R-:W-:Y:S01]  /*d310*/  @!P5 IMAD.IADD R20, R20, 0x1, -R3 ;  /* 0x000000011414d824 */ /* 0x000fe200078e0a03 */
[----:B------:R-:W-:Y:S01]  /*d320*/  ISETP.GT.U32.AND P5, PT, R3, R17, PT ;  /* 0x000000110300720c */ /* 0x000fe20003fa4070 */
[----:B------:R-:W-:Y:S01]  /*d330*/  IMAD.HI.U32 R21, R4, R14, RZ ;  /* 0x0000000e04157227 */ /* 0x000fe200078e00ff */
[----:B------:R-:W-:-:S03]  /*d340*/  LOP3.LUT R19, R19, 0x20, RZ, 0xfc, !PT ;  /* 0x0000002013137812 */ /* 0x000fc600078efcff */
        /* <DEDUP_REMOVED lines=8> */
[----:B------:R-:W-:-:S04]  /*d3d0*/  IMAD.HI.U32 R21, R4, R13, RZ ;  /* 0x0000000d04157227 */ /* 0x000fc800078e00ff */
[C---:B------:R-:W-:Y:S01]  /*d3e0*/  IMAD R16, R3.reuse, R24, R16 ;  /* 0x0000001803107224 */ /* 0x040fe200078e0210 */
[----:B------:R-:W-:Y:S01]  /*d3f0*/  IABS R24, R11 ;  /* 0x0000000b00187213 */ /* 0x000fe20000000000 */
[----:B------:R-:W-:Y:S02]  /*d400*/  IMAD.MOV R21, RZ, RZ, -R21 ;  /* 0x000000ffff157224 */ /* 0x000fe400078e0a15 */
[----:B------:R-:W-:Y:S01]  /*d410*/  @!P1 IMAD.IADD R18, R18, 0x1, -R3 ;  /* 0x0000000112129824 */ /* 0x000fe200078e0a03 */
[C---:B------:R-:W-:Y:S01]  /*d420*/  ISETP.GT.U32.AND P1, PT, R3.reuse, R16, PT ;  /* 0x000000100300720c */ /* 0x040fe20003f24070 */
[C---:B------:R-:W-:Y:S02]  /*d430*/  IMAD R13, R3.reuse, R21, R13 ;  /* 0x00000015030d7224 */ /* 0x040fe400078e020d */
[----:B------:R-:W-:Y:S01]  /*d440*/  @!P5 IMAD.IADD R14, R14, 0x1, -R3 ;  /* 0x000000010e0ed824 */ /* 0x000fe200078e0a03 */
[----:B------:R-:W-:Y:S01]  /*d450*/  ISETP.GT.U32.AND P5, PT, R3, R18, PT ;  /* 0x000000120300720c */ /* 0x000fe20003fa4070 */
[----:B------:R-:W-:-:S02]  /*d460*/  IMAD.MOV.U32 R21, RZ, RZ, R29 ;  /* 0x000000ffff157224 */ /* 0x000fc400078e001d */
[----:B------:R-:W-:-:S04]  /*d470*/  IMAD.HI.U32 R29, R4, R24, RZ ;  /* 0x00000018041d7227 */ /* 0x000fc800078e00ff */
[----:B------:R-:W-:Y:S02]  /*d480*/  IMAD.MOV R29, RZ, RZ, -R29 ;  /* 0x000000ffff1d7224 */ /* 0x000fe400078e0a1d */
[----:B------:R-:W-:-:S04]  /*d490*/  IMAD.HI.U32 R5, R4, R21, RZ ;  /* 0x0000001504057227 */ /* 0x000fc800078e00ff */
[C---:B------:R-:W-:Y:S01]  /*d4a0*/  IMAD R24, R3.reuse, R29, R24 ;  /* 0x0000001d03187224 */ /* 0x040fe200078e0218 */
[----:B------:R-:W-:Y:S01]  /*d4b0*/  IABS R29, R19 ;  /* 0x00000013001d7213 */ /* 0x000fe20000000000 */
[----:B------:R-:W-:Y:S02]  /*d4c0*/  @!P5 IMAD.IADD R18, R18, 0x1, -R3 ;  /* 0x000000011212d824 */ /* 0x000fe400078e0a03 */
[----:B------:R-:W-:Y:S01]  /*d4d0*/  IMAD.MOV R5, RZ, RZ, -R5 ;  /* 0x000000ffff057224 */ /* 0x000fe200078e0a05 */
[----:B------:R-:W-:Y:S01]  /*d4e0*/  ISETP.GT.U32.AND P5, PT, R3, R24, PT ;  /* 0x000000180300720c */ /* 0x000fe20003fa4070 */
[----:B------:R-:W-:Y:S01]  /*d4f0*/  @!P1 IMAD.IADD R16, R16, 0x1, -R3 ;  /* 0x0000000110109824 */ /* 0x000fe200078e0a03 */
[----:B------:R-:W-:Y:S01]  /*d500*/  ISETP.GE.AND P1, PT, R19, RZ, PT ;  /* 0x000000ff1300720c */ /* 0x000fe20003f26270 */
[----:B------:R-:W-:Y:S02]  /*d510*/  @!P6 IMAD.MOV R25, RZ, RZ, -R25 ;  /* 0x000000ffff19e224 */ /* 0x000fe400078e0a19 */
[C---:B------:R-:W-:Y:S01]  /*d520*/  IMAD R21, R3.reuse, R5, R21 ;  /* 0x0000000503157224 */ /* 0x040fe200078e0215 */
[C---:B------:R-:W-:Y:S01]  /*d530*/  ISETP.GT.U32.AND P6, PT, R3.reuse, R16, PT ;  /* 0x000000100300720c */ /* 0x040fe20003fc4070 */
[----:B------:R-:W1:Y:S01]  /*d540*/  S2R R5, SR_TID.X ;  /* 0x0000000000057919 */ /* 0x000e620000002100 */
[----:B------:R-:W-:Y:S01]  /*d550*/  @!P4 IMAD.MOV R20, RZ, RZ, -R20 ;  /* 0x000000ffff14c224 */ /* 0x000fe200078e0a14 */
[C---:B------:R-:W-:Y:S01]  /*d560*/  ISETP.GT.U32.AND P4, PT, R3.reuse, R13, PT ;  /* 0x0000000d0300720c */ /* 0x040fe20003f84070 */
[----:B------:R-:W-:Y:S01]  /*d570*/  @!P0 IMAD.MOV R27, RZ, RZ, -R27 ;  /* 0x000000ffff1b8224 */ /* 0x000fe200078e0a1b */
[C---:B------:R-:W-:Y:S01]  /*d580*/  ISETP.GT.U32.AND P0, PT, R3.reuse, R14, PT ;  /* 0x0000000e0300720c */ /* 0x040fe20003f04070 */
[----:B--2---:R-:W-:Y:S01]  /*d590*/  IMAD.HI.U32 R22, R4, R28, RZ ;  /* 0x0000001c04167227 */ /* 0x004fe200078e00ff */
[----:B------:R-:W-:Y:S03]  /*d5a0*/  STL [R1+0xc44], R25 ;  /* 0x000c441901007387 */ /* 0x000fe60000100800 */
[--C-:B------:R-:W-:Y:S01]  /*d5b0*/  @!P5 IMAD.IADD R24, R24, 0x1, -R3.reuse ;  /* 0x000000011818d824 */ /* 0x100fe200078e0a03 */
[----:B------:R-:W-:Y:S01]  /*d5c0*/  ISETP.GE.AND P5, PT, R12, RZ, PT ;  /* 0x000000ff0c00720c */ /* 0x000fe20003fa6270 */
[----:B------:R-:W-:Y:S01]  /*d5d0*/  @!P3 IMAD.MOV R26, RZ, RZ, -R26 ;  /* 0x000000ffff1ab224 */ /* 0x000fe200078e0a1a */
[----:B------:R-:W2:Y:S01]  /*d5e0*/  S2R R12, SR_TID.X ;  /* 0x00000000000c7919 */ /* 0x000ea20000002100 */
[--C-:B------:R-:W-:Y:S01]  /*d5f0*/  @!P6 IMAD.IADD R16, R16, 0x1, -R3.reuse ;  /* 0x000000011010e824 */ /* 0x100fe200078e0a03 */
[----:B------:R-:W-:Y:S01]  /*d600*/  ISETP.GT.U32.AND P6, PT, R3, R21, PT ;  /* 0x000000150300720c */ /* 0x000fe20003fc4070 */
[--C-:B------:R-:W-:Y:S01]  /*d610*/  @!P4 IMAD.IADD R13, R13, 0x1, -R3.reuse ;  /* 0x000000010d0dc824 */ /* 0x100fe200078e0a03 */
[----:B------:R-:W-:Y:S01]  /*d620*/  ISETP.GT.U32.AND P3, PT, R3, R17, PT ;  /* 0x000000110300720c */ /* 0x000fe20003f64070 */
[----:B0-----:R-:W-:Y:S01]  /*d630*/  IMAD.MOV R23, RZ, RZ, -R22 ;  /* 0x000000ffff177224 */ /* 0x001fe200078e0a16 */
[----:B------:R-:W-:Y:S01]  /*d640*/  IABS R22, R6 ;  /* 0x0000000600167213 */ /* 0x000fe20000000000 */
[----:B------:R-:W-:Y:S01]  /*d650*/  @!P0 IMAD.IADD R14, R14, 0x1, -R3 ;  /* 0x000000010e0e8824 */ /* 0x000fe200078e0a03 */
[----:B------:R-:W-:Y:S01]  /*d660*/  ISETP.GE.AND P0, PT, R15, RZ, PT ;  /* 0x000000ff0f00720c */ /* 0x000fe20003f06270 */
[----:B------:R-:W-:Y:S01]  /*d670*/  @!P2 IMAD.MOV R18, RZ, RZ, -R18 ;  /* 0x000000ffff12a224 */ /* 0x000fe200078e0a12 */
[----:B------:R-:W-:Y:S01]  /*d680*/  ISETP.GT.U32.AND P2, PT, R3, R13, PT ;  /* 0x0000000d0300720c */ /* 0x000fe20003f44070 */
[----:B------:R-:W-:Y:S01]  /*d690*/  STL [R1+0xc48], R26 ;  /* 0x000c481a01007387 */ /* 0x000fe20000100800 */
[----:B------:R-:W-:-:S03]  /*d6a0*/  IMAD.HI.U32 R19, R4, R22, RZ ;  /* 0x0000001604137227 */ /* 0x000fc600078e00ff */
[----:B------:R-:W-:Y:S01]  /*d6b0*/  STL [R1+0xc4c], R27 ;  /* 0x000c4c1b01007387 */ /* 0x000fe20000100800 */
[--C-:B------:R-:W-:Y:S01]  /*d6c0*/  @!P6 IMAD.IADD R21, R21, 0x1, -R3.reuse ;  /* 0x000000011515e824 */ /* 0x100fe200078e0a03 */
[----:B------:R-:W-:Y:S01]  /*d6d0*/  ISETP.GE.AND P6, PT, R2, RZ, PT ;  /* 0x000000ff0200720c */ /* 0x000fe20003fc6270 */
[----:B------:R-:W-:Y:S01]  /*d6e0*/  IMAD.HI.U32 R4, R4, R29, RZ ;  /* 0x0000001d04047227 */ /* 0x000fe200078e00ff */
[----:B------:R1:W-:Y:S03]  /*d6f0*/  STL [R1+0xc50], R20 ;  /* 0x000c501401007387 */ /* 0x0003e60000100800 */
[----:B------:R-:W-:Y:S01]  /*d700*/  @!P3 IMAD.IADD R17, R17, 0x1, -R3 ;  /* 0x000000011111b824 */ /* 0x000fe200078e0a03 */
[----:B------:R-:W3:Y:S01]  /*d710*/  LDL.LU R15, [R1+0xc94] ;  /* 0x000c9400010f7983 */ /* 0x000ee20000300800 */
[----:B------:R-:W-:Y:S02]  /*d720*/  IMAD.MOV R4, RZ, RZ, -R4 ;  /* 0x000000ffff047224 */ /* 0x000fe400078e0a04 */
[----:B------:R-:W-:-:S02]  /*d730*/  @!P5 IMAD.MOV R16, RZ, RZ, -R16 ;  /* 0x000000ffff10d224 */ /* 0x000fc400078e0a10 */
[----:B------:R-:W-:Y:S01]  /*d740*/  @!P2 IMAD.IADD R13, R13, 0x1, -R3 ;  /* 0x000000010d0da824 */ /* 0x000fe200078e0a03 */
[----:B-1----:R-:W-:Y:S01]  /*d750*/  SHF.R.S32.HI R20, RZ, 0x2, R5 ;  /* 0x00000002ff147819 */ /* 0x002fe20000011405 */
[----:B------:R-:W-:Y:S02]  /*d760*/  @!P0 IMAD.MOV R17, RZ, RZ, -R17 ;  /* 0x000000ffff118224 */ /* 0x000fe400078e0a11 */
[----:B--2---:R-:W-:Y:S01]  /*d770*/  IMAD.SHL.U32 R12, R12, 0x20, RZ ;  /* 0x000000200c0c7824 */ /* 0x004fe200078e00ff */
[----:B------:R-:W-:Y:S01]  /*d780*/  SGXT R20, R20, 0x1 ;  /* 0x000000011414781a */ /* 0x000fe20000000200 */
[----:B------:R-:W-:Y:S01]  /*d790*/  IMAD R29, R3, R4, R29 ;  /* 0x00000004031d7224 */ /* 0x000fe200078e021d */
[----:B------:R-:W-:Y:S01]  /*d7a0*/  ISETP.GE.AND P2, PT, R0, RZ, PT ;  /* 0x000000ff0000720c */ /* 0x000fe20003f46270 */
[----:B------:R-:W-:Y:S01]  /*d7b0*/  @!P6 IMAD.MOV R14, RZ, RZ, -R14 ;  /* 0x000000ffff0ee224 */ /* 0x000fe200078e0a0e */
[----:B------:R-:W-:Y:S01]  /*d7c0*/  LOP3.LUT R4, R20, 0x90, RZ, 0xc0, !PT ;  /* 0x0000009014047812 */ /* 0x000fe200078ec0ff */
[----:B------:R-:W-:Y:S01]  /*d7d0*/  IMAD.SHL.U32 R0, R5, 0x10, RZ ;  /* 0x0000001005007824 */ /* 0x000fe200078e00ff */
[----:B------:R-:W-:Y:S01]  /*d7e0*/  STL [R1+0xc54], R18 ;  /* 0x000c541201007387 */ /* 0x000fe20000100800 */
[----:B------:R-:W-:Y:S01]  /*d7f0*/  IMAD R28, R3, R23, R28 ;  /* 0x00000017031c7224 */ /* 0x000fe200078e021c */
[----:B------:R-:W-:Y:S01]  /*d800*/  LOP3.LUT R4, R4, 0x60, R12, 0xf8, !PT ;  /* 0x0000006004047812 */ /* 0x000fe200078ef80c */
[----:B------:R-:W-:Y:S01]  /*d810*/  IMAD.MOV R19, RZ, RZ, -R19 ;  /* 0x000000ffff137224 */ /* 0x000fe200078e0a13 */
[----:B------:R-:W-:Y:S01]  /*d820*/  STL [R1+0xc58], R17 ;  /* 0x000c581101007387 */ /* 0x000fe20000100800 */
[----:B------:R-:W-:-:S02]  /*d830*/  LOP3.LUT R2, R0, 0x100, RZ, 0xc0, !PT ;  /* 0x0000010000027812 */ /* 0x000fc400078ec0ff */
[C---:B------:R-:W-:Y:S01]  /*d840*/  ISETP.GT.U32.AND P3, PT, R3.reuse, R28, PT ;  /* 0x0000001c0300720c */ /* 0x040fe20003f64070 */
[----:B------:R-:W-:Y:S01]  /*d850*/  STL [R1+0xc5c], R16 ;  /* 0x000c5c1001007387 */ /* 0x000fe20000100800 */
[C---:B------:R-:W-:Y:S01]  /*d860*/  IMAD R19, R3.reuse, R19, R22 ;  /* 0x0000001303137224 */ /* 0x040fe200078e0216 */
[----:B------:R-:W0:Y:S02]  /*d870*/  S2R R12, SR_TID.X ;  /* 0x00000000000c7919 */ /* 0x000e240000002100 */
[----:B------:R-:W-:Y:S04]  /*d880*/  STL [R1+0xc60], R14 ;  /* 0x000c600e01007387 */ /* 0x000fe80000100800 */
[----:B------:R1:W-:Y:S02]  /*d890*/  STL [R1+0xb2c], R0 ;  /* 0x000b2c0001007387 */ /* 0x0003e40000100800 */
[----:B-1----:R-:W1:Y:S02]  /*d8a0*/  S2R R0, SR_TID.X ;  /* 0x0000000000007919 */ /* 0x002e640000002100 */
[----:B------:R-:W-:Y:S01]  /*d8b0*/  @!P3 IMAD.IADD R28, R28, 0x1, -R3 ;  /* 0x000000011c1cb824 */ /* 0x000fe200078e0a03 */
[----:B------:R-:W-:-:S02]  /*d8c0*/  ISETP.GT.U32.AND P4, PT, R3, R19, PT ;  /* 0x000000130300720c */ /* 0x000fc40003f84070 */
[C---:B------:R-:W-:Y:S02]  /*d8d0*/  ISETP.GT.U32.AND P3, PT, R3.reuse, R29, PT ;  /* 0x0000001d0300720c */ /* 0x040fe40003f64070 */
[----:B------:R-:W-:Y:S01]  /*d8e0*/  ISETP.GT.U32.AND P0, PT, R3, R28, PT ;  /* 0x0000001c0300720c */ /* 0x000fe20003f04070 */
[----:B0-----:R-:W-:-:S08]  /*d8f0*/  IMAD.SHL.U32 R12, R12, 0x2, RZ ;  /* 0x000000020c0c7824 */ /* 0x001fd000078e00ff */
[--C-:B------:R-:W-:Y:S02]  /*d900*/  @!P4 IMAD.IADD R19, R19, 0x1, -R3.reuse ;  /* 0x000000011313c824 */ /* 0x100fe400078e0a03 */
[----:B------:R-:W-:Y:S01]  /*d910*/  @!P3 IMAD.IADD R29, R29, 0x1, -R3 ;  /* 0x000000011d1db824 */ /* 0x000fe200078e0a03 */
[----:B------:R-:W-:Y:S02]  /*d920*/  LOP3.LUT R4, R4, 0x10, R12, 0x78, !PT ;  /* 0x0000001004047812 */ /* 0x000fe400078e780c */
[C---:B------:R-:W-:Y:S02]  /*d930*/  ISETP.GT.U32.AND P4, PT, R3.reuse, R24, PT ;  /* 0x000000180300720c */ /* 0x040fe40003f84070 */
[C---:B------:R-:W-:Y:S02]  /*d940*/  ISETP.GT.U32.AND P3, PT, R3.reuse, R21, PT ;  /* 0x000000150300720c */ /* 0x040fe40003f64070 */
[----:B------:R-:W-:Y:S02]  /*d950*/  ISETP.GT.U32.AND P6, PT, R3, R19, PT ;  /* 0x000000130300720c */ /* 0x000fe40003fc4070 */
[----:B-1----:R-:W-:-:S02]  /*d960*/  SHF.R.U32.HI R0, RZ, 0x4, R0 ;  /* 0x00000004ff007819 */ /* 0x002fc40000011600 */
[----:B------:R-:W-:Y:S02]  /*d970*/  ISETP.GT.U32.AND P5, PT, R3, R29, PT ;  /* 0x0000001d0300720c */ /* 0x000fe40003fa4070 */
[----:B------:R-:W-:Y:S02]  /*d980*/  SGXT.U32 R0, R0, 0x3 ;  /* 0x000000030000781a */ /* 0x000fe40000000000 */
[----:B------:R-:W-:Y:S02]  /*d990*/  IADD3 R2, R4, UR5, R2 ;  /* 0x0000000504027c10 */ /* 0x000fe4000fffe002 */
[----:B------:R-:W-:Y:S02]  /*d9a0*/  LOP3.LUT R0, R0, 0x30, RZ, 0xfc, !PT ;  /* 0x0000003000007812 */ /* 0x000fe400078efcff */
[----:B------:R-:W-:Y:S01]  /*d9b0*/  LOP3.LUT R5, R5, 0x3f, RZ, 0xc0, !PT ;  /* 0x0000003f05057812 */ /* 0x000fe200078ec0ff */
[----:B------:R0:W-:Y:S01]  /*d9c0*/  STL [R1+0x2a4], R2 ;  /* 0x0002a40201007387 */ /* 0x0001e20000100800 */
[----:B------:R-:W-:-:S03]  /*d9d0*/  @!P2 IMAD.MOV R13, RZ, RZ, -R13 ;  /* 0x000000ffff0da224 */ /* 0x000fc600078e0a0d */
[----:B------:R-:W-:Y:S02]  /*d9e0*/  IMAD R4, R5, UR7, RZ ;  /* 0x0000000705047c24 */ /* 0x000fe4000f8e02ff */
[----:B0-----:R-:W-:Y:S02]  /*d9f0*/  IMAD R2, R0, UR6, RZ ;  /* 0x0000000600027c24 */ /* 0x001fe4000f8e02ff */
[----:B------:R-:W-:Y:S02]  /*da00*/  IMAD R0, RZ, RZ, -UR6 ;  /* 0x80000006ff007e24 */ /* 0x000fe4000f8e02ff */
[--C-:B------:R-:W-:Y:S02]  /*da10*/  @!P4 IMAD.IADD R24, R24, 0x1, -R3.reuse ;  /* 0x000000011818c824 */ /* 0x100fe400078e0a03 */
[----:B------:R-:W-:Y:S02]  /*da20*/  IMAD R2, R0, 0x8, R2 ;  /* 0x0000000800027824 */ /* 0x000fe400078e0202 */
[----:B------:R-:W-:-:S02]  /*da30*/  @!P0 IMAD.IADD R28, R28, 0x1, -R3 ;  /* 0x000000011c1c8824 */ /* 0x000fc400078e0a03 */
[--C-:B------:R-:W-:Y:S02]  /*da40*/  @!P3 IMAD.IADD R21, R21, 0x1, -R3.reuse ;  /* 0x000000011515b824 */ /* 0x100fe400078e0a03 */
[--C-:B------:R-:W-:Y:S02]  /*da50*/  @!P6 IMAD.IADD R19, R19, 0x1, -R3.reuse ;  /* 0x000000011313e824 */ /* 0x100fe400078e0a03 */
[----:B------:R-:W-:Y:S01]  /*da60*/  @!P5 IMAD.IADD R29, R29, 0x1, -R3 ;  /* 0x000000011d1dd824 */ /* 0x000fe200078e0a03 */
[----:B------:R-:W-:Y:S01]  /*da70*/  LEA R3, P5, R4, UR8, 0x1 ;  /* 0x0000000804037c11 */ /* 0x000fe2000f8a08ff */
[----:B------:R-:W-:Y:S01]  /*da80*/  STL [R1+0xc64], R13 ;  /* 0x000c640d01007387 */ /* 0x000fe20000100800 */
[----:B------:R-:W-:Y:S02]  /*da90*/  ISETP.GE.AND P4, PT, R11, RZ, PT ;  /* 0x000000ff0b00720c */ /* 0x000fe40003f86270 */
[----:B------:R-:W-:Y:S01]  /*daa0*/  ISETP.GE.AND P0, PT, R10, RZ, PT ;  /* 0x000000ff0a00720c */ /* 0x000fe20003f06270 */
[----:B------:R0:W-:Y:S01]  /*dab0*/  STL [R1+0xb04], R2 ;  /* 0x000b040201007387 */ /* 0x0001e20000100800 */
[----:B------:R-:W-:-:S02]  /*dac0*/  ISETP.GE.AND P3, PT, R9, RZ, PT ;  /* 0x000000ff0900720c */ /* 0x000fc40003f66270 */
[----:B------:R-:W-:Y:S01]  /*dad0*/  ISETP.GE.AND P6, PT, R6, RZ, PT ;  /* 0x000000ff0600720c */ /* 0x000fe20003fc6270 */
[----:B------:R-:W-:Y:S01]  /*dae0*/  STL [R1+0xc68], R4 ;  /* 0x000c680401007387 */ /* 0x000fe20000100800 */
[----:B------:R-:W-:Y:S01]  /*daf0*/  @!P1 IMAD.MOV R29, RZ, RZ, -R29 ;  /* 0x000000ffff1d9224 */ /* 0x000fe200078e0a1d */
[----:B------:R-:W-:Y:S02]  /*db00*/  ULDC UR8, c[0x0][0x234] ;  /* 0x00008d0000087ab9 */ /* 0x000fe40000000800 */
[----:B------:R-:W-:Y:S01]  /*db10*/  STL [R1+0xb80], R3 ;  /* 0x000b800301007387 */ /* 0x000fe20000100800 */
[----:B0-----:R-:W-:-:S03]  /*db20*/  IMAD R2, R0, 0x8, R2 ;  /* 0x0000000800027824 */ /* 0x001fc600078e0202 */
[----:B------:R-:W2:Y:S04]  /*db30*/  LDL.LU R14, [R1+0x70] ;  /* 0x00007000010e7983 */ /* 0x000ea80000300800 */
[----:B------:R-:W4:Y:S04]  /*db40*/  LDL.LU R16, [R1+0x94] ;  /* 0x0000940001107983 */ /* 0x000f280000300800 */
[----:B------:R0:W-:Y:S04]  /*db50*/  STL [R1+0xb08], R2 ;  /* 0x000b080201007387 */ /* 0x0001e80000100800 */
[----:B------:R-:W5:Y:S04]  /*db60*/  LDL.LU R12, [R1+0x9c] ;  /* 0x00009c00010c7983 */ /* 0x000f680000300800 */
        /* <DEDUP_REMOVED lines=11> */
[----:B0-----:R-:W5:Y:S04]  /*dc20*/  LDL.LU R2, [R1+0x120] ;  /* 0x0001200001027983 */ /* 0x001f680000300800 */
[----:B------:R-:W5:Y:S04]  /*dc30*/  LDL.LU R6, [R1+0x128] ;  /* 0x0001280001067983 */ /* 0x000f680000300800 */
[----:B------:R-:W5:Y:S01]  /*dc40*/  LDL.LU R5, [R1+0x12c] ;  /* 0x00012c0001057983 */ /* 0x000f620000300800 */
[----:B------:R-:W-:-:S02]  /*dc50*/  @!P4 IMAD.MOV R24, RZ, RZ, -R24 ;  /* 0x000000ffff18c224 */ /* 0x000fc400078e0a18 */
[----:B------:R-:W-:Y:S02]  /*dc60*/  @!P0 IMAD.MOV R28, RZ, RZ, -R28 ;  /* 0x000000ffff1c8224 */ /* 0x000fe400078e0a1c */
[----:B------:R-:W-:Y:S01]  /*dc70*/  @!P3 IMAD.MOV R21, RZ, RZ, -R21 ;  /* 0x000000ffff15b224 */ /* 0x000fe200078e0a15 */
[----:B------:R2:W-:Y:S01]  /*dc80*/  STL [R1+0xc6c], R0 ;  /* 0x000c6c0001007387 */ /* 0x0005e20000100800 */
[----:B------:R-:W-:-:S03]  /*dc90*/  @!P6 IMAD.MOV R19, RZ, RZ, -R19 ;  /* 0x000000ffff13e224 */ /* 0x000fc600078e0a13 */
[----:B------:R-:W-:Y:S04]  /*dca0*/  STL [R1+0xc70], R24 ;  /* 0x000c701801007387 */ /* 0x000fe80000100800 */
[----:B------:R-:W-:Y:S04]  /*dcb0*/  STL [R1+0xc74], R28 ;  /* 0x000c741c01007387 */ /* 0x000fe80000100800 */
[----:B------:R-:W-:Y:S04]  /*dcc0*/  STL [R1+0xc78], R21 ;  /* 0x000c781501007387 */ /* 0x000fe80000100800 */
[----:B------:R-:W-:Y:S04]  /*dcd0*/  STL [R1+0xc7c], R19 ;  /* 0x000c7c1301007387 */ /* 0x000fe80000100800 */
[----:B------:R-:W-:Y:S01]  /*dce0*/  STL [R1+0xc80], R29 ;  /* 0x000c801d01007387 */ /* 0x000fe20000100800 */
[----:B---3--:R-:W-:-:S02]  /*dcf0*/  ISETP.NE.AND P2, PT, R15, RZ, PT ;  /* 0x000000ff0f00720c */ /* 0x008fc40003f45270 */
[----:B------:R-:W-:-:S04]  /*dd00*/  LOP3.LUT R15, RZ, R15, RZ, 0x33, !PT ;  /* 0x0000000fff0f7212 */ /* 0x000fc800078e33ff */
[C---:B--2---:R-:W-:Y:S02]  /*dd10*/  SEL R0, R15.reuse, R14, !P2 ;  /* 0x0000000e0f007207 */ /* 0x044fe40005000000 */
[----:B----4-:R-:W-:-:S03]  /*dd20*/  SEL R4, R15, R16, !P2 ;  /* 0x000000100f047207 */ /* 0x010fc60005000000 */
[----:B------:R0:W-:Y:S04]  /*dd30*/  STL [R1+0x70], R0 ;  /* 0x0000700001007387 */ /* 0x0001e80000100800 */
[----:B------:R1:W-:Y:S01]  /*dd40*/  STL [R1+0x94], R4 ;  /* 0x0000940401007387 */ /* 0x0003e20000100800 */
[----:B-----5:R-:W-:-:S03]  /*dd50*/  SEL R3, R15, R12, !P2 ;  /* 0x0000000c0f037207 */ /* 0x020fc60005000000 */
[----:B------:R-:W2:Y:S01]  /*dd60*/  LDL.LU R12, [R1+0x130] ;  /* 0x00013000010c7983 */ /* 0x000ea20000300800 */
[----:B0-----:R-:W-:-:S03]  /*dd70*/  SEL R0, R15, R11, !P2 ;  /* 0x0000000b0f007207 */ /* 0x001fc60005000000 */
[----:B------:R0:W-:Y:S04]  /*dd80*/  STL [R1+0x9c], R3 ;  /* 0x00009c0301007387 */ /* 0x0001e80000100800 */
[----:B------:R-:W3:Y:S01]  /*dd90*/  LDL.LU R11, [R1+0x134] ;  /* 0x00013400010b7983 */ /* 0x000ee20000300800 */
[----:B-1----:R-:W-:-:S03]  /*dda0*/  SEL R4, R15, R18, !P2 ;  /* 0x000000120f047207 */ /* 0x002fc60005000000 */
[----:B------:R1:W-:Y:S01]  /*ddb0*/  STL [R1+0xa0], R0 ;  /* 0x0000a00001007387 */ /* 0x0003e20000100800 */
[C---:B0-----:R-:W-:Y:S02]  /*ddc0*/  SEL R3, R15.reuse, R20, !P2 ;  /* 0x000000140f037207 */ /* 0x041fe40005000000 */
[----:B-1----:R-:W-:-:S05]  /*ddd0*/  SEL R0, R15, R17, !P2 ;  /* 0x000000110f007207 */ /* 0x002fca0005000000 */
[----:B------:R0:W-:Y:S04]  /*dde0*/  STL [R1+0xb8], R0 ;  /* 0x0000b80001007387 */ /* 0x0001e80000100800 */
[----:B------:R1:W-:Y:S04]  /*ddf0*/  STL [R1+0xbc], R4 ;  /* 0x0000bc0401007387 */ /* 0x0003e80000100800 */
[----:B------:R4:W-:Y:S01]  /*de00*/  STL [R1+0xc0], R3 ;  /* 0x0000c00301007387 */ /* 0x0009e20000100800 */
[C---:B0-----:R-:W-:Y:S02]  /*de10*/  SEL R0, R15.reuse, R27, !P2 ;  /* 0x0000001b0f007207 */ /* 0x041fe40005000000 */
[----:B-1----:R-:W-:-:S03]  /*de20*/  SEL R4, R15, R26, !P2 ;  /* 0x0000001a0f047207 */ /* 0x002fc60005000000 */
[----:B------:R0:W-:Y:S01]  /*de30*/  STL [R1+0xf4], R0 ;  /* 0x0000f40001007387 */ /* 0x0001e20000100800 */
[----:B----4-:R-:W-:-:S03]  /*de40*/  SEL R3, R15, R25, !P2 ;  /* 0x000000190f037207 */ /* 0x010fc60005000000 */
[----:B------:R1:W-:Y:S04]  /*de50*/  STL [R1+0xf8], R4 ;  /* 0x0000f80401007387 */ /* 0x0003e80000100800 */
[----:B------:R4:W-:Y:S01]  /*de60*/  STL [R1+0xfc], R3 ;  /* 0x0000fc0301007387 */ /* 0x0009e20000100800 */
[C---:B0-----:R-:W-:Y:S02]  /*de70*/  SEL R0, R15.reuse, R23, !P2 ;  /* 0x000000170f007207 */ /* 0x041fe40005000000 */
[----:B-1----:R-:W-:-:S03]  /*de80*/  SEL R4, R15, R22, !P2 ;  /* 0x000000160f047207 */ /* 0x002fc60005000000 */
[----:B------:R0:W-:Y:S01]  /*de90*/  STL [R1+0x100], R0 ;  /* 0x0001000001007387 */ /* 0x0001e20000100800 */
[----:B----4-:R-:W-:-:S03]  /*dea0*/  SEL R3, R15, R10, !P2 ;  /* 0x0000000a0f037207 */ /* 0x010fc60005000000 */
[----:B------:R-:W-:Y:S04]  /*deb0*/  STL [R1+0x104], R4 ;  /* 0x0001040401007387 */ /* 0x000fe80000100800 */
[----:B------:R-:W4:Y:S01]  /*dec0*/  LDL.LU R29, [R1+0x138] ;  /* 0x00013800011d7983 */ /* 0x000f220000300800 */
[----:B0-----:R-:W-:-:S03]  /*ded0*/  SEL R0, R15, R9, !P2 ;  /* 0x000000090f007207 */ /* 0x001fc60005000000 */
[----:B------:R0:W-:Y:S04]  /*dee0*/  STL [R1+0x108], R3 ;  /* 0x0001080301007387 */ /* 0x0001e80000100800 */
[----:B------:R-:W5:Y:S04]  /*def0*/  LDL.LU R19, [R1+0x13c] ;  /* 0x00013c0001137983 */ /* 0x000f680000300800 */
[----:B------:R1:W-:Y:S04]  /*df00*/  STL [R1+0x11c], R0 ;  /* 0x00011c0001007387 */ /* 0x0003e80000100800 */
[----:B------:R-:W5:Y:S04]  /*df10*/  LDL.LU R21, [R1+0x140] ;  /* 0x0001400001157983 */ /* 0x000f680000300800 */
[----:B------:R-:W5:Y:S04]  /*df20*/  LDL.LU R28, [R1+0x144] ;  /* 0x00014400011c7983 */ /* 0x000f680000300800 */
[----:B------:R-:W5:Y:S04]  /*df30*/  LDL.LU R22, [R1+0x148] ;  /* 0x0001480001167983 */ /* 0x000f680000300800 */
[----:B------:R-:W5:Y:S01]  /*df40*/  LDL.LU R10, [R1+0x14c] ;  /* 0x00014c00010a7983 */ /* 0x000f620000300800 */
[----:B0-----:R-:W-:-:S03]  /*df50*/  SEL R3, R15, R2, !P2 ;  /* 0x000000020f037207 */ /* 0x001fc60005000000 */
[----:B------:R-:W5:Y:S01]  /*df60*/  LDL.LU R9, [R1+0x150] ;  /* 0x0001500001097983 */ /* 0x000f620000300800 */
[C---:B-1----:R-:W-:Y:S02]  /*df70*/  SEL R0, R15.reuse, R6, !P2 ;  /* 0x000000060f007207 */ /* 0x042fe40005000000 */
[C---:B------:R-:W-:Y:S01]  /*df80*/  SEL R2, R15.reuse, R5, !P2 ;  /* 0x000000050f027207 */ /* 0x040fe20005000000 */
[----:B------:R-:W-:Y:S04]  /*df90*/  STL [R1+0x120], R3 ;  /* 0x0001200301007387 */ /* 0x000fe80000100800 */
[----:B------:R-:W5:Y:S04]  /*dfa0*/  LDL.LU R24, [R1+0x154] ;  /* 0x0001540001187983 */ /* 0x000f680000300800 */
[----:B------:R0:W-:Y:S04]  /*dfb0*/  STL [R1+0x128], R0 ;  /* 0x0001280001007387 */ /* 0x0001e80000100800 */
[----:B0-----:R-:W5:Y:S04]  /*dfc0*/  LDL.LU R0, [R1+0x158] ;  /* 0x0001580001007983 */ /* 0x001f680000300800 */
        /* <DEDUP_REMOVED lines=8> */
[----:B------:R-:W5:Y:S01]  /*e050*/  LDL.LU R17, [R1+0x1b0] ;  /* 0x0001b00001117983 */ /* 0x000f620000300800 */
[----:B--2---:R-:W-:-:S05]  /*e060*/  SEL R12, R15, R12, !P2 ;  /* 0x0000000c0f0c7207 */ /* 0x004fca0005000000 */
[----:B------:R-:W-:Y:S01]  /*e070*/  STL [R1+0x130], R12 ;  /* 0x0001300c01007387 */ /* 0x000fe20000100800 */
[----:B---3--:R-:W-:-:S03]  /*e080*/  SEL R2, R15, R11, !P2 ;  /* 0x0000000b0f027207 */ /* 0x008fc60005000000 */
[----:B------:R-:W2:Y:S04]  /*e090*/  LDL.LU R18, [R1+0x1b8] ;  /* 0x0001b80001127983 */ /* 0x000ea80000300800 */
[----:B------:R0:W-:Y:S04]  /*e0a0*/  STL [R1+0x134], R2 ;  /* 0x0001340201007387 */ /* 0x0001e80000100800 */
[----:B------:R-:W3:Y:S04]  /*e0b0*/  LDL.LU R20, [R1+0x1bc] ;  /* 0x0001bc0001147983 */ /* 0x000ee80000300800 */
[----:B------:R-:W3:Y:S04]  /*e0c0*/  LDL.LU R27, [R1+0x1c0] ;  /* 0x0001c000011b7983 */ /* 0x000ee80000300800 */
[----:B------:R-:W3:Y:S04]  /*e0d0*/  LDL.LU R26, [R1+0x1c4] ;  /* 0x0001c400011a7983 */ /* 0x000ee80000300800 */
[----:B------:R-:W3:Y:S04]  /*e0e0*/  LDL.LU R25, [R1+0x1c8] ;  /* 0x0001c80001197983 */ /* 0x000ee80000300800 */
[----:B------:R-:W3:Y:S04]  /*e0f0*/  LDL.LU R23, [R1+0x1cc] ;  /* 0x0001cc0001177983 */ /* 0x000ee80000300800 */
[----:B0-----:R-:W3:Y:S04]  /*e100*/  LDL.LU R2, [R1+0x1d0] ;  /* 0x0001d00001027983 */ /* 0x001ee80000300800 */
[----:B------:R-:W3:Y:S04]  /*e110*/  LDL.LU R12, [R1+0x1d4] ;  /* 0x0001d400010c7983 */ /* 0x000ee80000300800 */
[----:B------:R-:W3:Y:S01]  /*e120*/  LDL.LU R11, [R1+0x1dc] ;  /* 0x0001dc00010b7983 */ /* 0x000ee20000300800 */
[----:B----4-:R-:W-:-:S05]  /*e130*/  SEL R29, R15, R29, !P2 ;  /* 0x0000001d0f1d7207 */ /* 0x010fca0005000000 */
[----:B------:R0:W-:Y:S01]  /*e140*/  STL [R1+0x138], R29 ;  /* 0x0001381d01007387 */ /* 0x0001e20000100800 */
[----:B-----5:R-:W-:-:S05]  /*e150*/  SEL R19, R15, R19, !P2 ;  /* 0x000000130f137207 */ /* 0x020fca0005000000 */
[----:B------:R1:W-:Y:S01]  /*e160*/  STL [R1+0x13c], R19 ;  /* 0x00013c1301007387 */ /* 0x0003e20000100800 */
[C---:B0-----:R-:W-:Y:S02]  /*e170*/  SEL R29, R15.reuse, R21, !P2 ;  /* 0x000000150f1d7207 */ /* 0x041fe40005000000 */
[----:B------:R-:W-:-:S03]  /*e180*/  SEL R21, R15, R28, !P2 ;  /* 0x0000001c0f157207 */ /* 0x000fc60005000000 */
[----:B------:R-:W-:Y:S01]  /*e190*/  STL [R1+0x140], R29 ;  /* 0x0001401d01007387 */ /* 0x000fe20000100800 */
[----:B-1----:R-:W-:-:S03]  /*e1a0*/  SEL R19, R15, R22, !P2 ;  /* 0x000000160f137207 */ /* 0x002fc60005000000 */
[----:B------:R0:W-:Y:S01]  /*e1b0*/  STL [R1+0x144], R21 ;  /* 0x0001441501007387 */ /* 0x0001e20000100800 */
[----:B------:R-:W-:-:S03]  /*e1c0*/  SEL R10, R15, R10, !P2 ;  /* 0x0000000a0f0a7207 */ /* 0x000fc60005000000 */
[----:B------:R-:W-:Y:S01]  /*e1d0*/  STL [R1+0x148], R19 ;  /* 0x0001481301007387 */ /* 0x000fe20000100800 */
[----:B------:R-:W-:-:S03]  /*e1e0*/  SEL R9, R15, R9, !P2 ;  /* 0x000000090f097207 */ /* 0x000fc60005000000 */
[----:B------:R-:W4:Y:S04]  /*e1f0*/  LDL.LU R22, [R1+0x1e0] ;  /* 0x0001e00001167983 */ /* 0x000f280000300800 */
[----:B------:R1:W-:Y:S01]  /*e200*/  STL [R1+0x14c], R10 ;  /* 0x00014c0a01007387 */ /* 0x0003e20000100800 */
[----:B0-----:R-:W-:-:S03]  /*e210*/  SEL R21, R15, R24, !P2 ;  /* 0x000000180f157207 */ /* 0x001fc60005000000 */
[----:B-1----:R-:W5:Y:S04]  /*e220*/  LDL.LU R10, [R1+0x1e4] ;  /* 0x0001e400010a7983 */ /* 0x002f680000300800 */
[----:B------:R0:W-:Y:S01]  /*e230*/  STL [R1+0x150], R9 ;  /* 0x0001500901007387 */ /* 0x0001e20000100800 */
[----:B------:R-:W-:-:S03]  /*e240*/  SEL R19, R15, R0, !P2 ;  /* 0x000000000f137207 */ /* 0x000fc60005000000 */
[----:B0-----:R-:W5:Y:S01]  /*e250*/  LDL.LU R9, [R1+0x1ec] ;  /* 0x0001ec0001097983 */ /* 0x001f620000300800 */
[C---:B------:R-:W-:Y:S02]  /*e260*/  SEL R0, R15.reuse, R3, !P2 ;  /* 0x000000030f007207 */ /* 0x040fe40005000000 */
[C---:B------:R-:W-:Y:S01]  /*e270*/  SEL R4, R15.reuse, R4, !P2 ;  /* 0x000000040f047207 */ /* 0x040fe20005000000 */
[----:B------:R-:W-:Y:S01]  /*e280*/  STL [R1+0x154], R21 ;  /* 0x0001541501007387 */ /* 0x000fe20000100800 */
[----:B------:R-:W-:-:S03]  /*e290*/  SEL R3, R15, R13, !P2 ;  /* 0x0000000d0f037207 */ /* 0x000fc60005000000 */
[----:B------:R-:W-:Y:S04]  /*e2a0*/  STL [R1+0x158], R19 ;  /* 0x0001581301007387 */ /* 0x000fe80000100800 */
[----:B------:R0:W-:Y:S04]  /*e2b0*/  STL [R1+0x160], R0 ;  /* 0x0001600001007387 */ /* 0x0001e80000100800 */
[----:B------:R1:W-:Y:S04]  /*e2c0*/  STL [R1+0x164], R4 ;  /* 0x0001640401007387 */ /* 0x0003e80000100800 */
[----:B------:R1:W-:Y:S01]  /*e2d0*/  STL [R1+0x168], R3 ;  /* 0x0001680301007387 */ /* 0x0003e20000100800 */
[----:B0-----:R-:W-:-:S02]  /*e2e0*/  SEL R0, R15, R14, !P2 ;  /* 0x0000000e0f007207 */ /* 0x001fc40005000000 */
[----:B-1----:R-:W-:-:S03]  /*e2f0*/  SEL R4, R15, R16, !P2 ;  /* 0x000000100f047207 */ /* 0x002fc60005000000 */
[----:B------:R0:W-:Y:S01]  /*e300*/  STL [R1+0x16c], R0 ;  /* 0x00016c0001007387 */ /* 0x0001e20000100800 */
[----:B------:R-:W-:-:S03]  /*e310*/  SEL R3, R15, R6, !P2 ;  /* 0x000000060f037207 */ /* 0x000fc60005000000 */
[----:B------:R-:W-:Y:S04]  /*e320*/  STL [R1+0x174], R4 ;  /* 0x0001740401007387 */ /* 0x000fe80000100800 */
[----:B------:R-:W5:Y:S01]  /*e330*/  LDL.LU R6, [R1+0x1f0] ;  /* 0x0001f00001067983 */ /* 0x000f620000300800 */
[----:B0-----:R-:W-:-:S03]  /*e340*/  SEL R0, R15, R5, !P2 ;  /* 0x000000050f007207 */ /* 0x001fc60005000000 */
[----:B------:R-:W-:Y:S04]  /*e350*/  STL [R1+0x17c], R3 ;  /* 0x00017c0301007387 */ /* 0x000fe80000100800 */
[----:B------:R-:W5:Y:S04]  /*e360*/  LDL.LU R5, [R1+0x1f4] ;  /* 0x0001f40001057983 */ /* 0x000f680000300800 */
[----:B------:R0:W-:Y:S02]  /*e370*/  STL [R1+0x180], R0 ;  /* 0x0001800001007387 */ /* 0x0001e40000100800 */
[----:B0-----:R-:W-:-:S05]  /*e380*/  SEL R0, R15, R17, !P2 ;  /* 0x000000110f007207 */ /* 0x001fca0005000000 */
[----:B------:R0:W-:Y:S01]  /*e390*/  STL [R1+0x1b0], R0 ;  /* 0x0001b00001007387 */ /* 0x0001e20000100800 */
[----:B--2---:R-:W-:-:S05]  /*e3a0*/  SEL R3, R15, R18, !P2 ;  /* 0x000000120f037207 */ /* 0x004fca0005000000 */
[----:B------:R1:W-:Y:S01]  /*e3b0*/  STL [R1+0x1b8], R3 ;  /* 0x0001b80301007387 */ /* 0x0003e20000100800 */
[C---:B---3--:R-:W-:Y:S02]  /*e3c0*/  SEL R4, R15.reuse, R20, !P2 ;  /* 0x000000140f047207 */ /* 0x048fe40005000000 */
[----:B0-----:R-:W-:-:S03]  /*e3d0*/  SEL R0, R15, R27, !P2 ;  /* 0x0000001b0f007207 */ /* 0x001fc60005000000 */
[----:B------:R0:W-:Y:S01]  /*e3e0*/  STL [R1+0x1bc], R4 ;  /* 0x0001bc0401007387 */ /* 0x0001e20000100800 */
[----:B-1----:R-:W-:-:S03]  /*e3f0*/  SEL R3, R15, R26, !P2 ;  /* 0x0000001a0f037207 */ /* 0x002fc60005000000 */
[----:B------:R1:W-:Y:S04]  /*e400*/  STL [R1+0x1c0], R0 ;  /* 0x0001c00001007387 */ /* 0x0003e80000100800 */
[----:B------:R2:W-:Y:S01]  /*e410*/  STL [R1+0x1c4], R3 ;  /* 0x0001c40301007387 */ /* 0x0005e20000100800 */
[C---:B0-----:R-:W-:Y:S02]  /*e420*/  SEL R4, R15.reuse, R25, !P2 ;  /* 0x000000190f047207 */ /* 0x041fe40005000000 */
[----:B-1----:R-:W-:-:S03]  /*e430*/  SEL R0, R15, R23, !P2 ;  /* 0x000000170f007207 */ /* 0x002fc60005000000 */
[----:B------:R-:W-:Y:S01]  /*e440*/  STL [R1+0x1c8], R4 ;  /* 0x0001c80401007387 */ /* 0x000fe20000100800 */
[----:B--2---:R-:W-:-:S03]  /*e450*/  SEL R3, R15, R2, !P2 ;  /* 0x000000020f037207 */ /* 0x004fc60005000000 */
[----:B------:R0:W-:Y:S01]  /*e460*/  STL [R1+0x1cc], R0 ;  /* 0x0001cc0001007387 */ /* 0x0001e20000100800 */
[----:B------:R-:W-:-:S03]  /*e470*/  SEL R2, R15, R12, !P2 ;  /* 0x0000000c0f027207 */ /* 0x000fc60005000000 */
[----:B------:R-:W-:Y:S04]  /*e480*/  STL [R1+0x1d0], R3 ;  /* 0x0001d00301007387 */ /* 0x000fe80000100800 */
[----:B------:R-:W2:Y:S01]  /*e490*/  LDL.LU R29, [R1+0x1f8] ;  /* 0x0001f800011d7983 */ /* 0x000ea20000300800 */
[----:B0-----:R-:W-:-:S03]  /*e4a0*/  SEL R0, R15, R11, !P2 ;  /* 0x0000000b0f007207 */ /* 0x001fc60005000000 */
[----:B------:R0:W-:Y:S04]  /*e4b0*/  STL [R1+0x1d4], R2 ;  /* 0x0001d40201007387 */ /* 0x0001e80000100800 */
[----:B------:R-:W3:Y:S04]  /*e4c0*/  LDL.LU R19, [R1+0x1fc] ;  /* 0x0001fc0001137983 */ /* 0x000ee80000300800 */
[----:B------:R5:W-:Y:S04]  /*e4d0*/  STL [R1+0x1dc], R0 ;  /* 0x0001dc0001007387 */ /* 0x000be80000100800 */
[----:B------:R-:W3:Y:S04]  /*e4e0*/  LDL.LU R21, [R1+0x200] ;  /* 0x0002000001157983 */ /* 0x000ee80000300800 */
[----:B------:R-:W3:Y:S04]  /*e4f0*/  LDL.LU R28, [R1+0x204] ;  /* 0x00020400011c7983 */ /* 0x000ee80000300800 */
[----:B0-----:R-:W3:Y:S04]  /*e500*/  LDL.LU R2, [R1+0x208] ;  /* 0x0002080001027983 */ /* 0x001ee80000300800 */
[----:B------:R-:W3:Y:S04]  /*e510*/  LDL.LU R12, [R1+0x20c] ;  /* 0x00020c00010c7983 */ /* 0x000ee80000300800 */
[----:B------:R-:W3:Y:S01]  /*e520*/  LDL.LU R11, [R1+0x22c] ;  /* 0x00022c00010b7983 */ /* 0x000ee20000300800 */
[----:B----4-:R-:W-:-:S05]  /*e530*/  SEL R4, R15, R22, !P2 ;  /* 0x000000160f047207 */ /* 0x010fca0005000000 */
[----:B------:R-:W-:Y:S04]  /*e540*/  STL [R1+0x1e0], R4 ;  /* 0x0001e00401007387 */ /* 0x000fe80000100800 */
[----:B------:R-:W4:Y:S01]  /*e550*/  LDL.LU R24, [R1+0x240] ;  /* 0x0002400001187983 */ /* 0x000f220000300800 */
[----:B-----5:R-:W-:-:S05]  /*e560*/  SEL R0, R15, R10, !P2 ;  /* 0x0000000a0f007207 */ /* 0x020fca0005000000 */
[----:B------:R0:W-:Y:S01]  /*e570*/  STL [R1+0x1e4], R0 ;  /* 0x0001e40001007387 */ /* 0x0001e20000100800 */
[----:B------:R-:W-:-:S03]  /*e580*/  SEL R3, R15, R9, !P2 ;  /* 0x000000090f037207 */ /* 0x000fc60005000000 */
[----:B0-----:R-:W5:Y:S04]  /*e590*/  LDL.LU R0, [R1+0x244] ;  /* 0x0002440001007983 */ /* 0x001f680000300800 */
[----:B------:R0:W-:Y:S04]  /*e5a0*/  STL [R1+0x1ec], R3 ;  /* 0x0001ec0301007387 */ /* 0x0001e80000100800 */
[----:B0-----:R-:W5:Y:S04]  /*e5b0*/  LDL.LU R3, [R1+0x248] ;  /* 0x0002480001037983 */ /* 0x001f680000300800 */
[----:B------:R-:W5:Y:S04]  /*e5c0*/  LDL.LU R4, [R1+0x250] ;  /* 0x0002500001047983 */ /* 0x000f680000300800 */
[----:B------:R-:W5:Y:S04]  /*e5d0*/  LDL.LU R13, [R1+0x254] ;  /* 0x00025400010d7983 */ /* 0x000f680000300800 */
[----:B------:R-:W5:Y:S04]  /*e5e0*/  LDL.LU R14, [R1+0x258] ;  /* 0x00025800010e7983 */ /* 0x000f680000300800 */
[----:B------:R-:W5:Y:S04]  /*e5f0*/  LDL.LU R16, [R1+0x260] ;  /* 0x0002600001107983 */ /* 0x000f680000300800 */
[----:B------:R-:W5:Y:S01]  /*e600*/  LDL.LU R10, [R1+0x25c] ;  /* 0x00025c00010a7983 */ /* 0x000f620000300800 */
[----:B------:R-:W-:-:S03]  /*e610*/  SEL R6, R15, R6, !P2 ;  /* 0x000000060f067207 */ /* 0x000fc60005000000 */
[----:B------:R-:W5:Y:S04]  /*e620*/  LDL.LU R9, [R1+0x264] ;  /* 0x0002640001097983 */ /* 0x000f680000300800 */
[----:B------:R-:W5:Y:S01]  /*e630*/  LDL.LU R17, [R1+0x268] ;  /* 0x0002680001117983 */ /* 0x000f620000300800 */
[----:B------:R-:W-:-:S03]  /*e640*/  SEL R5, R15, R5, !P2 ;  /* 0x000000050f057207 */ /* 0x000fc60005000000 */
[----:B------:R0:W-:Y:S04]  /*e650*/  STL [R1+0x1f0], R6 ;  /* 0x0001f00601007387 */ /* 0x0001e80000100800 */
[----:B------:R-:W5:Y:S04]  /*e660*/  LDL.LU R18, [R1+0x26c] ;  /* 0x00026c0001127983 */ /* 0x000f680000300800 */
[----:B------:R1:W-:Y:S04]  /*e670*/  STL [R1+0x1f4], R5 ;  /* 0x0001f40501007387 */ /* 0x0003e80000100800 */
[----:B------:R-:W5:Y:S04]  /*e680*/  LDL.LU R20, [R1+0x270] ;  /* 0x0002700001147983 */ /* 0x000f680000300800 */
[----:B------:R-:W5:Y:S04]  /*e690*/  LDL.LU R27, [R1+0x274] ;  /* 0x00027400011b7983 */ /* 0x000f680000300800 */
[----:B------:R-:W5:Y:S04]  /*e6a0*/  LDL.LU R26, [R1+0x278] ;  /* 0x00027800011a7983 */ /* 0x000f680000300800 */
[----:B------:R-:W5:Y:S04]  /*e6b0*/  LDL.LU R25, [R1+0x2ac] ;  /* 0x0002ac0001197983 */ /* 0x000f680000300800 */
[----:B------:R-:W5:Y:S04]  /*e6c0*/  LDL.LU R23, [R1+0x2e0] ;  /* 0x0002e00001177983 */ /* 0x000f680000300800 */
[----:B------:R-:W5:Y:S04]  /*e6d0*/  LDL.LU R22, [R1+0x2dc] ;  /* 0x0002dc0001167983 */ /* 0x000f680000300800 */
[----:B0-----:R-:W5:Y:S04]  /*e6e0*/  LDL.LU R6, [R1+0x370] ;  /* 0x0003700001067983 */ /* 0x001f680000300800 */
[----:B-1----:R-:W5:Y:S01]  /*e6f0*/  LDL.LU R5, [R1+0x2f8] ;  /* 0x0002f80001057983 */ /* 0x002f620000300800 */
[----:B--2---:R-:W-:-:S05]  /*e700*/  SEL R29, R15, R29, !P2 ;  /* 0x0000001d0f1d7207 */ /* 0x004fca0005000000 */
[----:B------:R3:W-:Y:S02]  /*e710*/  STL [R1+0x1f8], R29 ;  /* 0x0001f81d01007387 */ /* 0x0007e40000100800 */
[C---:B---3--:R-:W-:Y:S02]  /*e720*/  SEL R29, R15.reuse, R19, !P2 ;  /* 0x000000130f1d7207 */ /* 0x048fe40005000000 */
[C---:B------:R-:W-:Y:S02]  /*e730*/  SEL R21, R15.reuse, R21, !P2 ;  /* 0x000000150f157207 */ /* 0x040fe40005000000 */
[C---:B------:R-:W-:Y:S01]  /*e740*/  SEL R19, R15.reuse, R28, !P2 ;  /* 0x0000001c0f137207 */ /* 0x040fe20005000000 */
[----:B------:R-:W-:Y:S01]  /*e750*/  STL [R1+0x1fc], R29 ;  /* 0x0001fc1d01007387 */ /* 0x000fe20000100800 */
[----:B------:R-:W-:-:S03]  /*e760*/  SEL R2, R15, R2, !P2 ;  /* 0x000000020f027207 */ /* 0x000fc60005000000 */
[----:B------:R-:W-:Y:S01]  /*e770*/  STL [R1+0x200], R21 ;  /* 0x0002001501007387 */ /* 0x000fe20000100800 */
[----:B------:R-:W-:-:S03]  /*e780*/  SEL R12, R15, R12, !P2 ;  /* 0x0000000c0f0c7207 */ /* 0x000fc60005000000 */
[----:B------:R-:W-:Y:S01]  /*e790*/  STL [R1+0x204], R19 ;  /* 0x0002041301007387 */ /* 0x000fe20000100800 */
[----:B------:R-:W-:-:S03]  /*e7a0*/  SEL R11, R15, R11, !P2 ;  /* 0x0000000b0f0b7207 */ /* 0x000fc60005000000 */
[----:B------:R0:W-:Y:S04]  /*e7b0*/  STL [R1+0x208], R2 ;  /* 0x0002080201007387 */ /* 0x0001e80000100800 */
[----:B0-----:R-:W2:Y:S04]  /*e7c0*/  LDL.LU R2, [R1+0x300] ;  /* 0x0003000001027983 */ /* 0x001ea80000300800 */
[----:B------:R0:W-:Y:S04]  /*e7d0*/  STL [R1+0x20c], R12 ;  /* 0x00020c0c01007387 */ /* 0x0001e80000100800 */
[----:B0-----:R-:W3:Y:S04]  /*e7e0*/  LDL.LU R12, [R1+0x2fc] ;  /* 0x0002fc00010c7983 */ /* 0x001ee80000300800 */
[----:B------:R0:W-:Y:S01]  /*e7f0*/  STL [R1+0x22c], R11 ;  /* 0x00022c0b01007387 */ /* 0x0001e20000100800 */
[----:B----4-:R-:W-:-:S03]  /*e800*/  SEL R21, R15, R24, !P2 ;  /* 0x000000180f157207 */ /* 0x010fc60005000000 */
[----:B0-----:R-:W4:Y:S01]  /*e810*/  LDL.LU R11, [R1+0x2f4] ;  /* 0x0002f400010b7983 */ /* 0x001f220000300800 */
[----:B-----5:R-:W-:-:S03]  /*e820*/  SEL R19, R15, R0, !P2 ;  /* 0x000000000f137207 */ /* 0x020fc60005000000 */
[----:B------:R-:W-:Y:S04]  /*e830*/  STL [R1+0x240], R21 ;  /* 0x0002401501007387 */ /* 0x000fe80000100800 */
[----:B------:R-:W-:Y:S01]  /*e840*/  STL [R1+0x244], R19 ;  /* 0x0002441301007387 */ /* 0x000fe20000100800 */
[C---:B------:R-:W-:Y:S02]  /*e850*/  SEL R0, R15.reuse, R3, !P2 ;  /* 0x000000030f007207 */ /* 0x040fe40005000000 */
[----:B------:R-:W-:-:S03]  /*e860*/  SEL R4, R15, R4, !P2 ;  /* 0x000000040f047207 */ /* 0x000fc60005000000 */
[----:B------:R0:W-:Y:S01]  /*e870*/  STL [R1+0x248], R0 ;  /* 0x0002480001007387 */ /* 0x0001e20000100800 */
[----:B------:R-:W-:-:S03]  /*e880*/  SEL R3, R15, R13, !P2 ;  /* 0x0000000d0f037207 */ /* 0x000fc60005000000 */
[----:B------:R1:W-:Y:S01]  /*e890*/  STL [R1+0x250], R4 ;  /* 0x0002500401007387 */ /* 0x0003e20000100800 */
[----:B0-----:R-:W-:-:S03]  /*e8a0*/  SEL R0, R15, R14, !P2 ;  /* 0x0000000e0f007207 */ /* 0x001fc60005000000 */
[----:B------:R0:W-:Y:S01]  /*e8b0*/  STL [R1+0x254], R3 ;  /* 0x0002540301007387 */ /* 0x0001e20000100800 */
[----:B-1----:R-:W-:-:S03]  /*e8c0*/  SEL R4, R15, R16, !P2 ;  /* 0x000000100f047207 */ /* 0x002fc60005000000 */
[----:B------:R1:W-:Y:S04]  /*e8d0*/  STL [R1+0x258], R0 ;  /* 0x0002580001007387 */ /* 0x0003e80000100800 */
[----:B------:R5:W-:Y:S01]  /*e8e0*/  STL [R1+0x260], R4 ;  /* 0x0002600401007387 */ /* 0x000be20000100800 */
[----:B0-----:R-:W-:-:S03]  /*e8f0*/  SEL R3, R15, R10, !P2 ;  /* 0x0000000a0f037207 */ /* 0x001fc60005000000 */
[----:B------:R-:W4:Y:S01]  /*e900*/  LDL.LU R10, [R1+0x2f0] ;  /* 0x0002f000010a7983 */ /* 0x000f220000300800 */
[----:B-1----:R-:W-:-:S03]  /*e910*/  SEL R0, R15, R9, !P2 ;  /* 0x000000090f007207 */ /* 0x002fc60005000000 */
[----:B------:R0:W-:Y:S04]  /*e920*/  STL [R1+0x25c], R3 ;  /* 0x00025c0301007387 */ /* 0x0001e80000100800 */
[----:B------:R-:W4:Y:S01]  /*e930*/  LDL.LU R9, [R1+0x310] ;  /* 0x0003100001097983 */ /* 0x000f220000300800 */
[----:B-----5:R-:W-:-:S03]  /*e940*/  SEL R4, R15, R18, !P2 ;  /* 0x000000120f047207 */ /* 0x020fc60005000000 */
        /* <DEDUP_REMOVED lines=9> */
[----:B-----5:R-:W-:-:S03]  /*e9e0*/  SEL R3, R15, R25, !P2 ;  /* 0x000000190f037207 */ /* 0x020fc60005000000 */
[----:B------:R1:W-:Y:S04]  /*e9f0*/  STL [R1+0x278], R4 ;  /* 0x0002780401007387 */ /* 0x0003e80000100800 */
[----:B------:R5:W-:Y:S01]  /*ea00*/  STL [R1+0x2ac], R3 ;  /* 0x0002ac0301007387 */ /* 0x000be20000100800 */
[C---:B0-----:R-:W-:Y:S02]  /*ea10*/  SEL R0, R15.reuse, R23, !P2 ;  /* 0x000000170f007207 */ /* 0x041fe40005000000 */
[----:B-1----:R-:W-:-:S03]  /*ea20*/  SEL R4, R15, R22, !P2 ;  /* 0x000000160f047207 */ /* 0x002fc60005000000 */
[----:B------:R0:W-:Y:S01]  /*ea30*/  STL [R1+0x2e4], R0 ;  /* 0x0002e40001007387 */ /* 0x0001e20000100800 */
[----:B-----5:R-:W-:-:S03]  /*ea40*/  SEL R3, R15, R6, !P2 ;  /* 0x000000060f037207 */ /* 0x020fc60005000000 */
[----:B------:R-:W-:Y:S04]  /*ea50*/  STL [R1+0x2e0], R4 ;  /* 0x0002e00401007387 */ /* 0x000fe80000100800 */
[----:B------:R-:W5:Y:S01]  /*ea60*/  LDL.LU R29, [R1+0x318] ;  /* 0x00031800011d7983 */ /* 0x000f620000300800 */
[----:B0-----:R-:W-:-:S03]  /*ea70*/  SEL R0, R15, R5, !P2 ;  /* 0x000000050f007207 */ /* 0x001fc60005000000 */
[----:B------:R2:W-:Y:S04]  /*ea80*/  STL [R1+0x2dc], R3 ;  /* 0x0002dc0301007387 */ /* 0x0005e80000100800 */
[----:B------:R-:W5:Y:S04]  /*ea90*/  LDL.LU R19, [R1+0x314] ;  /* 0x0003140001137983 */ /* 0x000f680000300800 */
[----:B------:R3:W-:Y:S04]  /*eaa0*/  STL [R1+0x2f8], R0 ;  /* 0x0002f80001007387 */ /* 0x0007e80000100800 */
[----:B------:R-:W5:Y:S04]  /*eab0*/  LDL.LU R21, [R1+0x33c] ;  /* 0x00033c0001157983 */ /* 0x000f680000300800 */
[----:B------:R-:W5:Y:S04]  /*eac0*/  LDL.LU R28, [R1+0x338] ;  /* 0x00033800011c7983 */ /* 0x000f680000300800 */
[----:B------:R-:W5:Y:S04]  /*ead0*/  LDL.LU R22, [R1+0x334] ;  /* 0x0003340001167983 */ /* 0x000f680000300800 */
[----:B------:R-:W5:Y:S04]  /*eae0*/  LDL.LU R6, [R1+0x36c] ;  /* 0x00036c0001067983 */ /* 0x000f680000300800 */
[----:B------:R-:W5:Y:S01]  /*eaf0*/  LDL.LU R5, [R1+0x368] ;  /* 0x0003680001057983 */ /* 0x000f620000300800 */
[----:B--2---:R-:W-:-:S05]  /*eb00*/  SEL R3, R15, R2, !P2 ;  /* 0x000000020f037207 */ /* 0x004fca0005000000 */
[----:B------:R-:W-:Y:S04]  /*eb10*/  STL [R1+0x300], R3 ;  /* 0x0003000301007387 */ /* 0x000fe80000100800 */
[----:B------:R-:W2:Y:S01]  /*eb20*/  LDL.LU R24, [R1+0x364] ;  /* 0x0003640001187983 */ /* 0x000ea20000300800 */
[----:B---3--:R-:W-:-:S05]  /*eb30*/  SEL R0, R15, R12, !P2 ;  /* 0x0000000c0f007207 */ /* 0x008fca0005000000 */
[----:B------:R0:W-:Y:S01]  /*eb40*/  STL [R1+0x2fc], R0 ;  /* 0x0002fc0001007387 */ /* 0x0001e20000100800 */
[----:B----4-:R-:W-:-:S03]  /*eb50*/  SEL R2, R15, R11, !P2 ;  /* 0x0000000b0f027207 */ /* 0x010fc60005000000 */
[----:B0-----:R-:W3:Y:S04]  /*eb60*/  LDL.LU R0, [R1+0x384] ;  /* 0x0003840001007983 */ /* 0x001ee80000300800 */
[----:B------:R0:W-:Y:S04]  /*eb70*/  STL [R1+0x2f4], R2 ;  /* 0x0002f40201007387 */ /* 0x0001e80000100800 */
[----:B------:R-:W4:Y:S04]  /*eb80*/  LDL.LU R3, [R1+0x388] ;  /* 0x0003880001037983 */ /* 0x000f280000300800 */
[----:B------:R-:W4:Y:S04]  /*eb90*/  LDL.LU R4, [R1+0x394] ;  /* 0x0003940001047983 */ /* 0x000f280000300800 */
[----:B------:R-:W4:Y:S04]  /*eba0*/  LDL.LU R13, [R1+0x39c] ;  /* 0x00039c00010d7983 */ /* 0x000f280000300800 */
[----:B------:R-:W4:Y:S04]  /*ebb0*/  LDL.LU R14, [R1+0x3d8] ;  /* 0x0003d800010e7983 */ /* 0x000f280000300800 */
[----:B------:R-:W4:Y:S04]  /*ebc0*/  LDL.LU R16, [R1+0x3bc] ;  /* 0x0003bc0001107983 */ /* 0x000f280000300800 */
[----:B0-----:R-:W4:Y:S04]  /*ebd0*/  LDL.LU R2, [R1+0x3b8] ;  /* 0x0003b80001027983 */ /* 0x001f280000300800 */
[----:B------:R-:W4:Y:S04]  /*ebe0*/  LDL.LU R12, [R1+0x3c0] ;  /* 0x0003c000010c7983 */ /* 0x000f280000300800 */
[----:B------:R-:W4:Y:S01]  /*ebf0*/  LDL.LU R17, [R1+0x3c4] ;  /* 0x0003c40001117983 */ /* 0x000f220000300800 */
[----:B------:R-:W-:-:S05]  /*ec00*/  SEL R10, R15, R10, !P2 ;  /* 0x0000000a0f0a7207 */ /* 0x000fca0005000000 */
[----:B------:R0:W-:Y:S01]  /*ec10*/  STL [R1+0x2f0], R10 ;  /* 0x0002f00a01007387 */ /* 0x0001e20000100800 */
[----:B------:R-:W-:-:S03]  /*ec20*/  SEL R9, R15, R9, !P2 ;  /* 0x000000090f097207 */ /* 0x000fc60005000000 */
[----:B------:R-:W4:Y:S04]  /*ec30*/  LDL.LU R18, [R1+0x3c8] ;  /* 0x0003c80001127983 */ /* 0x000f280000300800 */
[----:B------:R1:W-:Y:S04]  /*ec40*/  STL [R1+0x310], R9 ;  /* 0x0003100901007387 */ /* 0x0003e80000100800 */
[----:B------:R-:W4:Y:S04]  /*ec50*/  LDL.LU R20, [R1+0x3cc] ;  /* 0x0003cc0001147983 */ /* 0x000f280000300800 */
[----:B------:R-:W4:Y:S04]  /*ec60*/  LDL.LU R27, [R1+0x3d0] ;  /* 0x0003d000011b7983 */ /* 0x000f280000300800 */
[----:B------:R-:W4:Y:S04]  /*ec70*/  LDL.LU R26, [R1+0x3d4] ;  /* 0x0003d400011a7983 */ /* 0x000f280000300800 */
[----:B------:R-:W4:Y:S04]  /*ec80*/  LDL.LU R25, [R1+0x3b4] ;  /* 0x0003b40001197983 */ /* 0x000f280000300800 */
[----:B------:R-:W4:Y:S04]  /*ec90*/  LDL.LU R23, [R1+0x390] ;  /* 0x0003900001177983 */ /* 0x000f280000300800 */
[----:B------:R-:W4:Y:S04]  /*eca0*/  LDL.LU R11, [R1+0x398] ;  /* 0x00039800010b7983 */ /* 0x000f280000300800 */
[----:B0-----:R-:W4:Y:S04]  /*ecb0*/  LDL.LU R10, [R1+0x3a0] ;  /* 0x0003a000010a7983 */ /* 0x001f280000300800 */
[----:B-1----:R-:W4:Y:S01]  /*ecc0*/  LDL.LU R9, [R1+0x3a4] ;  /* 0x0003a40001097983 */ /* 0x002f220000300800 */
[----:B-----5:R-:W-:-:S05]  /*ecd0*/  SEL R29, R15, R29, !P2 ;  /* 0x0000001d0f1d7207 */ /* 0x020fca0005000000 */
[----:B------:R0:W-:Y:S01]  /*ece0*/  STL [R1+0x318], R29 ;  /* 0x0003181d01007387 */ /* 0x0001e20000100800 */
[----:B------:R-:W-:-:S05]  /*ecf0*/  SEL R19, R15, R19, !P2 ;  /* 0x000000130f137207 */ /* 0x000fca0005000000 */
[----:B------:R1:W-:Y:S01]  /*ed00*/  STL [R1+0x314], R19 ;  /* 0x0003141301007387 */ /* 0x0003e20000100800 */
[C---:B0-----:R-:W-:Y:S02]  /*ed10*/  SEL R29, R15.reuse, R21, !P2 ;  /* 0x000000150f1d7207 */ /* 0x041fe40005000000 */
[----:B------:R-:W-:-:S03]  /*ed20*/  SEL R21, R15, R28, !P2 ;  /* 0x0000001c0f157207 */ /* 0x000fc60005000000 */
[----:B------:R-:W-:Y:S01]  /*ed30*/  STL [R1+0x33c], R29 ;  /* 0x00033c1d01007387 */ /* 0x000fe20000100800 */
[----:B-1----:R-:W-:-:S03]  /*ed40*/  SEL R19, R15, R22, !P2 ;  /* 0x000000160f137207 */ /* 0x002fc60005000000 */
[----:B------:R-:W-:Y:S01]  /*ed50*/  STL [R1+0x338], R21 ;  /* 0x0003381501007387 */ /* 0x000fe20000100800 */
[----:B------:R-:W-:-:S03]  /*ed60*/  SEL R6, R15, R6, !P2 ;  /* 0x000000060f067207 */ /* 0x000fc60005000000 */
[----:B------:R-:W-:Y:S01]  /*ed70*/  STL [R1+0x334], R19 ;  /* 0x0003341301007387 */ /* 0x000fe20000100800 */
[----:B------:R-:W-:-:S03]  /*ed80*/  SEL R5, R15, R5, !P2 ;  /* 0x000000050f057207 */ /* 0x000fc60005000000 */
[----:B------:R-:W5:Y:S04]  /*ed90*/  LDL.LU R22, [R1+0x3b0] ;  /* 0x0003b00001167983 */ /* 0x000f680000300800 */
[----:B------:R0:W-:Y:S04]  /*eda0*/  STL [R1+0x370], R6 ;  /* 0x0003700601007387 */ /* 0x0001e80000100800 */
[----:B0-----:R-:W5:Y:S04]  /*edb0*/  LDL.LU R6, [R1+0x3ac] ;  /* 0x0003ac0001067983 */ /* 0x001f680000300800 */
[----:B------:R0:W-:Y:S04]  /*edc0*/  STL [R1+0x36c], R5 ;  /* 0x00036c0501007387 */ /* 0x0001e80000100800 */
[----:B0-----:R-:W5:Y:S01]  /*edd0*/  LDL.LU R5, [R1+0x3a8] ;  /* 0x0003a80001057983 */ /* 0x001f620000300800 */
[----:B--2---:R-:W-:-:S05]  /*ede0*/  SEL R21, R15, R24, !P2 ;  /* 0x000000180f157207 */ /* 0x004fca0005000000 */
[----:B------:R-:W-:Y:S01]  /*edf0*/  STL [R1+0x368], R21 ;  /* 0x0003681501007387 */ /* 0x000fe20000100800 */
[C---:B---3--:R-:W-:Y:S02]  /*ee00*/  SEL R19, R15.reuse, R0, !P2 ;  /* 0x000000000f137207 */ /* 0x048fe40005000000 */
[----:B----4-:R-:W-:-:S03]  /*ee10*/  SEL R0, R15, R3, !P2 ;  /* 0x000000030f007207 */ /* 0x010fc60005000000 */
[----:B------:R-:W-:Y:S01]  /*ee20*/  STL [R1+0x364], R19 ;  /* 0x0003641301007387 */ /* 0x000fe20000100800 */
[----:B------:R-:W-:-:S03]  /*ee30*/  SEL R4, R15, R4, !P2 ;  /* 0x000000040f047207 */ /* 0x000fc60005000000 */
[----:B------:R0:W-:Y:S01]  /*ee40*/  STL [R1+0x384], R0 ;  /* 0x0003840001007387 */ /* 0x0001e20000100800 */
[----:B------:R-:W-:-:S03]  /*ee50*/  SEL R3, R15, R13, !P2 ;  /* 0x0000000d0f037207 */ /* 0x000fc60005000000 */
[----:B------:R1:W-:Y:S01]  /*ee60*/  STL [R1+0x388], R4 ;  /* 0x0003880401007387 */ /* 0x0003e20000100800 */
[----:B0-----:R-:W-:-:S03]  /*ee70*/  SEL R0, R15, R14, !P2 ;  /* 0x0000000e0f007207 */ /* 0x001fc60005000000 */
[----:B------:R0:W-:Y:S01]  /*ee80*/  STL [R1+0x394], R3 ;  /* 0x0003940301007387 */ /* 0x0001e20000100800 */
[----:B-1----:R-:W-:-:S03]  /*ee90*/  SEL R4, R15, R16, !P2 ;  /* 0x000000100f047207 */ /* 0x002fc60005000000 */
[----:B------:R1:W-:Y:S01]  /*eea0*/  STL [R1+0x39c], R0 ;  /* 0x00039c0001007387 */ /* 0x0003e20000100800 */
[----:B0-----:R-:W-:-:S03]  /*eeb0*/  SEL R3, R15, R2, !P2 ;  /* 0x000000020f037207 */ /* 0x001fc60005000000 */
[----:B------:R0:W-:Y:S01]  /*eec0*/  STL [R1+0x3bc], R4 ;  /* 0x0003bc0401007387 */ /* 0x0001e20000100800 */
[----:B-1----:R-:W-:-:S03]  /*eed0*/  SEL R0, R15, R12, !P2 ;  /* 0x0000000c0f007207 */ /* 0x002fc60005000000 */
[----:B------:R-:W2:Y:S04]  /*eee0*/  LDL.LU R2, [R1+0x374] ;  /* 0x0003740001027983 */ /* 0x000ea80000300800 */
[----:B------:R-:W-:Y:S04]  /*eef0*/  STL [R1+0x3b8], R3 ;  /* 0x0003b80301007387 */ /* 0x000fe80000100800 */
[----:B------:R-:W3:Y:S04]  /*ef00*/  LDL.LU R12, [R1+0x378] ;  /* 0x00037800010c7983 */ /* 0x000ee80000300800 */
[----:B------:R1:W-:Y:S01]  /*ef10*/  STL [R1+0x3c0], R0 ;  /* 0x0003c00001007387 */ /* 0x0003e20000100800 */
[----:B0-----:R-:W-:-:S02]  /*ef20*/  SEL R4, R15, R18, !P2 ;  /* 0x000000120f047207 */ /* 0x001fc40005000000 */
[C---:B-1----:R-:W-:Y:S02]  /*ef30*/  SEL R0, R15.reuse, R17, !P2 ;  /* 0x000000110f007207 */ /* 0x042fe40005000000 */
[----:B------:R-:W-:-:S03]  /*ef40*/  SEL R3, R15, R20, !P2 ;  /* 0x000000140f037207 */ /* 0x000fc60005000000 */
[----:B------:R0:W-:Y:S04]  /*ef50*/  STL [R1+0x3c4], R0 ;  /* 0x0003c40001007387 */ /* 0x0001e80000100800 */
[----:B------:R1:W-:Y:S01]  /*ef60*/  STL [R1+0x3c8], R4 ;  /* 0x0003c80401007387 */ /* 0x0003e20000100800 */
[----:B0-----:R-:W-:-:S03]  /*ef70*/  SEL R0, R15, R27, !P2 ;  /* 0x0000001b0f007207 */ /* 0x001fc60005000000 */
[----:B------:R0:W-:Y:S01]  /*ef80*/  STL [R1+0x3cc], R3 ;  /* 0x0003cc0301007387 */ /* 0x0001e20000100800 */
[----:B-1----:R-:W-:-:S03]  /*ef90*/  SEL R4, R15, R26, !P2 ;  /* 0x0000001a0f047207 */ /* 0x002fc60005000000 */
        /* <DEDUP_REMOVED lines=8> */
[----:B0-----:R-:W-:-:S03]  /*f020*/  SEL R3, R15, R10, !P2 ;  /* 0x0000000a0f037207 */ /* 0x001fc60005000000 */
[----:B------:R-:W4:Y:S01]  /*f030*/  LDL.LU R29, [R1+0x37c] ;  /* 0x00037c00011d7983 */ /* 0x000f220000300800 */
[----:B-1----:R-:W-:-:S03]  /*f040*/  SEL R0, R15, R9, !P2 ;  /* 0x000000090f007207 */ /* 0x002fc60005000000 */
[----:B------:R-:W-:Y:S04]  /*f050*/  STL [R1+0x408], R3 ;  /* 0x0004080301007387 */ /* 0x000fe80000100800 */
[----:B------:R-:W4:Y:S04]  /*f060*/  LDL.LU R19, [R1+0x380] ;  /* 0x0003800001137983 */ /* 0x000f280000300800 */
[----:B------:R0:W-:Y:S04]  /*f070*/  STL [R1+0x3fc], R0 ;  /* 0x0003fc0001007387 */ /* 0x0001e80000100800 */
[----:B------:R-:W4:Y:S04]  /*f080*/  LDL.LU R21, [R1+0x38c] ;  /* 0x00038c0001157983 */ /* 0x000f280000300800 */
[----:B------:R-:W4:Y:S04]  /*f090*/  LDL.LU R28, [R1+0x2c4] ;  /* 0x0002c400011c7983 */ /* 0x000f280000300800 */
[----:B------:R-:W4:Y:S04]  /*f0a0*/  LDL.LU R11, [R1+0x2c8] ;  /* 0x0002c800010b7983 */ /* 0x000f280000300800 */
[----:B------:R-:W4:Y:S04]  /*f0b0*/  LDL.LU R10, [R1+0x2d8] ;  /* 0x0002d800010a7983 */ /* 0x000f280000300800 */
[----:B------:R-:W4:Y:S01]  /*f0c0*/  LDL.LU R9, [R1+0x354] ;  /* 0x0003540001097983 */ /* 0x000f220000300800 */
[----:B-----5:R-:W-:-:S05]  /*f0d0*/  SEL R4, R15, R22, !P2 ;  /* 0x000000160f047207 */ /* 0x020fca0005000000 */
[----:B------:R-:W-:Y:S04]  /*f0e0*/  STL [R1+0x3f4], R4 ;  /* 0x0003f40401007387 */ /* 0x000fe80000100800 */
[----:B------:R-:W5:Y:S01]  /*f0f0*/  LDL.LU R24, [R1+0x358] ;  /* 0x0003580001187983 */ /* 0x000f620000300800 */
[----:B0-----:R-:W-:-:S05]  /*f100*/  SEL R0, R15, R6, !P2 ;  /* 0x000000060f007207 */ /* 0x001fca0005000000 */
        /* <DEDUP_REMOVED lines=13> */
[----:B------:R0:W-:Y:S01]  /*f1e0*/  STL [R1+0x3e8], R18 ;  /* 0x0003e81201007387 */ /* 0x0001e20000100800 */
[----:B---3--:R-:W-:-:S03]  /*f1f0*/  SEL R2, R15, R12, !P2 ;  /* 0x0000000c0f027207 */ /* 0x008fc60005000000 */
[----:B0-----:R-:W2:Y:S04]  /*f200*/  LDL.LU R18, [R1+0x328] ;  /* 0x0003280001127983 */ /* 0x001ea80000300800 */
[----:B------:R0:W-:Y:S04]  /*f210*/  STL [R1+0x3e4], R2 ;  /* 0x0003e40201007387 */ /* 0x0001e80000100800 */
[----:B------:R-:W3:Y:S04]  /*f220*/  LDL.LU R20, [R1+0x324] ;  /* 0x0003240001147983 */ /* 0x000ee80000300800 */
[----:B------:R-:W3:Y:S04]  /*f230*/  LDL.LU R27, [R1+0x320] ;  /* 0x00032000011b7983 */ /* 0x000ee80000300800 */
[----:B------:R-:W3:Y:S04]  /*f240*/  LDL.LU R26, [R1+0x31c] ;  /* 0x00031c00011a7983 */ /* 0x000ee80000300800 */
[----:B------:R-:W3:Y:S04]  /*f250*/  LDL.LU R25, [R1+0x2e8] ;  /* 0x0002e80001197983 */ /* 0x000ee80000300800 */
[----:B------:R-:W3:Y:S04]  /*f260*/  LDL.LU R23, [R1+0x308] ;  /* 0x0003080001177983 */ /* 0x000ee80000300800 */
[----:B------:R-:W3:Y:S04]  /*f270*/  LDL.LU R22, [R1+0x30c] ;  /* 0x00030c0001167983 */ /* 0x000ee80000300800 */
[----:B0-----:R-:W3:Y:S04]  /*f280*/  LDL.LU R2, [R1+0x2ec] ;  /* 0x0002ec0001027983 */ /* 0x001ee80000300800 */
[----:B------:R-:W3:Y:S01]  /*f290*/  LDL.LU R12, [R1+0x304] ;  /* 0x00030400010c7983 */ /* 0x000ee20000300800 */
[----:B----4-:R-:W-:-:S05]  /*f2a0*/  SEL R29, R15, R29, !P2 ;  /* 0x0000001d0f1d7207 */ /* 0x010fca0005000000 */
[----:B------:R0:W-:Y:S02]  /*f2b0*/  STL [R1+0x3e0], R29 ;  /* 0x0003e01d01007387 */ /* 0x0001e40000100800 */
[C---:B0-----:R-:W-:Y:S02]  /*f2c0*/  SEL R29, R15.reuse, R19, !P2 ;  /* 0x000000130f1d7207 */ /* 0x041fe40005000000 */
        /* <DEDUP_REMOVED lines=9> */
[----:B0-----:R-:W4:Y:S04]  /*f360*/  LDL.LU R11, [R1+0x2d4] ;  /* 0x0002d400010b7983 */ /* 0x001f280000300800 */
[----:B------:R0:W-:Y:S01]  /*f370*/  STL [R1+0x3ac], R10 ;  /* 0x0003ac0a01007387 */ /* 0x0001e20000100800 */
[----:B-----5:R-:W-:-:S03]  /*f380*/  SEL R21, R15, R24, !P2 ;  /* 0x000000180f157207 */ /* 0x020fc60005000000 */
[----:B0-----:R-:W5:Y:S04]  /*f390*/  LDL.LU R10, [R1+0x2d0] ;  /* 0x0002d000010a7983 */ /* 0x001f680000300800 */
[----:B------:R0:W-:Y:S04]  /*f3a0*/  STL [R1+0x3a8], R9 ;  /* 0x0003a80901007387 */ /* 0x0001e80000100800 */
[----:B0-----:R-:W5:Y:S01]  /*f3b0*/  LDL.LU R9, [R1+0x2cc] ;  /* 0x0002cc0001097983 */ /* 0x001f620000300800 */
[----:B------:R-:W-:-:S03]  /*f3c0*/  SEL R19, R15, R0, !P2 ;  /* 0x000000000f137207 */ /* 0x000fc60005000000 */
[----:B------:R-:W-:Y:S04]  /*f3d0*/  STL [R1+0x3a4], R21 ;  /* 0x0003a41501007387 */ /* 0x000fe80000100800 */
[----:B------:R-:W-:Y:S01]  /*f3e0*/  STL [R1+0x3a0], R19 ;  /* 0x0003a01301007387 */ /* 0x000fe20000100800 */
[C---:B------:R-:W-:Y:S02]  /*f3f0*/  SEL R0, R15.reuse, R3, !P2 ;  /* 0x000000030f007207 */ /* 0x040fe40005000000 */
[----:B------:R-:W-:-:S03]  /*f400*/  SEL R4, R15, R4, !P2 ;  /* 0x000000040f047207 */ /* 0x000fc60005000000 */
[----:B------:R0:W-:Y:S01]  /*f410*/  STL [R1+0x398], R0 ;  /* 0x0003980001007387 */ /* 0x0001e20000100800 */
[----:B------:R-:W-:-:S03]  /*f420*/  SEL R3, R15, R13, !P2 ;  /* 0x0000000d0f037207 */ /* 0x000fc60005000000 */
[----:B------:R1:W-:Y:S04]  /*f430*/  STL [R1+0x390], R4 ;  /* 0x0003900401007387 */ /* 0x0003e80000100800 */
[----:B------:R1:W-:Y:S01]  /*f440*/  STL [R1+0x38c], R3 ;  /* 0x00038c0301007387 */ /* 0x0003e20000100800 */
[C---:B0-----:R-:W-:Y:S02]  /*f450*/  SEL R0, R15.reuse, R14, !P2 ;  /* 0x0000000e0f007207 */ /* 0x041fe40005000000 */
        /* <DEDUP_REMOVED lines=22> */
[C---:B--2---:R-:W-:Y:S02]  /*f5c0*/  SEL R3, R15.reuse, R22, !P2 ;  /* 0x000000160f037207 */ /* 0x044fe40005000000 */
[C---:B------:R-:W-:Y:S01]  /*f5d0*/  SEL R2, R15.reuse, R2, !P2 ;  /* 0x000000020f027207 */ /* 0x040fe20005000000 */
[----:B------:R0:W-:Y:S04]  /*f5e0*/  STL [R1+0x348], R0 ;  /* 0x0003480001007387 */ /* 0x0001e80000100800 */
        /* <DEDUP_REMOVED lines=8> */
[----:B------:R-:W3:Y:S04]  /*f670*/  LDL.LU R22, [R1+0x298] ;  /* 0x0002980001167983 */ /* 0x000ee80000300800 */
[----:B0-----:R-:W3:Y:S04]  /*f680*/  LDL.LU R2, [R1+0x1e8] ;  /* 0x0001e80001027983 */ /* 0x001ee80000300800 */
        /* <DEDUP_REMOVED lines=15> */
[----:B------:R-:W5:Y:S01]  /*f780*/  LDL.LU R10, [R1+0x23c] ;  /* 0x00023c00010a7983 */ /* 0x000f620000300800 */
[----:B------:R-:W-:-:S03]  /*f790*/  SEL R6, R15, R6, !P2 ;  /* 0x000000060f067207 */ /* 0x000fc60005000000 */
[----:B------:R-:W5:Y:S04]  /*f7a0*/  LDL.LU R17, [R1+0x24c] ;  /* 0x00024c0001117983 */ /* 0x000f680000300800 */
[----:B------:R0:W-:Y:S01]  /*f7b0*/  STL [R1+0x320], R6 ;  /* 0x0003200601007387 */ /* 0x0001e20000100800 */
[----:B------:R-:W-:-:S03]  /*f7c0*/  SEL R5, R15, R5, !P2 ;  /* 0x000000050f057207 */ /* 0x000fc60005000000 */
        /* <DEDUP_REMOVED lines=11> */
[----:B------:R0:W-:Y:S01]  /*f880*/  STL [R1+0x30c], R29 ;  /* 0x00030c1d01007387 */ /* 0x0001e20000100800 */
[----:B---3--:R-:W-:-:S05]  /*f890*/  SEL R19, R15, R19, !P2 ;  /* 0x000000130f137207 */ /* 0x008fca0005000000 */
        /* <DEDUP_REMOVED lines=9> */
[----:B------:R-:W2:Y:S04]  /*f930*/  LDL.LU R22, [R1+0x18] ;  /* 0x0000180001167983 */ /* 0x000ea80000300800 */
[----:B------:R0:W-:Y:S04]  /*f940*/  STL [R1+0x2d8], R2 ;  /* 0x0002d80201007387 */ /* 0x0001e80000100800 */
[----:B0-----:R-:W3:Y:S04]  /*f950*/  LDL.LU R2, [R1+0x1d8] ;  /* 0x0001d80001027983 */ /* 0x001ee80000300800 */
[----:B------:R0:W-:Y:S01]  /*f960*/  STL [R1+0x2d4], R12 ;  /* 0x0002d40c01007387 */ /* 0x0001e20000100800 */
[----:B----4-:R-:W-:-:S03]  /*f970*/  SEL R21, R15, R24, !P2 ;  /* 0x000000180f157207 */ /* 0x010fc60005000000 */
[----:B0-----:R-:W4:Y:S04]  /*f980*/  LDL.LU R12, [R1+0x194] ;  /* 0x00019400010c7983 */ /* 0x001f280000300800 */
[----:B------:R-:W-:Y:S01]  /*f990*/  STL [R1+0x2d0], R21 ;  /* 0x0002d01501007387 */ /* 0x000fe20000100800 */
[----:B-----5:R-:W-:-:S05]  /*f9a0*/  SEL R19, R15, R0, !P2 ;  /* 0x000000000f137207 */ /* 0x020fca0005000000 */
        /* <DEDUP_REMOVED lines=13> */
[----:B------:R-:W5:Y:S04]  /*fa80*/  LDL.LU R11, [R1+0x198] ;  /* 0x00019800010b7983 */ /* 0x000f680000300800 */
[----:B------:R1:W-:Y:S04]  /*fa90*/  STL [R1+0x2b4], R3 ;  /* 0x0002b40301007387 */ /* 0x0003e80000100800 */
[----:B------:R-:W5:Y:S01]  /*faa0*/  LDL.LU R10, [R1+0x19c] ;  /* 0x00019c00010a7983 */ /* 0x000f620000300800 */
[----:B0-----:R-:W-:-:S03]  /*fab0*/  SEL R4, R15, R18, !P2 ;  /* 0x000000120f047207 */ /* 0x001fc60005000000 */
[----:B------:R0:W-:Y:S01]  /*fac0*/  STL [R1+0x2b0], R0 ;  /* 0x0002b00001007387 */ /* 0x0001e20000100800 */
[C---:B-1----:R-:W-:Y:S02]  /*fad0*/  SEL R3, R15.reuse, R20, !P2 ;  /* 0x000000140f037207 */ /* 0x042fe40005000000 */
[----:B0-----:R-:W-:-:S05]  /*fae0*/  SEL R0, R15, R17, !P2 ;  /* 0x000000110f007207 */ /* 0x001fca0005000000 */
[----:B------:R0:W-:Y:S04]  /*faf0*/  STL [R1+0x29c], R0 ;  /* 0x00029c0001007387 */ /* 0x0001e80000100800 */
[----:B------:R1:W-:Y:S04]  /*fb00*/  STL [R1+0x298], R4 ;  /* 0x0002980401007387 */ /* 0x0003e80000100800 */
[----:B------:R1:W-:Y:S01]  /*fb10*/  STL [R1+0x294], R3 ;  /* 0x0002940301007387 */ /* 0x0003e20000100800 */
[C---:B0-----:R-:W-:Y:S02]  /*fb20*/  SEL R0, R15.reuse, R27, !P2 ;  /* 0x0000001b0f007207 */ /* 0x041fe40005000000 */
[----:B-1----:R-:W-:-:S03]  /*fb30*/  SEL R4, R15, R26, !P2 ;  /* 0x0000001a0f047207 */ /* 0x002fc60005000000 */
        /* <DEDUP_REMOVED lines=32> */
[----:B------:R-:W4:Y:S04]  /*fd40*/  LDL.LU R17, [R1+0xec] ;  /* 0x0000ec0001117983 */ /* 0x000f280000300800 */
[----:B------:R-:W4:Y:S04]  /*fd50*/  LDL.LU R18, [R1+0xe4] ;  /* 0x0000e40001127983 */ /* 0x000f280000300800 */
[----:B------:R-:W4:Y:S01]  /*fd60*/  LDL.LU R20, [R1+0x44] ;  /* 0x0000440001147983 */ /* 0x000f220000300800 */
[----:B-----5:R-:W-:-:S05]  /*fd70*/  SEL R11, R15, R11, !P2 ;  /* 0x0000000b0f0b7207 */ /* 0x020fca0005000000 */
[----:B------:R-:W-:Y:S01]  /*fd80*/  STL [R1+0x230], R11 ;  /* 0x0002300b01007387 */ /* 0x000fe20000100800 */
[----:B0-----:R-:W-:-:S03]  /*fd90*/  SEL R2, R15, R10, !P2 ;  /* 0x0000000a0f027207 */ /* 0x001fc60005000000 */
[----:B------:R-:W5:Y:S04]  /*fda0*/  LDL.LU R27, [R1+0x68] ;  /* 0x00006800011b7983 */ /* 0x000f680000300800 */
[----:B------:R0:W-:Y:S04]  /*fdb0*/  STL [R1+0x228], R2 ;  /* 0x0002280201007387 */ /* 0x0001e80000100800 */
[----:B------:R-:W5:Y:S04]  /*fdc0*/  LDL.LU R26, [R1+0x98] ;  /* 0x00009800011a7983 */ /* 0x000f680000300800 */
[----:B------:R-:W5:Y:S04]  /*fdd0*/  LDL.LU R25, [R1+0xb0] ;  /* 0x0000b00001197983 */ /* 0x000f680000300800 */
[----:B------:R-:W5:Y:S04]  /*fde0*/  LDL.LU R23, [R1+0xb4] ;  /* 0x0000b40001177983 */ /* 0x000f680000300800 */
[----:B------:R-:W5:Y:S04]  /*fdf0*/  LDL.LU R22, [R1+0xd0] ;  /* 0x0000d00001167983 */ /* 0x000f680000300800 */
[----:B0-----:R-:W5:Y:S04]  /*fe00*/  LDL.LU R2, [R1+0xac] ;  /* 0x0000ac0001027983 */ /* 0x001f680000300800 */
[----:B------:R-:W5:Y:S04]  /*fe10*/  LDL.LU R12, [R1+0x90] ;  /* 0x00009000010c7983 */ /* 0x000f680000300800 */
[----:B------:R-:W5:Y:S04]  /*fe20*/  LDL.LU R11, [R1+0x7c] ;  /* 0x00007c00010b7983 */ /* 0x000f680000300800 */
[----:B------:R-:W5:Y:S01]  /*fe30*/  LDL.LU R10, [R1+0x8c] ;  /* 0x00008c00010a7983 */ /* 0x000f620000300800 */
[----:B------:R-:W-:-:S05]  /*fe40*/  SEL R6, R15, R6, !P2 ;  /* 0x000000060f067207 */ /* 0x000fca0005000000 */
[----:B------:R0:W-:Y:S01]  /*fe50*/  STL [R1+0x224], R6 ;  /* 0x0002240601007387 */ /* 0x0001e20000100800 */
[----:B------:R-:W-:-:S03]  /*fe60*/  SEL R5, R15, R5, !P2 ;  /* 0x000000050f057207 */ /* 0x000fc60005000000 */
[----:B0-----:R-:W2:Y:S04]  /*fe70*/  LDL.LU R6, [R1+0xc90] ;  /* 0x000c900001067983 */ /* 0x001ea80000300800 */
[----:B------:R0:W-:Y:S04]  /*fe80*/  STL [R1+0x220], R5 ;  /* 0x0002200501007387 */ /* 0x0001e80000100800 */
[----:B0-----:R-:W3:Y:S01]  /*fe90*/  LDL.LU R5, [R1+0xc8c] ;  /* 0x000c8c0001057983 */ /* 0x001ee20000300800 */
[----:B------:R-:W-:-:S05]  /*fea0*/  SEL R29, R15, R29, !P2 ;  /* 0x0000001d0f1d7207 */ /* 0x000fca0005000000 */
[----:B------:R0:W-:Y:S01]  /*feb0*/  STL [R1+0x21c], R29 ;  /* 0x00021c1d01007387 */ /* 0x0001e20000100800 */
[C---:B------:R-:W-:Y:S02]  /*fec0*/  SEL R9, R15.reuse, R9, !P2 ;  /* 0x000000090f097207 */ /* 0x040fe40005000000 */
[C---:B0-----:R-:W-:Y:S02]  /*fed0*/  SEL R29, R15.reuse, R19, !P2 ;  /* 0x000000130f1d7207 */ /* 0x041fe40005000000 */
[C---:B------:R-:W-:Y:S02]  /*fee0*/  SEL R19, R15.reuse, R21, !P2 ;  /* 0x000000150f137207 */ /* 0x040fe40005000000 */
[C---:B------:R-:W-:Y:S01]  /*fef0*/  SEL R21, R15.reuse, R28, !P2 ;  /* 0x0000001c0f157207 */ /* 0x040fe20005000000 */
[----:B------:R-:W-:Y:S04]  /*ff00*/  STL [R1+0x218], R29 ;  /* 0x0002181d01007387 */ /* 0x000fe80000100800 */
[----:B------:R-:W-:Y:S04]  /*ff10*/  STL [R1+0x214], R19 ;  /* 0x0002141301007387 */ /* 0x000fe80000100800 */
[----:B------:R-:W-:Y:S04]  /*ff20*/  STL [R1+0x210], R21 ;  /* 0x0002101501007387 */ /* 0x000fe80000100800 */
[----:B------:R0:W-:Y:S04]  /*ff30*/  STL [R1+0x1e8], R9 ;  /* 0x0001e80901007387 */ /* 0x0001e80000100800 */
[----:B0-----:R-:W5:Y:S01]  /*ff40*/  LDL.LU R9, [R1+0x80] ;  /* 0x0000800001097983 */ /* 0x001f620000300800 */
[----:B---3--:R-:W-:-:S02]  /*ff50*/  SEL R19, R15, R5, !P2 ;  /* 0x000000050f137207 */ /* 0x008fc40005000000 */
[C---:B--2---:R-:W-:Y:S02]  /*ff60*/  SEL R5, R15.reuse, R6, !P2 ;  /* 0x000000060f057207 */ /* 0x044fe40005000000 */
[C---:B------:R-:W-:Y:S01]  /*ff70*/  SEL R6, R15.reuse, R24, !P2 ;  /* 0x000000180f067207 */ /* 0x040fe20005000000 */
[----:B------:R-:W-:Y:S04]  /*ff80*/  STL [R1+0x1d8], R19 ;  /* 0x0001d81301007387 */ /* 0x000fe80000100800 */
[----:B------:R0:W-:Y:S04]  /*ff90*/  STL [R1+0x1b4], R5 ;  /* 0x0001b40501007387 */ /* 0x0001e80000100800 */
[----:B------:R-:W-:Y:S01]  /*ffa0*/  STL [R1+0x1ac], R6 ;  /* 0x0001ac0601007387 */ /* 0x000fe20000100800 */
[----:B0-----:R-:W-:-:S02]  /*ffb0*/  SEL R5, R15, R0, !P2 ;  /* 0x000000000f057207 */ /* 0x001fc40005000000 */
[C---:B----4-:R-:W-:Y:S02]  /*ffc0*/  SEL R0, R15.reuse, R3, !P2 ;  /* 0x000000030f007207 */ /* 0x050fe40005000000 */
[C---:B------:R-:W-:Y:S01]  /*ffd0*/  SEL R3, R15.reuse, R4, !P2 ;  /* 0x000000040f037207 */ /* 0x040fe20005000000 */
[----:B------:R-:W-:Y:S01]  /*ffe0*/  STL [R1+0x1a8], R5 ;  /* 0x0001a80501007387 */ /* 0x000fe20000100800 */
        /* <DEDUP_REMOVED lines=11> */
[----:B--2---:R-:W-:-:S03]  /*100a0*/  SEL R3, R15, R7, !P2 ;  /* 0x000000070f037207 */ /* 0x004fc60005000000 */
        /* <DEDUP_REMOVED lines=16> */
[----:B------:R-:W-:Y:S01]  /*101b0*/  STL [R1+0xd4], R4 ;  /* 0x0000d40401007387 */ /* 0x000fe20000100800 */
[----:B--2---:R-:W-:-:S03]  /*101c0*/  SEL R3, R15, R12, !P2 ;  /* 0x0000000c0f037207 */ /* 0x004fc60005000000 */
[----:B------:R0:W-:Y:S04]  /*101d0*/  STL [R1+0xd0], R0 ;  /* 0x0000d00001007387 */ /* 0x0001e80000100800 */
[----:B------:R-:W-:Y:S04]  /*101e0*/  STL [R1+0xb4], R3 ;  /* 0x0000b40301007387 */ /* 0x000fe80000100800 */
[----:B------:R-:W2:Y:S01]  /*101f0*/  LDL.LU R29, [R1+0x184] ;  /* 0x00018400011d7983 */ /* 0x000ea20000300800 */
[C---:B------:R-:W-:Y:S02]  /*10200*/  SEL R2, R15.reuse, R11, !P2 ;  /* 0x0000000b0f027207 */ /* 0x040fe40005000000 */
[----:B0-----:R-:W-:-:S03]  /*10210*/  SEL R0, R15, R10, !P2 ;  /* 0x0000000a0f007207 */ /* 0x001fc60005000000 */
[----:B------:R-:W-:Y:S04]  /*10220*/  STL [R1+0xb0], R2 ;  /* 0x0000b00201007387 */ /* 0x000fe80000100800 */
[----:B--2---:R0:W-:Y:S04]  /*10230*/  STL [R1+0xc84], R29 ;  /* 0x000c841d01007387 */ /* 0x0041e80000100800 */
[----:B------:R-:W-:Y:S04]  /*10240*/  STL [R1+0xac], R0 ;  /* 0x0000ac0001007387 */ /* 0x000fe80000100800 */
[----:B0-----:R-:W2:Y:S01]  /*10250*/  LDL.LU R29, [R1+0x88] ;  /* 0x00008800011d7983 */ /* 0x001ea20000300800 */
[----:B------:R-:W-:-:S03]  /*10260*/  SEL R2, R15, R9, !P2 ;  /* 0x000000090f027207 */ /* 0x000fc60005000000 */
[----:B--2---:R0:W-:Y:S04]  /*10270*/  STL [R1+0xc88], R29 ;  /* 0x000c881d01007387 */ /* 0x0041e80000100800 */
[----:B0-----:R-:W2:Y:S04]  /*10280*/  LDL.LU R29, [R1+0x84] ;  /* 0x00008400011d7983 */ /* 0x001ea80000300800 */
[----:B------:R-:W3:Y:S04]  /*10290*/  LDL.LU R19, [R1+0x188] ;  /* 0x0001880001137983 */ /* 0x000ee80000300800 */
[----:B------:R-:W4:Y:S04]  /*102a0*/  LDL.LU R21, [R1+0x170] ;  /* 0x0001700001157983 */ /* 0x000f280000300800 */
[----:B------:R-:W5:Y:S04]  /*102b0*/  LDL.LU R28, [R1+0x178] ;  /* 0x00017800011c7983 */ /* 0x000f680000300800 */
[----:B------:R-:W5:Y:S04]  /*102c0*/  LDL.LU R5, [R1+0x6c] ;  /* 0x00006c0001057983 */ /* 0x000f680000300800 */
[----:B------:R-:W5:Y:S04]  /*102d0*/  LDL.LU R24, [R1+0x15c] ;  /* 0x00015c0001187983 */ /* 0x000f680000300800 */
        /* <DEDUP_REMOVED lines=22> */
[----:B0-----:R-:W5:Y:S01]  /*10440*/  LDL.LU R2, [R1+0x74] ;  /* 0x0000740001027983 */ /* 0x001f620000300800 */
[----:B--2---:R-:W-:-:S05]  /*10450*/  SEL R29, R15, R29, !P2 ;  /* 0x0000001d0f1d7207 */ /* 0x004fca0005000000 */
[----:B------:R0:W-:Y:S04]  /*10460*/  STL [R1+0x90], R29 ;  /* 0x0000901d01007387 */ /* 0x0001e80000100800 */
[----:B0-----:R-:W2:Y:S02]  /*10470*/  LDL.LU R29, [R1+0xc88] ;  /* 0x000c8800011d7983 */ /* 0x001ea40000300800 */
[----:B--2---:R-:W-:-:S05]  /*10480*/  SEL R29, R15, R29, !P2 ;  /* 0x0000001d0f1d7207 */ /* 0x004fca0005000000 */
[----:B------:R0:W-:Y:S04]  /*10490*/  STL [R1+0x8c], R29 ;  /* 0x00008c1d01007387 */ /* 0x0001e80000100800 */
[----:B0-----:R-:W2:Y:S01]  /*104a0*/  LDL.LU R29, [R1+0xc84] ;  /* 0x000c8400011d7983 */ /* 0x001ea20000300800 */
[C---:B---3--:R-:W-:Y:S02]  /*104b0*/  SEL R19, R15.reuse, R19, !P2 ;  /* 0x000000130f137207 */ /* 0x048fe40005000000 */
[C---:B----4-:R-:W-:Y:S02]  /*104c0*/  SEL R21, R15.reuse, R21, !P2 ;  /* 0x000000150f157207 */ /* 0x050fe40005000000 */
[C---:B-----5:R-:W-:Y:S02]  /*104d0*/  SEL R28, R15.reuse, R28, !P2 ;  /* 0x0000001c0f1c7207 */ /* 0x060fe40005000000 */
[----:B------:R-:W-:-:S02]  /*104e0*/  SEL R5, R15, R5, !P2 ;  /* 0x000000050f057207 */ /* 0x000fc40005000000 */
[C---:B------:R-:W-:Y:S02]  /*104f0*/  SEL R24, R15.reuse, R24, !P2 ;  /* 0x000000180f187207 */ /* 0x040fe40005000000 */
[C---:B------:R-:W-:Y:S02]  /*10500*/  SEL R0, R15.reuse, R0, !P2 ;  /* 0x000000000f007207 */ /* 0x040fe40005000000 */
[C---:B------:R-:W-:Y:S02]  /*10510*/  SEL R4, R15.reuse, R4, !P2 ;  /* 0x000000040f047207 */ /* 0x040fe40005000000 */
[C---:B------:R-:W-:Y:S02]  /*10520*/  SEL R13, R15.reuse, R13, !P2 ;  /* 0x0000000d0f0d7207 */ /* 0x040fe40005000000 */
[C---:B------:R-:W-:Y:S02]  /*10530*/  SEL R14, R15.reuse, R14, !P2 ;  /* 0x0000000e0f0e7207 */ /* 0x040fe40005000000 */
        /* <DEDUP_REMOVED lines=13> */
[----:B--2---:R-:W-:-:S05]  /*10610*/  SEL R29, R15, R29, !P2 ;  /* 0x0000001d0f1d7207 */ /* 0x004fca0005000000 */
[----:B------:R0:W-:Y:S04]  /*10620*/  STL [R1+0x88], R29 ;  /* 0x0000881d01007387 */ /* 0x0001e80000100800 */
[----:B0-----:R-:W2:Y:S04]  /*10630*/  LDL.LU R29, [R1+0xc80] ;  /* 0x000c8000011d7983 */ /* 0x001ea80000300800 */
[----:B------:R0:W-:Y:S04]  /*10640*/  STL [R1+0x84], R19 ;  /* 0x0000841301007387 */ /* 0x0001e80000100800 */
[----:B0-----:R-:W3:Y:S04]  /*10650*/  LDL.LU R19, [R1+0xc7c] ;  /* 0x000c7c0001137983 */ /* 0x001ee80000300800 */
[----:B------:R0:W-:Y:S04]  /*10660*/  STL [R1+0x80], R21 ;  /* 0x0000801501007387 */ /* 0x0001e80000100800 */
[----:B0-----:R-:W4:Y:S04]  /*10670*/  LDL.LU R21, [R1+0xc78] ;  /* 0x000c780001157983 */ /* 0x001f280000300800 */
[----:B------:R0:W-:Y:S04]  /*10680*/  STL [R1+0x7c], R28 ;  /* 0x00007c1c01007387 */ /* 0x0001e80000100800 */
[----:B0-----:R-:W5:Y:S04]  /*10690*/  LDL.LU R28, [R1+0xc74] ;  /* 0x000c7400011c7983 */ /* 0x001f680000300800 */
[----:B------:R0:W-:Y:S04]  /*106a0*/  STL [R1+0x6c], R5 ;  /* 0x00006c0501007387 */ /* 0x0001e80000100800 */
[----:B0-----:R-:W2:Y:S04]  /*106b0*/  LDL.LU R5, [R1+0xc] ;  /* 0x00000c0001057983 */ /* 0x001ea80000300800 */
        /* <DEDUP_REMOVED lines=35> */
[----:B0-----:R-:W2:Y:S01]  /*108f0*/  LDL.LU R9, [R1+0xc2c] ;  /* 0x000c2c0001097983 */ /* 0x001ea20000300800 */
[----:B------:R-:W-:-:S05]  /*10900*/  SEL R8, R15, R8, !P2 ;  /* 0x000000080f087207 */ /* 0x000fca0005000000 */
[----:B------:R0:W-:Y:S02]  /*10910*/  STL [R1+0x20], R8 ;  /* 0x0000200801007387 */ /* 0x0001e40000100800 */
[C---:B0-----:R-:W-:Y:S02]  /*10920*/  SEL R8, R15.reuse, R7, !P2 ;  /* 0x000000070f087207 */ /* 0x041fe40005000000 */
[C---:B------:R-:W-:Y:S02]  /*10930*/  SEL R7, R15.reuse, R6, !P2 ;  /* 0x000000060f077207 */ /* 0x040fe40005000000 */
[C---:B------:R-:W-:Y:S02]  /*10940*/  SEL R6, R15.reuse, R3, !P2 ;  /* 0x000000030f067207 */ /* 0x040fe40005000000 */
[C---:B------:R-:W-:Y:S01]  /*10950*/  SEL R3, R15.reuse, R2, !P2 ;  /* 0x000000020f037207 */ /* 0x040fe20005000000 */
[----:B------:R-:W-:Y:S04]  /*10960*/  STL [R1+0x1c], R8 ;  /* 0x00001c0801007387 */ /* 0x000fe80000100800 */
[----:B------:R-:W-:Y:S04]  /*10970*/  STL [R1+0x18], R7 ;  /* 0x0000180701007387 */ /* 0x000fe80000100800 */
[----:B------:R-:W-:Y:S01]  /*10980*/  STL [R1+0x14], R6 ;  /* 0x0000140601007387 */ /* 0x000fe20000100800 */
[----:B----4-:R-:W-:-:S02]  /*10990*/  SEL R21, R15, R21, !P2 ;  /* 0x000000150f157207 */ /* 0x010fc40005000000 */
[C---:B-----5:R-:W-:Y:S02]  /*109a0*/  SEL R28, R15.reuse, R28, !P2 ;  /* 0x0000001c0f1c7207 */ /* 0x060fe40005000000 */
[C---:B---3--:R-:W-:Y:S02]  /*109b0*/  SEL R19, R15.reuse, R19, !P2 ;  /* 0x000000130f137207 */ /* 0x048fe40005000000 */
[C---:B--2---:R-:W-:Y:S02]  /*109c0*/  SEL R24, R15.reuse, R24, !P2 ;  /* 0x000000180f187207 */ /* 0x044fe40005000000 */
[----:B------:R-:W-:Y:S02]  /*109d0*/  LEA.HI.X.SX32 R4, R4, UR9, 0x1, P5 ;  /* 0x0000000904047c11 */ /* 0x000fe4000a8f0eff */
        /* <DEDUP_REMOVED lines=12> */
[----:B------:R-:W-:-:S05]  /*10aa0*/  SEL R2, R15, R9, !P2 ;  /* 0x000000090f027207 */ /* 0x000fca0005000000 */
[----:B------:R0:W-:Y:S04]  /*10ab0*/  STL [R1+0xb88], R2 ;  /* 0x000b880201007387 */ /* 0x0001e80000100800 */
[----:B------:R1:W-:Y:S01]  /*10ac0*/  STL [R1+0x10], R3 ;  /* 0x0000100301007387 */ /* 0x0003e20000100800 */
[C---:B0-----:R-:W-:Y:S02]  /*10ad0*/  SEL R2, R15.reuse, R10, !P2 ;  /* 0x0000000a0f027207 */ /* 0x041fe40005000000 */
[----:B-1----:R-:W-:-:S05]  /*10ae0*/  SEL R3, R15, R11, !P2 ;  /* 0x0000000b0f037207 */ /* 0x002fca0005000000 */
[----:B------:R-:W-:Y:S04]  /*10af0*/  STL [R1+0xb8c], R3 ;  /* 0x000b8c0301007387 */ /* 0x000fe80000100800 */
[----:B------:R0:W-:Y:S02]  /*10b00*/  STL [R1+0x4], R2 ;  /* 0x0000040201007387 */ /* 0x0001e40000100800 */
[----:B0-----:R-:W0:Y:S01]  /*10b10*/  S2R R2, SR_TID.X ;  /* 0x0000000000027919 */ /* 0x001e220000002100 */
[----:B------:R-:W-:Y:S01]  /*10b20*/  SEL R11, R15, R5, !P2 ;  /* 0x000000050f0b7207 */ /* 0x000fe20005000000 */
[----:B------:R-:W-:Y:S04]  /*10b30*/  STL [R1+0xb90], R12 ;  /* 0x000b900c01007387 */ /* 0x000fe80000100800 */
[----:B------:R-:W2:Y:S04]  /*10b40*/  LDL.LU R5, [R1+0x70] ;  /* 0x0000700001057983 */ /* 0x000ea80000300800 */
[----:B------:R-:W3:Y:S04]  /*10b50*/  LDL.LU R6, [R1+0x94] ;  /* 0x0000940001067983 */ /* 0x000ee80000300800 */
[----:B------:R-:W4:Y:S04]  /*10b60*/  LDL.LU R7, [R1+0x9c] ;  /* 0x00009c0001077983 */ /* 0x000f280000300800 */
[----:B------:R-:W5:Y:S04]  /*10b70*/  LDL.LU R8, [R1+0xa0] ;  /* 0x0000a00001087983 */ /* 0x000f680000300800 */
[----:B------:R-:W5:Y:S04]  /*10b80*/  LDL.LU R9, [R1+0xb8] ;  /* 0x0000b80001097983 */ /* 0x000f680000300800 */
[----:B------:R-:W5:Y:S01]  /*10b90*/  LDL.LU R10, [R1+0xbc] ;  /* 0x0000bc00010a7983 */ /* 0x000f620000300800 */
[----:B0-----:R-:W-:-:S03]  /*10ba0*/  SHF.R.U32.HI R2, RZ, 0x4, R2 ;  /* 0x00000004ff027819 */ /* 0x001fc60000011602 */
[----:B------:R-:W-:Y:S01]  /*10bb0*/  STL [R1+0xb94], R11 ;  /* 0x000b940b01007387 */ /* 0x000fe20000100800 */
[----:B------:R-:W-:-:S03]  /*10bc0*/  SGXT.U32 R2, R2, 0x3 ;  /* 0x000000030202781a */ /* 0x000fc60000000000 */
[----:B------:R-:W-:Y:S01]  /*10bd0*/  STL [R1+0xb98], R22 ;  /* 0x000b981601007387 */ /* 0x000fe20000100800 */
[----:B------:R-:W-:-:S03]  /*10be0*/  LOP3.LUT R2, R2, 0x30, RZ, 0xfc, !PT ;  /* 0x0000003002027812 */ /* 0x000fc600078efcff */
[----:B------:R-:W-:Y:S04]  /*10bf0*/  STL [R1+0xb9c], R23 ;  /* 0x000b9c1701007387 */ /* 0x000fe80000100800 */
[----:B------:R-:W-:Y:S01]  /*10c00*/  STL [R1+0xba0], R25 ;  /* 0x000ba01901007387 */ /* 0x000fe20000100800 */
[----:B------:R-:W-:-:S03]  /*10c10*/  IMAD R2, R2, UR6, RZ ;  /* 0x0000000602027c24 */ /* 0x000fc6000f8e02ff */
[----:B------:R-:W-:Y:S04]  /*10c20*/  STL [R1+0xba4], R26 ;  /* 0x000ba41a01007387 */ /* 0x000fe80000100800 */
[----:B------:R-:W-:Y:S04]  /*10c30*/  STL [R1+0xba8], R27 ;  /* 0x000ba81b01007387 */ /* 0x000fe80000100800 */
[----:B------:R-:W-:Y:S04]  /*10c40*/  STL [R1+0xbac], R20 ;  /* 0x000bac1401007387 */ /* 0x000fe80000100800 */
[----:B------:R-:W-:Y:S01]  /*10c50*/  STL [R1+0xbb0], R18 ;  /* 0x000bb01201007387 */ /* 0x000fe20000100800 */
[----:B------:R-:W-:-:S03]  /*10c60*/  IMAD R2, R0, 0x8, R2 ;  /* 0x0000000800027824 */ /* 0x000fc600078e0202 */
[----:B------:R-:W-:Y:S01]  /*10c70*/  STL [R1+0xbb4], R17 ;  /* 0x000bb41101007387 */ /* 0x000fe20000100800 */
[----:B------:R-:W-:-:S03]  /*10c80*/  SEL R15, R15, R29, !P2 ;  /* 0x0000001d0f0f7207 */ /* 0x000fc60005000000 */
[----:B------:R0:W-:Y:S01]  /*10c90*/  STL [R1+0xbb8], R16 ;  /* 0x000bb81001007387 */ /* 0x0001e20000100800 */
[----:B------:R-:W-:-:S03]  /*10ca0*/  IMAD R2, R0, 0x8, R2 ;  /* 0x0000000800027824 */ /* 0x000fc600078e0202 */
[----:B0-----:R-:W5:Y:S04]  /*10cb0*/  LDL.LU R16, [R1+0xc0] ;  /* 0x0000c00001107983 */ /* 0x001f680000300800 */
[----:B------:R0:W-:Y:S04]  /*10cc0*/  STL [R1+0xbbc], R14 ;  /* 0x000bbc0e01007387 */ /* 0x0001e80000100800 */
[----:B------:R-:W-:Y:S04]  /*10cd0*/  STL [R1+0xbc0], R13 ;  /* 0x000bc00d01007387 */ /* 0x000fe80000100800 */
[----:B------:R-:W-:Y:S04]  /*10ce0*/  STL [R1+0xbc4], R24 ;  /* 0x000bc41801007387 */ /* 0x000fe80000100800 */
[----:B------:R-:W-:Y:S04]  /*10cf0*/  STL [R1+0xbc8], R28 ;  /* 0x000bc81c01007387 */ /* 0x000fe80000100800 */
[----:B------:R-:W-:Y:S01]  /*10d00*/  STL [R1+0xbcc], R21 ;  /* 0x000bcc1501007387 */ /* 0x000fe20000100800 */
[----:B0-----:R-:W-:-:S03]  /*10d10*/  IMAD R14, R0, 0x8, R2 ;  /* 0x00000008000e7824 */ /* 0x001fc600078e0202 */
[----:B------:R-:W-:Y:S04]  /*10d20*/  STL [R1+0xbd0], R19 ;  /* 0x000bd01301007387 */ /* 0x000fe80000100800 */
[----:B------:R-:W-:Y:S04]  /*10d30*/  STL [R1+0xbd4], R15 ;  /* 0x000bd40f01007387 */ /* 0x000fe80000100800 */
[----:B------:R0:W-:Y:S04]  /*10d40*/  STL [R1+0xbd8], R4 ;  /* 0x000bd80401007387 */ /* 0x0001e80000100800 */
[----:B------:R-:W0:Y:S04]  /*10d50*/  LDL.LU R17, [R1+0xf4] ;  /* 0x0000f40001117983 */ /* 0x000e280000300800 */
[----:B------:R-:W5:Y:S04]  /*10d60*/  LDL.LU R18, [R1+0xf8] ;  /* 0x0000f80001127983 */ /* 0x000f680000300800 */
[----:B------:R-:W5:Y:S04]  /*10d70*/  LDL.LU R20, [R1+0xfc] ;  /* 0x0000fc0001147983 */ /* 0x000f680000300800 */
[----:B------:R-:W-:Y:S04]  /*10d80*/  STL [R1+0xafc], R14 ;  /* 0x000afc0e01007387 */ /* 0x000fe80000100800 */
[----:B------:R-:W5:Y:S04]  /*10d90*/  LDL.LU R27, [R1+0x100] ;  /* 0x00010000011b7983 */ /* 0x000f680000300800 */
[----:B------:R-:W5:Y:S04]  /*10da0*/  LDL.LU R26, [R1+0x104] ;  /* 0x00010400011a7983 */ /* 0x000f680000300800 */
[----:B------:R-:W5:Y:S04]  /*10db0*/  LDL.LU R25, [R1+0x108] ;  /* 0x0001080001197983 */ /* 0x000f680000300800 */
[----:B------:R-:W5:Y:S04]  /*10dc0*/  LDL.LU R23, [R1+0x11c] ;  /* 0x00011c0001177983 */ /* 0x000f680000300800 */
[----:B------:R-:W5:Y:S04]  /*10dd0*/  LDL.LU R22, [R1+0x120] ;  /* 0x0001200001167983 */ /* 0x000f680000300800 */
[----:B------:R-:W5:Y:S04]  /*10de0*/  LDL.LU R11, [R1+0x128] ;  /* 0x00012800010b7983 */ /* 0x000f680000300800 */
[----:B------:R-:W5:Y:S01]  /*10df0*/  LDL.LU R12, [R1+0x12c] ;  /* 0x00012c00010c7983 */ /* 0x000f620000300800 */
[----:B------:R-:W-:-:S03]  /*10e00*/  IMAD R0, R0, 0x8, R14 ;  /* 0x0000000800007824 */ /* 0x000fc600078e020e */
[----:B------:R-:W5:Y:S04]  /*10e10*/  LDL.LU R3, [R1+0x130] ;  /* 0x0001300001037983 */ /* 0x000f680000300800 */
[----:B------:R-:W5:Y:S04]  /*10e20*/  LDL.LU R2, [R1+0x134] ;  /* 0x0001340001027983 */ /* 0x000f680000300800 */
[----:B------:R-:W-:Y:S01]  /*10e30*/  STL [R1+0xb40], R0 ;  /* 0x000b400001007387 */ /* 0x000fe20000100800 */
[----:B--2---:R-:W-:Y:S02]  /*10e40*/  IMAD R5, R5, UR4, RZ ;  /* 0x0000000405057c24 */ /* 0x004fe4000f8e02ff */
[----:B---3--:R-:W-:-:S03]  /*10e50*/  IMAD R6, R6, UR4, RZ ;  /* 0x0000000406067c24 */ /* 0x008fc6000f8e02ff */
[----:B------:R1:W-:Y:S01]  /*10e60*/  STL [R1+0xbdc], R5 ;  /* 0x000bdc0501007387 */ /* 0x0003e20000100800 */
[----:B----4-:R-:W-:-:S03]  /*10e70*/  IMAD R7, R7, UR4, RZ ;  /* 0x0000000407077c24 */ /* 0x010fc6000f8e02ff */
[----:B------:R-:W-:Y:S01]  /*10e80*/  STL [R1+0xbe0], R6 ;  /* 0x000be00601007387 */ /* 0x000fe20000100800 */
[----:B-----5:R-:W-:-:S03]  /*10e90*/  IMAD R8, R8, UR4, RZ ;  /* 0x0000000408087c24 */ /* 0x020fc6000f8e02ff */
[----:B------:R-:W-:Y:S01]  /*10ea0*/  STL [R1+0xbe4], R7 ;  /* 0x000be40701007387 */ /* 0x000fe20000100800 */
[----:B------:R-:W-:-:S03]  /*10eb0*/  IMAD R9, R9, UR4, RZ ;  /* 0x0000000409097c24 */ /* 0x000fc6000f8e02ff */
[----:B------:R-:W-:Y:S01]  /*10ec0*/  STL [R1+0xbe8], R8 ;  /* 0x000be80801007387 */ /* 0x000fe20000100800 */
[----:B------:R-:W-:-:S03]  /*10ed0*/  IMAD R10, R10, UR4, RZ ;  /* 0x000000040a0a7c24 */ /* 0x000fc6000f8e02ff */
[----:B------:R-:W-:Y:S04]  /*10ee0*/  STL [R1+0xbec], R9 ;  /* 0x000bec0901007387 */ /* 0x000fe80000100800 */
[----:B------:R-:W-:Y:S01]  /*10ef0*/  STL [R1+0xbf0], R10 ;  /* 0x000bf00a01007387 */ /* 0x000fe20000100800 */
[----:B------:R-:W-:-:S05]  /*10f00*/  IMAD R29, R16, UR4, RZ ;  /* 0x00000004101d7c24 */ /* 0x000fca000f8e02ff */
[----:B------:R-:W-:Y:S01]  /*10f10*/  STL [R1+0xbf4], R29 ;  /* 0x000bf41d01007387 */ /* 0x000fe20000100800 */
[----:B0-----:R-:W-:Y:S02]  /*10f20*/  IMAD R4, R17, UR4, RZ ;  /* 0x0000000411047c24 */ /* 0x001fe4000f8e02ff */
[----:B-1----:R-:W-:-:S03]  /*10f30*/  IMAD R5, R18, UR4, RZ ;  /* 0x0000000412057c24 */ /* 0x002fc6000f8e02ff */
[----:B------:R0:W-:Y:S01]  /*10f40*/  STL [R1+0xc], R4 ;  /* 0x00000c0401007387 */ /* 0x0001e20000100800 */
[----:B------:R-:W-:-:S03]  /*10f50*/  IMAD R0, R20, UR4, RZ ;  /* 0x0000000414007c24 */ /* 0x000fc6000f8e02ff */
[----:B------:R1:W-:Y:S01]  /*10f60*/  STL [R1+0x70], R5 ;  /* 0x0000700501007387 */ /* 0x0003e20000100800 */
[----:B0-----:R-:W-:-:S03]  /*10f70*/  IMAD R4, R27, UR4, RZ ;  /* 0x000000041b047c24 */ /* 0x001fc6000f8e02ff */
[----:B------:R0:W-:Y:S01]  /*10f80*/  STL [R1+0x74], R0 ;  /* 0x0000740001007387 */ /* 0x0001e20000100800 */
[----:B-1----:R-:W-:-:S03]  /*10f90*/  IMAD R5, R26, UR4, RZ ;  /* 0x000000041a057c24 */ /* 0x002fc6000f8e02ff */
[----:B------:R1:W-:Y:S01]  /*10fa0*/  STL [R1+0x78], R4 ;  /* 0x0000780401007387 */ /* 0x0003e20000100800 */
[----:B0-----:R-:W-:-:S03]  /*10fb0*/  IMAD R0, R25, UR4, RZ ;  /* 0x0000000419007c24 */ /* 0x001fc6000f8e02ff */
[----:B------:R0:W-:Y:S01]  /*10fc0*/  STL [R1+0x94], R5 ;  /* 0x0000940501007387 */ /* 0x0001e20000100800 */
[----:B-1----:R-:W-:-:S03]  /*10fd0*/  IMAD R4, R23, UR4, RZ ;  /* 0x0000000417047c24 */ /* 0x002fc6000f8e02ff */
[----:B------:R1:W-:Y:S04]  /*10fe0*/  STL [R1+0x9c], R0 ;  /* 0x00009c0001007387 */ /* 0x0003e80000100800 */
[----:B------:R2:W-:Y:S01]  /*10ff0*/  STL [R1+0xa0], R4 ;  /* 0x0000a00401007387 */ /* 0x0005e20000100800 */
[----:B0-----:R-:W-:Y:S02]  /*11000*/  IMAD R5, R22, UR4, RZ ;  /* 0x0000000416057c24 */ /* 0x001fe4000f8e02ff */
[----:B-1----:R-:W-:-:S03]  /*11010*/  IMAD R0, R11, UR4, RZ ;  /* 0x000000040b007c24 */ /* 0x002fc6000f8e02ff */
[----:B------:R-:W-:Y:S01]  /*11020*/  STL [R1+0xa4], R5 ;  /* 0x0000a40501007387 */ /* 0x000fe20000100800 */
[----:B--2---:R-:W-:-:S03]  /*11030*/  IMAD R4, R12, UR4, RZ ;  /* 0x000000040c047c24 */ /* 0x004fc6000f8e02ff */
[----:B------:R0:W-:Y:S04]  /*11040*/  STL [R1+0xa8], R0 ;  /* 0x0000a80001007387 */ /* 0x0001e80000100800 */
[----:B------:R-:W-:Y:S04]  /*11050*/  STL [R1+0xb8], R4 ;  /* 0x0000b80401007387 */ /* 0x000fe80000100800 */
[----:B------:R-:W2:Y:S01]  /*11060*/  LDL.LU R29, [R1+0x140] ;  /* 0x00014000011d7983 */ /* 0x000ea20000300800 */
[----:B------:R-:W-:Y:S02]  /*11070*/  IMAD R3, R3, UR4, RZ ;  /* 0x0000000403037c24 */ /* 0x000fe4000f8e02ff */
[----:B0-----:R-:W-:-:S03]  /*11080*/  IMAD R0, R2, UR4, RZ ;  /* 0x0000000402007c24 */ /* 0x001fc6000f8e02ff */
[----:B------:R-:W-:Y:S04]  /*11090*/  STL [R1+0xbc], R3 ;  /* 0x0000bc0301007387 */ /* 0x000fe80000100800 */
[----:B--2---:R0:W-:Y:S04]  /*110a0*/  STL [R1+0xc24], R29 ;  /* 0x000c241d01007387 */ /* 0x0041e80000100800 */
[----:B------:R-:W-:Y:S04]  /*110b0*/  STL [R1+0xc0], R0 ;  /* 0x0000c00001007387 */ /* 0x000fe80000100800 */
[----:B0-----:R-:W2:Y:S04]  /*110c0*/  LDL.LU R29, [R1+0x13c] ;  /* 0x00013c00011d7983 */ /* 0x001ea80000300800 */
        /* <DEDUP_REMOVED lines=30> */
[----:B--2---:R-:W-:-:S05]  /*112b0*/  IMAD R29, R29, UR4, RZ ;  /* 0x000000041d1d7c24 */ /* 0x004fca000f8e02ff */
[----:B------:R0:W-:Y:S04]  /*112c0*/  STL [R1+0xc4], R29 ;  /* 0x0000c41d01007387 */ /* 0x0001e80000100800 */
[----:B0-----:R-:W2:Y:S02]  /*112d0*/  LDL.LU R29, [R1+0xc28] ;  /* 0x000c2800011d7983 */ /* 0x001ea40000300800 */
[----:B--2---:R-:W-:-:S05]  /*112e0*/  IMAD R29, R29, UR4, RZ ;  /* 0x000000041d1d7c24 */ /* 0x004fca000f8e02ff */
[----:B------:R0:W-:Y:S04]  /*112f0*/  STL [R1+0xc8], R29 ;  /* 0x0000c81d01007387 */ /* 0x0001e80000100800 */
[----:B0-----:R-:W2:Y:S01]  /*11300*/  LDL.LU R29, [R1+0xc24] ;  /* 0x000c2400011d7983 */ /* 0x001ea20000300800 */
[----:B---3--:R-:W-:Y:S02]  /*11310*/  IMAD R10, R10, UR4, RZ ;  /* 0x000000040a0a7c24 */ /* 0x008fe4000f8e02ff */
[----:B----4-:R-:W-:Y:S02]  /*11320*/  IMAD R9, R9, UR4, RZ ;  /* 0x0000000409097c24 */ /* 0x010fe4000f8e02ff */
[----:B-----5:R-:W-:Y:S02]  /*11330*/  IMAD R8, R8, UR4, RZ ;  /* 0x0000000408087c24 */ /* 0x020fe4000f8e02ff */
[----:B------:R-:W-:-:S02]  /*11340*/  IMAD R7, R7, UR4, RZ ;  /* 0x0000000407077c24 */ /* 0x000fc4000f8e02ff */
[----:B------:R-:W-:Y:S02]  /*11350*/  IMAD R6, R6, UR4, RZ ;  /* 0x0000000406067c24 */ /* 0x000fe4000f8e02ff */
[----:B------:R-:W-:Y:S02]  /*11360*/  IMAD R5, R5, UR4, RZ ;  /* 0x0000000405057c24 */ /* 0x000fe4000f8e02ff */
[----:B------:R-:W-:Y:S02]  /*11370*/  IMAD R0, R0, UR4, RZ ;  /* 0x0000000400007c24 */ /* 0x000fe4000f8e02ff */
[----:B------:R-:W-:Y:S02]  /*11380*/  IMAD R4, R4, UR4, RZ ;  /* 0x0000000404047c24 */ /* 0x000fe4000f8e02ff */
[----:B--2---:R-:W-:-:S05]  /*11390*/  IMAD R29, R29, UR4, RZ ;  /* 0x000000041d1d7c24 */ /* 0x004fca000f8e02ff */
[----:B------:R-:W-:Y:S04]  /*113a0*/  STL [R1+0xcc], R29 ;  /* 0x0000cc1d01007387 */ /* 0x000fe80000100800 */
[----:B------:R-:W-:Y:S04]  /*113b0*/  STL [R1+0xdc], R10 ;  /* 0x0000dc0a01007387 */ /* 0x000fe80000100800 */
[----:B------:R-:W-:Y:S04]  /*113c0*/  STL [R1+0xf4], R9 ;  /* 0x0000f40901007387 */ /* 0x000fe80000100800 */
[----:B------:R-:W-:Y:S04]  /*113d0*/  STL [R1+0xf8], R8 ;  /* 0x0000f80801007387 */ /* 0x000fe80000100800 */
[----:B------:R-:W-:Y:S04]  /*113e0*/  STL [R1+0xfc], R7 ;  /* 0x0000fc0701007387 */ /* 0x000fe80000100800 */
[----:B------:R-:W-:Y:S04]  /*113f0*/  STL [R1+0x100], R6 ;  /* 0x0001000601007387 */ /* 0x000fe80000100800 */
[----:B------:R0:W-:Y:S04]  /*11400*/  STL [R1+0x104], R5 ;  /* 0x0001040501007387 */ /* 0x0001e80000100800 */
[----:B------:R1:W-:Y:S04]  /*11410*/  STL [R1+0x108], R0 ;  /* 0x0001080001007387 */ /* 0x0003e80000100800 */
[----:B------:R2:W-:Y:S01]  /*11420*/  STL [R1+0x10c], R4 ;  /* 0x00010c0401007387 */ /* 0x0005e20000100800 */
[----:B0-----:R-:W-:-:S02]  /*11430*/  IMAD R5, R15, UR4, RZ ;  /* 0x000000040f057c24 */ /* 0x001fc4000f8e02ff */
[----:B-1----:R-:W-:-:S03]  /*11440*/  IMAD R0, R19, UR4, RZ ;  /* 0x0000000413007c24 */ /* 0x002fc6000f8e02ff */
[----:B------:R0:W-:Y:S01]  /*11450*/  STL [R1+0x110], R5 ;  /* 0x0001100501007387 */ /* 0x0001e20000100800 */
[----:B--2---:R-:W-:-:S03]  /*11460*/  IMAD R4, R21, UR4, RZ ;  /* 0x0000000415047c24 */ /* 0x004fc6000f8e02ff */
[----:B------:R1:W-:Y:S04]  /*11470*/  STL [R1+0x114], R0 ;  /* 0x0001140001007387 */ /* 0x0003e80000100800 */
[----:B------:R2:W-:Y:S01]  /*11480*/  STL [R1+0x118], R4 ;  /* 0x0001180401007387 */ /* 0x0005e20000100800 */
[----:B0-----:R-:W-:Y:S02]  /*11490*/  IMAD R5, R28, UR4, RZ ;  /* 0x000000041c057c24 */ /* 0x001fe4000f8e02ff */
        /* <DEDUP_REMOVED lines=431> */
[----:B------:R-:W3:Y:S04]  /*12f90*/  LDL.LU R5, [R1+0x1b4] ;  /* 0x0001b40001057983 */ /* 0x000ee80000300800 */
        /* <DEDUP_REMOVED lines=20> */
[----:B------:R-:W4:Y:S04]  /*130e0*/  LDL.LU R3, [R1+0xac] ;  /* 0x0000ac0001037983 */ /* 0x000f280000300800 */
        /* <DEDUP_REMOVED lines=9> */
[----:B--2---:R-:W-:-:S05]  /*13180*/  IMAD R29, R29, UR4, RZ ;  /* 0x000000041d1d7c24 */ /* 0x004fca000f8e02ff */
[----:B------:R0:W-:Y:S02]  /*13190*/  STL [R1+0x21c], R29 ;  /* 0x00021c1d01007387 */ /* 0x0001e40000100800 */
[----:B0-----:R-:W-:Y:S02]  /*131a0*/  IMAD R29, R10, UR4, RZ ;  /* 0x000000040a1d7c24 */ /* 0x001fe4000f8e02ff */
[----:B------:R-:W-:Y:S02]  /*131b0*/  IMAD R10, R9, UR4, RZ ;  /* 0x00000004090a7c24 */ /* 0x000fe4000f8e02ff */
[----:B-----5:R-:W-:Y:S02]  /*131c0*/  IMAD R9, R8, UR4, RZ ;  /* 0x0000000408097c24 */ /* 0x020fe4000f8e02ff */
[----:B------:R-:W-:Y:S01]  /*131d0*/  IMAD R8, R7, UR4, RZ ;  /* 0x0000000407087c24 */ /* 0x000fe2000f8e02ff */
[----:B------:R-:W-:Y:S01]  /*131e0*/  STL [R1+0x218], R29 ;  /* 0x0002181d01007387 */ /* 0x000fe20000100800 */
[----:B------:R-:W-:-:S02]  /*131f0*/  IMAD R7, R6, UR4, RZ ;  /* 0x0000000406077c24 */ /* 0x000fc4000f8e02ff */
[----:B------:R-:W-:Y:S01]  /*13200*/  IMAD R6, R0, UR4, RZ ;  /* 0x0000000400067c24 */ /* 0x000fe2000f8e02ff */
[----:B------:R-:W-:Y:S01]  /*13210*/  STL [R1+0x214], R10 ;  /* 0x0002140a01007387 */ /* 0x000fe20000100800 */
[----:B------:R-:W-:-:S03]  /*13220*/  IMAD R0, R4, UR4, RZ ;  /* 0x0000000404007c24 */ /* 0x000fc6000f8e02ff */
[----:B------:R-:W-:Y:S04]  /*13230*/  STL [R1+0x210], R9 ;  /* 0x0002100901007387 */ /* 0x000fe80000100800 */
[----:B------:R-:W-:Y:S01]  /*13240*/  STL [R1+0x1e8], R8 ;  /* 0x0001e80801007387 */ /* 0x000fe20000100800 */
[----:B------:R-:W-:-:S03]  /*13250*/  IMAD R4, R19, UR4, RZ ;  /* 0x0000000413047c24 */ /* 0x000fc6000f8e02ff */
[----:B------:R-:W-:Y:S04]  /*13260*/  STL [R1+0x1d8], R7 ;  /* 0x0001d80701007387 */ /* 0x000fe80000100800 */
[----:B------:R0:W-:Y:S04]  /*13270*/  STL [R1+0x1b4], R5 ;  /* 0x0001b40501007387 */ /* 0x0001e80000100800 */
[----:B------:R-:W-:Y:S04]  /*13280*/  STL [R1+0x1ac], R6 ;  /* 0x0001ac0601007387 */ /* 0x000fe80000100800 */
[----:B------:R1:W-:Y:S01]  /*13290*/  STL [R1+0x1a8], R0 ;  /* 0x0001a80001007387 */ /* 0x0003e20000100800 */
[----:B0-----:R-:W-:-:S05]  /*132a0*/  IMAD R5, R15, UR4, RZ ;  /* 0x000000040f057c24 */ /* 0x001fca000f8e02ff */
[----:B------:R0:W-:Y:S01]  /*132b0*/  STL [R1+0x1a4], R5 ;  /* 0x0001a40501007387 */ /* 0x0001e20000100800 */
[----:B-1----:R-:W-:-:S03]  /*132c0*/  IMAD R0, R21, UR4, RZ ;  /* 0x0000000415007c24 */ /* 0x002fc6000f8e02ff */
        /* <DEDUP_REMOVED lines=30> */
[----:B------:R-:W-:Y:S04]  /*134b0*/  STL [R1+0xb4], R4 ;  /* 0x0000b40401007387 */ /* 0x000fe80000100800 */
[----:B------:R0:W-:Y:S04]  /*134c0*/  STL [R1+0xb0], R0 ;  /* 0x0000b00001007387 */ /* 0x0001e80000100800 */
[----:B0-----:R-:W2:Y:S04]  /*134d0*/  LDL.LU R0, [R1+0x90] ;  /* 0x0000900001007983 */ /* 0x001ea80000300800 */
[----:B------:R-:W-:Y:S04]  /*134e0*/  STL [R1+0xac], R3 ;  /* 0x0000ac0301007387 */ /* 0x000fe80000100800 */
[----:B------:R-:W3:Y:S01]  /*134f0*/  LDL.LU R29, [R1+0x88] ;  /* 0x00008800011d7983 */ /* 0x000ee20000300800 */
[----:B------:R-:W-:-:S05]  /*13500*/  IMAD R2, R2, UR4, RZ ;  /* 0x0000000402027c24 */ /* 0x000fca000f8e02ff */
[----:B------:R-:W-:Y:S04]  /*13510*/  STL [R1+0x98], R2 ;  /* 0x0000980201007387 */ /* 0x000fe80000100800 */
[----:B---3--:R0:W-:Y:S04]  /*13520*/  STL [R1+0xbf8], R29 ;  /* 0x000bf81d01007387 */ /* 0x0081e80000100800 */
[----:B0-----:R-:W3:Y:S04]  /*13530*/  LDL.LU R29, [R1+0x8c] ;  /* 0x00008c00011d7983 */ /* 0x001ee80000300800 */
        /* <DEDUP_REMOVED lines=19> */
[----:B--2---:R-:W-:-:S03]  /*13670*/  IMAD R0, R0, UR4, RZ ;  /* 0x0000000400007c24 */ /* 0x004fc6000f8e02ff */
[----:B------:R-:W2:Y:S04]  /*13680*/  LDL.LU R26, [R1+0x2c] ;  /* 0x00002c00011a7983 */ /* 0x000ea80000300800 */
[----:B------:R-:W2:Y:S04]  /*13690*/  LDL.LU R25, [R1+0x28] ;  /* 0x0000280001197983 */ /* 0x000ea80000300800 */
[----:B------:R-:W2:Y:S04]  /*136a0*/  LDL.LU R23, [R1+0x24] ;  /* 0x0000240001177983 */ /* 0x000ea80000300800 */
[----:B------:R-:W2:Y:S04]  /*136b0*/  LDL.LU R22, [R1+0x20] ;  /* 0x0000200001167983 */ /* 0x000ea80000300800 */
[----:B------:R-:W2:Y:S04]  /*136c0*/  LDL.LU R11, [R1+0x1c] ;  /* 0x00001c00010b7983 */ /* 0x000ea80000300800 */
[----:B------:R-:W2:Y:S04]  /*136d0*/  LDL.LU R12, [R1+0x18] ;  /* 0x00001800010c7983 */ /* 0x000ea80000300800 */
[----:B------:R-:W2:Y:S04]  /*136e0*/  LDL.LU R3, [R1+0x14] ;  /* 0x0000140001037983 */ /* 0x000ea80000300800 */
[----:B------:R-:W2:Y:S04]  /*136f0*/  LDL.LU R2, [R1+0x10] ;  /* 0x0000100001027983 */ /* 0x000ea80000300800 */
[----:B------:R0:W-:Y:S04]  /*13700*/  STL [R1+0x90], R0 ;  /* 0x0000900001007387 */ /* 0x0001e80000100800 */
[----:B0-----:R-:W2:Y:S01]  /*13710*/  LDL.LU R0, [R1+0x4] ;  /* 0x0000040001007983 */ /* 0x001ea20000300800 */
[----:B---3--:R-:W-:-:S05]  /*13720*/  IMAD R29, R29, UR4, RZ ;  /* 0x000000041d1d7c24 */ /* 0x008fca000f8e02ff */
[----:B------:R0:W-:Y:S04]  /*13730*/  STL [R1+0x8c], R29 ;  /* 0x00008c1d01007387 */ /* 0x0001e80000100800 */
[----:B0-----:R-:W3:Y:S01]  /*13740*/  LDL.LU R29, [R1+0xbf8] ;  /* 0x000bf800011d7983 */ /* 0x001ee20000300800 */
[----:B----4-:R-:W-:Y:S02]  /*13750*/  IMAD R10, R10, UR4, RZ ;  /* 0x000000040a0a7c24 */ /* 0x010fe4000f8e02ff */
[----:B-----5:R-:W-:Y:S02]  /*13760*/  IMAD R9, R9, UR4, RZ ;  /* 0x0000000409097c24 */ /* 0x020fe4000f8e02ff */
[----:B------:R-:W-:Y:S02]  /*13770*/  IMAD R8, R8, UR4, RZ ;  /* 0x0000000408087c24 */ /* 0x000fe4000f8e02ff */
[----:B------:R-:W-:-:S02]  /*13780*/  IMAD R7, R7, UR4, RZ ;  /* 0x0000000407077c24 */ /* 0x000fc4000f8e02ff */
[----:B------:R-:W-:Y:S02]  /*13790*/  IMAD R6, R6, UR4, RZ ;  /* 0x0000000406067c24 */ /* 0x000fe4000f8e02ff */
[----:B------:R-:W-:Y:S02]  /*137a0*/  IMAD R5, R5, UR4, RZ ;  /* 0x0000000405057c24 */ /* 0x000fe4000f8e02ff */
[----:B------:R-:W-:Y:S02]  /*137b0*/  IMAD R4, R4, UR4, RZ ;  /* 0x0000000404047c24 */ /* 0x000fe4000f8e02ff */
[----:B------:R-:W-:Y:S02]  /*137c0*/  IMAD R15, R15, UR4, RZ ;  /* 0x000000040f0f7c24 */ /* 0x000fe4000f8e02ff */
        /* <DEDUP_REMOVED lines=11> */
[----:B--2---:R-:W-:Y:S02]  /*13880*/  IMAD R26, R26, UR4, RZ ;  /* 0x000000041a1a7c24 */ /* 0x004fe4000f8e02ff */
[----:B------:R-:W-:Y:S02]  /*13890*/  IMAD R25, R25, UR4, RZ ;  /* 0x0000000419197c24 */ /* 0x000fe4000f8e02ff */
[----:B------:R-:W-:-:S02]  /*138a0*/  IMAD R23, R23, UR4, RZ ;  /* 0x0000000417177c24 */ /* 0x000fc4000f8e02ff */
[----:B------:R-:W-:Y:S02]  /*138b0*/  IMAD R22, R22, UR4, RZ ;  /* 0x0000000416167c24 */ /* 0x000fe4000f8e02ff */
[----:B------:R-:W-:Y:S02]  /*138c0*/  IMAD R11, R11, UR4, RZ ;  /* 0x000000040b0b7c24 */ /* 0x000fe4000f8e02ff */
[----:B------:R-:W-:Y:S02]  /*138d0*/  IMAD R12, R12, UR4, RZ ;  /* 0x000000040c0c7c24 */ /* 0x000fe4000f8e02ff */
[----:B------:R-:W-:Y:S02]  /*138e0*/  IMAD R3, R3, UR4, RZ ;  /* 0x0000000403037c24 */ /* 0x000fe4000f8e02ff */
[----:B------:R-:W-:Y:S02]  /*138f0*/  IMAD R2, R2, UR4, RZ ;  /* 0x0000000402027c24 */ /* 0x000fe4000f8e02ff */
[----:B---3--:R-:W-:-:S05]  /*13900*/  IMAD R29, R29, UR4, RZ ;  /* 0x000000041d1d7c24 */ /* 0x008fca000f8e02ff */
        /* <DEDUP_REMOVED lines=55> */
[----:B0-----:R-:W5:Y:S01]  /*13c80*/  LDL.LU R2, [R1+0xb88] ;  /* 0x000b880001027983 */ /* 0x001f620000300800 */
[----:B------:R-:W-:-:S02]  /*13c90*/  IMAD R0, R0, UR4, RZ ;  /* 0x0000000400007c24 */ /* 0x000fc4000f8e02ff */
[----:B-----5:R-:W-:-:S05]  /*13ca0*/  IMAD R2, R2, UR4, RZ ;  /* 0x0000000402027c24 */ /* 0x020fca000f8e02ff */
[----:B------:R0:W-:Y:S04]  /*13cb0*/  STL [R1+0x8], R2 ;  /* 0x0000080201007387 */ /* 0x0001e80000100800 */
[----:B0-----:R-:W5:Y:S04]  /*13cc0*/  LDL.LU R2, [R1+0xb84] ;  /* 0x000b840001027983 */ /* 0x001f680000300800 */
[----:B------:R4:W-:Y:S02]  /*13cd0*/  STL [R1+0x4], R0 ;  /* 0x0000040001007387 */ /* 0x0009e40000100800 */
[----:B----4-:R-:W-:-:S02]  /*13ce0*/  IMAD R0, R3, UR4, RZ ;  /* 0x0000000403007c24 */ /* 0x010fc4000f8e02ff */
[----:B------:R-:W4:Y:S01]  /*13cf0*/  LDL.LU R3, [R1+0xb80] ;  /* 0x000b800001037983 */ /* 0x000f220000300800 */
[----:B---3--:R-:W-:-:S05]  /*13d00*/  IMAD R12, R12, UR4, RZ ;  /* 0x000000040c0c7c24 */ /* 0x008fca000f8e02ff */
[----:B------:R-:W-:Y:S04]  /*13d10*/  STL [R1+0xb44], R12 ;  /* 0x000b440c01007387 */ /* 0x000fe80000100800 */
[----:B------:R2:W-:Y:S01]  /*13d20*/  STL [R1], R0 ;  /* 0x0000000001007387 */ /* 0x0005e20000100800 */
[----:B------:R-:W-:Y:S02]  /*13d30*/  IMAD R22, R22, UR4, RZ ;  /* 0x0000000416167c24 */ /* 0x000fe4000f8e02ff */
[----:B------:R-:W-:Y:S02]  /*13d40*/  IMAD R23, R23, UR4, RZ ;  /* 0x0000000417177c24 */ /* 0x000fe4000f8e02ff */
[----:B------:R-:W-:Y:S02]  /*13d50*/  IMAD R25, R25, UR4, RZ ;  /* 0x0000000419197c24 */ /* 0x000fe4000f8e02ff */
[----:B--2---:R-:W-:-:S02]  /*13d60*/  IMAD R0, R11, UR4, RZ ;  /* 0x000000040b007c24 */ /* 0x004fc4000f8e02ff */
[----:B------:R-:W-:-:S03]  /*13d70*/  IMAD R26, R26, UR4, RZ ;  /* 0x000000041a1a7c24 */ /* 0x000fc6000f8e02ff */
[----:B------:R-:W-:Y:S01]  /*13d80*/  STL [R1+0xb48], R0 ;  /* 0x000b480001007387 */ /* 0x000fe20000100800 */
        /* <DEDUP_REMOVED lines=8> */
[----:B-----5:R-:W-:Y:S02]  /*13e10*/  IMAD R11, R2, UR8, RZ ;  /* 0x00000008020b7c24 */ /* 0x020fe4000f8e02ff */
[----:B------:R-:W2:Y:S04]  /*13e20*/  LDL.LU R2, [R1+0x78] ;  /* 0x0000780001027983 */ /* 0x000ea80000300800 */
[----:B------:R-:W-:Y:S04]  /*13e30*/  STL [R1+0xb4c], R11 ;  /* 0x000b4c0b01007387 */ /* 0x000fe80000100800 */
[----:B------:R-:W-:Y:S04]  /*13e40*/  STL [R1+0xb50], R22 ;  /* 0x000b501601007387 */ /* 0x000fe80000100800 */
[----:B------:R-:W-:Y:S04]  /*13e50*/  STL [R1+0xb54], R23 ;  /* 0x000b541701007387 */ /* 0x000fe80000100800 */
[----:B------:R-:W-:Y:S04]  /*13e60*/  STL [R1+0xb58], R25 ;  /* 0x000b581901007387 */ /* 0x000fe80000100800 */
[----:B------:R-:W-:Y:S04]  /*13e70*/  STL [R1+0xb5c], R26 ;  /* 0x000b5c1a01007387 */ /* 0x000fe80000100800 */
[----:B------:R-:W-:Y:S04]  /*13e80*/  STL [R1+0xb60], R27 ;  /* 0x000b601b01007387 */ /* 0x000fe80000100800 */
[----:B------:R-:W-:Y:S04]  /*13e90*/  STL [R1+0xb64], R20 ;  /* 0x000b641401007387 */ /* 0x000fe80000100800 */
[----:B------:R0:W-:Y:S04]  /*13ea0*/  STL [R1+0xb68], R18 ;  /* 0x000b681201007387 */ /* 0x0001e80000100800 */
[----:B0-----:R-:W3:Y:S04]  /*13eb0*/  LDL.LU R18, [R1+0xa0] ;  /* 0x0000a00001127983 */ /* 0x001ee80000300800 */
[----:B------:R0:W-:Y:S04]  /*13ec0*/  STL [R1+0xb6c], R17 ;  /* 0x000b6c1101007387 */ /* 0x0001e80000100800 */
[----:B0-----:R-:W5:Y:S04]  /*13ed0*/  LDL.LU R17, [R1+0x9c] ;  /* 0x00009c0001117983 */ /* 0x001f680000300800 */
[----:B------:R0:W-:Y:S04]  /*13ee0*/  STL [R1+0xb70], R16 ;  /* 0x000b701001007387 */ /* 0x0001e80000100800 */
[----:B0-----:R-:W3:Y:S04]  /*13ef0*/  LDL.LU R16, [R1+0x94] ;  /* 0x0000940001107983 */ /* 0x001ee80000300800 */
[----:B------:R0:W-:Y:S04]  /*13f00*/  STL [R1+0xb74], R14 ;  /* 0x000b740e01007387 */ /* 0x0001e80000100800 */
[----:B0-----:R-:W2:Y:S04]  /*13f10*/  LDL.LU R14, [R1+0x74] ;  /* 0x00007400010e7983 */ /* 0x001ea80000300800 */
[----:B------:R0:W-:Y:S04]  /*13f20*/  STL [R1+0xb78], R13 ;  /* 0x000b780d01007387 */ /* 0x0001e80000100800 */
[----:B0-----:R-:W5:Y:S04]  /*13f30*/  LDL.LU R13, [R1+0x70] ;  /* 0x00007000010d7983 */ /* 0x001f680000300800 */
[----:B------:R0:W-:Y:S04]  /*13f40*/  STL [R1+0xb7c], R24 ;  /* 0x000b7c1801007387 */ /* 0x0001e80000100800 */
[----:B0-----:R-:W3:Y:S04]  /*13f50*/  LDL.LU R24, [R1+0xc] ;  /* 0x00000c0001187983 */ /* 0x001ee80000300800 */
[----:B------:R-:W2:Y:S01]  /*13f60*/  LDL.LU R20, [R1+0xa4] ;  /* 0x0000a40001147983 */ /* 0x000ea20000300800 */
[----:B----4-:R-:W-:-:S02]  /*13f70*/  LEA R11, P1, R5, R3, 0x1 ;  /* 0x00000003050b7211 */ /* 0x010fc400078208ff */
[----:B------:R-:W-:-:S03]  /*13f80*/  LEA R0, P2, R6, R3, 0x1 ;  /* 0x0000000306007211 */ /* 0x000fc600078408ff */
[----:B------:R0:W-:Y:S04]  /*13f90*/  STL [R1+0xae0], R11 ;  /* 0x000ae00b01007387 */ /* 0x0001e80000100800 */
[----:B------:R1:W-:Y:S04]  /*13fa0*/  STL [R1+0xae4], R0 ;  /* 0x000ae40001007387 */ /* 0x0003e80000100800 */
[----:B------:R-:W4:Y:S01]  /*13fb0*/  LDL.LU R27, [R1+0xa8] ;  /* 0x0000a800011b7983 */ /* 0x000f220000300800 */
[-C--:B0-----:R-:W-:Y:S02]  /*13fc0*/  LEA R11, P3, R7, R3.reuse, 0x1 ;  /* 0x00000003070b7211 */ /* 0x081fe400078608ff */
[----:B-1----:R-:W-:-:S03]  /*13fd0*/  LEA R0, P4, R8, R3, 0x1 ;  /* 0x0000000308007211 */ /* 0x002fc600078808ff */
        /* <DEDUP_REMOVED lines=8> */
[----:B0-----:R-:W-:Y:S02]  /*14060*/  LEA R11, P0, R29, R3, 0x1 ;  /* 0x000000031d0b7211 */ /* 0x001fe400078008ff */
[----:B-1----:R-:W-:-:S03]  /*14070*/  LEA.HI.X.SX32 R0, R5, R4, 0x1, P1 ;  /* 0x0000000405007211 */ /* 0x002fc600008f0eff */
[----:B------:R-:W-:Y:S04]  /*14080*/  STL [R1+0xaf8], R11 ;  /* 0x000af80b01007387 */ /* 0x000fe80000100800 */
[----:B------:R0:W-:Y:S04]  /*14090*/  STL [R1+0xad8], R0 ;  /* 0x000ad80001007387 */ /* 0x0001e80000100800 */
[----:B------:R-:W4:Y:S01]  /*140a0*/  LDL.LU R23, [R1+0xc0] ;  /* 0x0000c00001177983 */ /* 0x000f220000300800 */
[----:B0-----:R-:W-:Y:S02]  /*140b0*/  LEA.HI.X.SX32 R0, R6, R4, 0x1, P2 ;  /* 0x0000000406007211 */ /* 0x001fe400010f0eff */
[----:B---3--:R-:W-:-:S05]  /*140c0*/  LEA R5, P1, R24, R3, 0x1 ;  /* 0x0000000318057211 */ /* 0x008fca00078208ff */
[----:B------:R5:W-:Y:S04]  /*140d0*/  STL [R1+0xadc], R5 ;  /* 0x000adc0501007387 */ /* 0x000be80000100800 */
[----:B------:R0:W-:Y:S04]  /*140e0*/  STL [R1+0xad0], R0 ;  /* 0x000ad00001007387 */ /* 0x0001e80000100800 */
[----:B------:R-:W3:Y:S01]  /*140f0*/  LDL.LU R22, [R1+0xc4] ;  /* 0x0000c40001167983 */ /* 0x000ee20000300800 */
[----:B-----5:R-:W-:Y:S02]  /*14100*/  LEA R5, P2, R13, R3, 0x1 ;  /* 0x000000030d057211 */ /* 0x020fe400078408ff */
[----:B0-----:R-:W-:-:S03]  /*14110*/  LEA.HI.X.SX32 R0, R7, R4, 0x1, P3 ;  /* 0x0000000407007211 */ /* 0x001fc600018f0eff */
[----:B------:R2:W-:Y:S04]  /*14120*/  STL [R1+0xad4], R5 ;  /* 0x000ad40501007387 */ /* 0x0005e80000100800 */
[----:B------:R0:W-:Y:S04]  /*14130*/  STL [R1+0xac8], R0 ;  /* 0x000ac80001007387 */ /* 0x0001e80000100800 */
[----:B------:R-:W5:Y:S01]  /*14140*/  LDL.LU R11, [R1+0xc8] ;  /* 0x0000c800010b7983 */ /* 0x000f620000300800 */
[----:B--2---:R-:W-:Y:S02]  /*14150*/  LEA R5, P3, R14, R3, 0x1 ;  /* 0x000000030e057211 */ /* 0x004fe400078608ff */
[----:B0-----:R-:W-:-:S03]  /*14160*/  LEA.HI.X.SX32 R0, R8, R4, 0x1, P4 ;  /* 0x0000000408007211 */ /* 0x001fc600020f0eff */
[----:B------:R0:W-:Y:S01]  /*14170*/  STL [R1+0xacc], R5 ;  /* 0x000acc0501007387 */ /* 0x0001e20000100800 */
[----:B------:R-:W-:-:S03]  /*14180*/  LEA R6, P4, R2, R3, 0x1 ;  /* 0x0000000302067211 */ /* 0x000fc600078808ff */
[----:B------:R1:W-:Y:S01]  /*14190*/  STL [R1+0xac0], R0 ;  /* 0x000ac00001007387 */ /* 0x0003e20000100800 */
[----:B0-----:R-:W-:-:S03]  /*141a0*/  LEA.HI.X.SX32 R5, R9, R4, 0x1, P5 ;  /* 0x0000000409057211 */ /* 0x001fc600028f0eff */
[----:B-1----:R-:W2:Y:S04]  /*141b0*/  LDL.LU R0, [R1+0xcc] ;  /* 0x0000cc0001007983 */ /* 0x002ea80000300800 */
[----:B------:R0:W-:Y:S04]  /*141c0*/  STL [R1+0xac4], R6 ;  /* 0x000ac40601007387 */ /* 0x0001e80000100800 */
[----:B------:R1:W-:Y:S04]  /*141d0*/  STL [R1+0xab8], R5 ;  /* 0x000ab80501007387 */ /* 0x0003e80000100800 */
[----:B------:R-:W2:Y:S01]  /*141e0*/  LDL.LU R12, [R1+0xdc] ;  /* 0x0000dc00010c7983 */ /* 0x000ea20000300800 */
[----:B0-----:R-:W-:-:S02]  /*141f0*/  LEA R6, P5, R16, R3, 0x1 ;  /* 0x0000000310067211 */ /* 0x001fc400078a08ff */
[----:B-1----:R-:W-:-:S03]  /*14200*/  LEA.HI.X.SX32 R5, R10, R4, 0x1, P6 ;  /* 0x000000040a057211 */ /* 0x002fc600030f0eff */
[----:B------:R0:W-:Y:S01]  /*14210*/  STL [R1+0xabc], R6 ;  /* 0x000abc0601007387 */ /* 0x0001e20000100800 */
[----:B------:R-:W-:-:S03]  /*14220*/  LEA R7, P6, R17, R3, 0x1 ;  /* 0x0000000311077211 */ /* 0x000fc600078c08ff */
[----:B------:R1:W-:Y:S01]  /*14230*/  STL [R1+0x31c], R5 ;  /* 0x00031c0501007387 */ /* 0x0003e20000100800 */
[----:B0-----:R-:W-:-:S03]  /*14240*/  LEA.HI.X.SX32 R6, R29, R4, 0x1, P0 ;  /* 0x000000041d067211 */ /* 0x001fc600000f0eff */
[----:B-1----:R-:W2:Y:S04]  /*14250*/  LDL.LU R5, [R1+0xf4] ;  /* 0x0000f40001057983 */ /* 0x002ea80000300800 */
[----:B------:R0:W-:Y:S04]  /*14260*/  STL [R1+0x33c], R7 ;  /* 0x00033c0701007387 */ /* 0x0001e80000100800 */
[----:B------:R1:W-:Y:S01]  /*14270*/  STL [R1+0x320], R6 ;  /* 0x0003200601007387 */ /* 0x0003e20000100800 */
[----:B0-----:R-:W-:Y:S02]  /*14280*/  LEA R7, P0, R18, R3, 0x1 ;  /* 0x0000000312077211 */ /* 0x001fe400078008ff */
[----:B-1----:R-:W-:-:S02]  /*14290*/  LEA.HI.X.SX32 R6, R24, R4, 0x1, P1 ;  /* 0x0000000418067211 */ /* 0x002fc400008f0eff */
[----:B------:R-:W2:Y:S04]  /*142a0*/  LDL.LU R24, [R1+0xf8] ;  /* 0x0000f80001187983 */ /* 0x000ea80000300800 */
[----:B------:R-:W-:Y:S04]  /*142b0*/  STL [R1+0x344], R7 ;  /* 0x0003440701007387 */ /* 0x000fe80000100800 */
[----:B------:R0:W-:Y:S02]  /*142c0*/  STL [R1+0x324], R6 ;  /* 0x0003240601007387 */ /* 0x0001e40000100800 */
[----:B0-----:R-:W-:-:S02]  /*142d0*/  LEA.HI.X.SX32 R6, R13, R4, 0x1, P2 ;  /* 0x000000040d067211 */ /* 0x001fc400010f0eff */
[----:B------:R-:W2:Y:S01]  /*142e0*/  LDL.LU R13, [R1+0xfc] ;  /* 0x0000fc00010d7983 */ /* 0x000ea20000300800 */
[----:B------:R-:W-:-:S05]  /*142f0*/  LEA R7, P1, R20, R3, 0x1 ;  /* 0x0000000314077211 */ /* 0x000fca00078208ff */
[----:B------:R-:W-:Y:S04]  /*14300*/  STL [R1+0x34c], R7 ;  /* 0x00034c0701007387 */ /* 0x000fe80000100800 */
[----:B------:R0:W-:Y:S02]  /*14310*/  STL [R1+0x328], R6 ;  /* 0x0003280601007387 */ /* 0x0001e40000100800 */
[----:B0-----:R-:W-:Y:S02]  /*14320*/  LEA.HI.X.SX32 R6, R14, R4, 0x1, P3 ;  /* 0x000000040e067211 */ /* 0x001fe400018f0eff */
[----:B------:R-:W2:Y:S01]  /*14330*/  LDL.LU R14, [R1+0x100] ;  /* 0x00010000010e7983 */ /* 0x000ea20000300800 */
[----:B----4-:R-:W-:-:S05]  /*14340*/  LEA R7, P2, R27, R3, 0x1 ;  /* 0x000000031b077211 */ /* 0x010fca00078408ff */
[----:B------:R-:W-:Y:S04]  /*14350*/  STL [R1+0x354], R7 ;  /* 0x0003540701007387 */ /* 0x000fe80000100800 */
[----:B------:R0:W-:Y:S02]  /*14360*/  STL [R1+0x32c], R6 ;  /* 0x00032c0601007387 */ /* 0x0001e40000100800 */
[----:B0-----:R-:W-:Y:S02]  /*14370*/  LEA.HI.X.SX32 R6, R2, R4, 0x1, P4 ;  /* 0x0000000402067211 */ /* 0x001fe400020f0eff */
[----:B------:R-:W4:Y:S01]  /*14380*/  LDL.LU R2, [R1+0x104] ;  /* 0x0001040001027983 */ /* 0x000f220000300800 */
[----:B------:R-:W-:-:S05]  /*14390*/  LEA R7, P3, R26, R3, 0x1 ;  /* 0x000000031a077211 */ /* 0x000fca00078608ff */
[----:B------:R0:W-:Y:S04]  /*143a0*/  STL [R1+0x35c], R7 ;  /* 0x00035c0701007387 */ /* 0x0001e80000100800 */
[----:B------:R1:W-:Y:S01]  /*143b0*/  STL [R1+0x330], R6 ;  /* 0x0003300601007387 */ /* 0x0003e20000100800 */
[-C--:B0-----:R-:W-:Y:S02]  /*143c0*/  LEA R7, P4, R25, R3.reuse, 0x1 ;  /* 0x0000000319077211 */ /* 0x081fe400078808ff */
[----:B-1----:R-:W-:Y:S02]  /*143d0*/  LEA.HI.X.SX32 R6, R16, R4, 0x1, P5 ;  /* 0x0000000410067211 */ /* 0x002fe400028f0eff */
[----:B------:R-:W4:Y:S04]  /*143e0*/  LDL.LU R16, [R1+0x108] ;  /* 0x0001080001107983 */ /* 0x000f280000300800 */
[----:B------:R0:W-:Y:S04]  /*143f0*/  STL [R1+0x364], R7 ;  /* 0x0003640701007387 */ /* 0x0001e80000100800 */
[----:B------:R1:W-:Y:S01]  /*14400*/  STL [R1+0x334], R6 ;  /* 0x0003340601007387 */ /* 0x0003e20000100800 */
[----:B0-----:R-:W-:-:S02]  /*14410*/  LEA R7, P5, R23, R3, 0x1 ;  /* 0x0000000317077211 */ /* 0x001fc400078a08ff */
[-C--:B-1----:R-:W-:Y:S02]  /*14420*/  LEA.HI.X.SX32 R6, R17, R4.reuse, 0x1, P6 ;  /* 0x0000000411067211 */ /* 0x082fe400030f0eff */
[----:B------:R-:W4:Y:S04]  /*14430*/  LDL.LU R17, [R1+0x10c] ;  /* 0x00010c0001117983 */ /* 0x000f280000300800 */
[----:B------:R-:W-:Y:S04]  /*14440*/  STL [R1+0x36c], R7 ;  /* 0x00036c0701007387 */ /* 0x000fe80000100800 */
[----:B------:R0:W-:Y:S02]  /*14450*/  STL [R1+0x338], R6 ;  /* 0x0003380601007387 */ /* 0x0001e40000100800 */
[----:B0-----:R-:W-:-:S02]  /*14460*/  LEA.HI.X.SX32 R6, R18, R4, 0x1, P0 ;  /* 0x0000000412067211 */ /* 0x001fc400000f0eff */
[----:B------:R-:W4:Y:S01]  /*14470*/  LDL.LU R18, [R1+0x110] ;  /* 0x0001100001127983 */ /* 0x000f220000300800 */
[----:B---3--:R-:W-:-:S05]  /*14480*/  LEA R7, P6, R22, R3, 0x1 ;  /* 0x0000000316077211 */ /* 0x008fca00078c08ff */
[----:B------:R5:W-:Y:S04]  /*14490*/  STL [R1+0x374], R7 ;  /* 0x0003740701007387 */ /* 0x000be80000100800 */
[----:B------:R0:W-:Y:S01]  /*144a0*/  STL [R1+0x340], R6 ;  /* 0x0003400601007387 */ /* 0x0001e20000100800 */
[----:B-----5:R-:W-:Y:S02]  /*144b0*/  LEA R7, P0, R11, R3, 0x1 ;  /* 0x000000030b077211 */ /* 0x020fe400078008ff */
[----:B0-----:R-:W-:-:S03]  /*144c0*/  LEA.HI.X.SX32 R6, R20, R4, 0x1, P1 ;  /* 0x0000000414067211 */ /* 0x001fc600008f0eff */
[----:B------:R2:W-:Y:S04]  /*144d0*/  STL [R1+0x37c], R7 ;  /* 0x00037c0701007387 */ /* 0x0005e80000100800 */
[----:B------:R-:W3:Y:S04]  /*144e0*/  LDL.LU R20, [R1+0x114] ;  /* 0x0001140001147983 */ /* 0x000ee80000300800 */
[----:B------:R0:W-:Y:S01]  /*144f0*/  STL [R1+0x348], R6 ;  /* 0x0003480601007387 */ /* 0x0001e20000100800 */
[----:B--2---:R-:W-:Y:S02]  /*14500*/  LEA R7, P1, R0, R3, 0x1 ;  /* 0x0000000300077211 */ /* 0x004fe400078208ff */
[----:B0-----:R-:W-:-:S02]  /*14510*/  LEA.HI.X.SX32 R6, R27, R4, 0x1, P2 ;  /* 0x000000041b067211 */ /* 0x001fc400010f0eff */
[----:B------:R-:W2:Y:S04]  /*14520*/  LDL.LU R27, [R1+0x118] ;  /* 0x00011800011b7983 */ /* 0x000ea80000300800 */
[----:B------:R0:W-:Y:S04]  /*14530*/  STL [R1+0x384], R7 ;  /* 0x0003840701007387 */ /* 0x0001e80000100800 */
[----:B------:R1:W-:Y:S01]  /*14540*/  STL [R1+0x350], R6 ;  /* 0x0003500601007387 */ /* 0x0003e20000100800 */
[----:B0-----:R-:W-:Y:S02]  /*14550*/  LEA R7, P2, R12, R3, 0x1 ;  /* 0x000000030c077211 */ /* 0x001fe400078408ff */
[----:B-1----:R-:W-:-:S02]  /*14560*/  LEA.HI.X.SX32 R6, R26, R4, 0x1, P3 ;  /* 0x000000041a067211 */ /* 0x002fc400018f0eff */
[----:B------:R-:W5:Y:S04]  /*14570*/  LDL.LU R26, [R1+0x11c] ;  /* 0x00011c00011a7983 */ /* 0x000f680000300800 */
[----:B------:R-:W-:Y:S04]  /*14580*/  STL [R1+0x38c], R7 ;  /* 0x00038c0701007387 */ /* 0x000fe80000100800 */
[----:B------:R0:W-:Y:S02]  /*14590*/  STL [R1+0x358], R6 ;  /* 0x0003580601007387 */ /* 0x0001e40000100800 */
[----:B0-----:R-:W-:-:S02]  /*145a0*/  LEA.HI.X.SX32 R6, R25, R4, 0x1, P4 ;  /* 0x0000000419067211 */ /* 0x001fc400020f0eff */
[----:B------:R-:W5:Y:S01]  /*145b0*/  LDL.LU R25, [R1+0x120] ;  /* 0x0001200001197983 */ /* 0x000f620000300800 */
[----:B------:R-:W-:-:S05]  /*145c0*/  LEA R7, P3, R5, R3, 0x1 ;  /* 0x0000000305077211 */ /* 0x000fca00078608ff */
[----:B------:R0:W-:Y:S04]  /*145d0*/  STL [R1+0x394], R7 ;  /* 0x0003940701007387 */ /* 0x0001e80000100800 */
[----:B------:R1:W-:Y:S01]  /*145e0*/  STL [R1+0x360], R6 ;  /* 0x0003600601007387 */ /* 0x0003e20000100800 */
[-C--:B0-----:R-:W-:Y:S02]  /*145f0*/  LEA R7, P4, R24, R3.reuse, 0x1 ;  /* 0x0000000318077211 */ /* 0x081fe400078808ff */
[----:B-1----:R-:W-:Y:S02]  /*14600*/  LEA.HI.X.SX32 R6, R23, R4, 0x1, P5 ;  /* 0x0000000417067211 */ /* 0x002fe400028f0eff */
[----:B------:R-:W5:Y:S04]  /*14610*/  LDL.LU R23, [R1+0x128] ;  /* 0x0001280001177983 */ /* 0x000f680000300800 */
[----:B------:R0:W-:Y:S04]  /*14620*/  STL [R1+0x39c], R7 ;  /* 0x00039c0701007387 */ /* 0x0001e80000100800 */
[----:B------:R1:W-:Y:S01]  /*14630*/  STL [R1+0x368], R6 ;  /* 0x0003680601007387 */ /* 0x0003e20000100800 */
[----:B0-----:R-:W-:-:S02]  /*14640*/  LEA R7, P5, R13, R3, 0x1 ;  /* 0x000000030d077211 */ /* 0x001fc400078a08ff */
[-C--:B-1----:R-:W-:Y:S02]  /*14650*/  LEA.HI.X.SX32 R6, R22, R4.reuse, 0x1, P6 ;  /* 0x0000000416067211 */ /* 0x082fe400030f0eff */
[----:B------:R-:W5:Y:S04]  /*14660*/  LDL.LU R22, [R1+0x12c] ;  /* 0x00012c0001167983 */ /* 0x000f680000300800 */
[----:B------:R-:W-:Y:S04]  /*14670*/  STL [R1+0x3a4], R7 ;  /* 0x0003a40701007387 */ /* 0x000fe80000100800 */
[----:B------:R0:W-:Y:S02]  /*14680*/  STL [R1+0x370], R6 ;  /* 0x0003700601007387 */ /* 0x0001e40000100800 */
[----:B0-----:R-:W-:-:S02]  /*14690*/  LEA.HI.X.SX32 R6, R11, R4, 0x1, P0 ;  /* 0x000000040b067211 */ /* 0x001fc400000f0eff */
[----:B------:R-:W5:Y:S01]  /*146a0*/  LDL.LU R11, [R1+0x130] ;  /* 0x00013000010b7983 */ /* 0x000f620000300800 */
[----:B------:R-:W-:-:S05]  /*146b0*/  LEA R7, P6, R14, R3, 0x1 ;  /* 0x000000030e077211 */ /* 0x000fca00078c08ff */
[----:B------:R-:W-:Y:S04]  /*146c0*/  STL [R1+0x3ac], R7 ;  /* 0x0003ac0701007387 */ /* 0x000fe80000100800 */
[----:B------:R0:W-:Y:S02]  /*146d0*/  STL [R1+0x378], R6 ;  /* 0x0003780601007387 */ /* 0x0001e40000100800 */
[----:B0-----:R-:W-:Y:S02]  /*146e0*/  LEA.HI.X.SX32 R6, R0, R4, 0x1, P1 ;  /* 0x0000000400067211 */ /* 0x001fe400008f0eff */
[----:B------:R-:W5:Y:S01]  /*146f0*/  LDL.LU R0, [R1+0x134] ;  /* 0x0001340001007983 */ /* 0x000f620000300800 */
        /* <DEDUP_REMOVED lines=23> */
[-C--:B--2---:R-:W-:Y:S02]  /*14870*/  LEA R7, P5, R27, R3.reuse, 0x1 ;  /* 0x000000031b077211 */ /* 0x084fe400078a08ff */
[----:B0-----:R-:W-:Y:S02]  /*14880*/  LEA.HI.X.SX32 R6, R14, R4, 0x1, P6 ;  /* 0x000000040e067211 */ /* 0x001fe400030f0eff */
[----:B------:R-:W2:Y:S04]  /*14890*/  LDL.LU R14, [R1+0x148] ;  /* 0x00014800010e7983 */ /* 0x000ea80000300800 */
[----:B------:R5:W-:Y:S04]  /*148a0*/  STL [R1+0x3dc], R7 ;  /* 0x0003dc0701007387 */ /* 0x000be80000100800 */
[----:B------:R0:W-:Y:S01]  /*148b0*/  STL [R1+0x3a8], R6 ;  /* 0x0003a80601007387 */ /* 0x0001e20000100800 */
[----:B-----5:R-:W-:-:S02]  /*148c0*/  LEA R7, P6, R26, R3, 0x1 ;  /* 0x000000031a077211 */ /* 0x020fc400078c08ff */
[----:B0-----:R-:W-:Y:S02]  /*148d0*/  LEA.HI.X.SX32 R6, R2, R4, 0x1, P0 ;  /* 0x0000000402067211 */ /* 0x001fe400000f0eff */
[----:B------:R-:W3:Y:S04]  /*148e0*/  LDL.LU R2, [R1+0x14c] ;  /* 0x00014c0001027983 */ /* 0x000ee80000300800 */
        /* <DEDUP_REMOVED lines=35> */
[----:B------:R-:W-:Y:S04]  /*14b20*/  STL [R1+0x41c], R7 ;  /* 0x00041c0701007387 */ /* 0x000fe80000100800 */
[----:B------:R0:W-:Y:S02]  /*14b30*/  STL [R1+0x3e8], R6 ;  /* 0x0003e80601007387 */ /* 0x0001e40000100800 */
[----:B0-----:R-:W-:Y:S02]  /*14b40*/  LEA.HI.X.SX32 R6, R23, R4, 0x1, P1 ;  /* 0x0000000417067211 */ /* 0x001fe400008f0eff */
[----:B------:R-:W4:Y:S01]  /*14b50*/  LDL.LU R23, [R1+0x16c] ;  /* 0x00016c0001177983 */ /* 0x000f220000300800 */
[----:B------:R-:W-:-:S05]  /*14b60*/  LEA R7, P0, R24, R3, 0x1 ;  /* 0x0000000318077211 */ /* 0x000fca00078008ff */
[----:B------:R0:W-:Y:S04]  /*14b70*/  STL [R1+0x424], R7 ;  /* 0x0004240701007387 */ /* 0x0001e80000100800 */
[----:B------:R1:W-:Y:S01]  /*14b80*/  STL [R1+0x3f0], R6 ;  /* 0x0003f00601007387 */ /* 0x0003e20000100800 */
[----:B0-----:R-:W-:Y:S02]  /*14b90*/  LEA R7, P1, R13, R3, 0x1 ;  /* 0x000000030d077211 */ /* 0x001fe400078208ff */
[-C--:B-1----:R-:W-:Y:S02]  /*14ba0*/  LEA.HI.X.SX32 R6, R22, R4.reuse, 0x1, P2 ;  /* 0x0000000416067211 */ /* 0x082fe400010f0eff */
[----:B------:R-:W4:Y:S04]  /*14bb0*/  LDL.LU R22, [R1+0x170] ;  /* 0x0001700001167983 */ /* 0x000f280000300800 */
[----:B------:R-:W-:Y:S04]  /*14bc0*/  STL [R1+0x42c], R7 ;  /* 0x00042c0701007387 */ /* 0x000fe80000100800 */
[----:B------:R0:W-:Y:S02]  /*14bd0*/  STL [R1+0x3f8], R6 ;  /* 0x0003f80601007387 */ /* 0x0001e40000100800 */
[----:B0-----:R-:W-:-:S02]  /*14be0*/  LEA.HI.X.SX32 R6, R11, R4, 0x1, P3 ;  /* 0x000000040b067211 */ /* 0x001fc400018f0eff */
[----:B------:R-:W4:Y:S01]  /*14bf0*/  LDL.LU R11, [R1+0x174] ;  /* 0x00017400010b7983 */ /* 0x000f220000300800 */
[----:B--2---:R-:W-:-:S05]  /*14c00*/  LEA R7, P2, R14, R3, 0x1 ;  /* 0x000000030e077211 */ /* 0x004fca00078408ff */
[----:B------:R-:W-:Y:S04]  /*14c10*/  STL [R1+0x434], R7 ;  /* 0x0004340701007387 */ /* 0x000fe80000100800 */
[----:B------:R0:W-:Y:S02]  /*14c20*/  STL [R1+0x400], R6 ;  /* 0x0004000601007387 */ /* 0x0001e40000100800 */
[----:B0-----:R-:W-:Y:S02]  /*14c30*/  LEA.HI.X.SX32 R6, R0, R4, 0x1, P4 ;  /* 0x0000000400067211 */ /* 0x001fe400020f0eff */
[-C--:B---3--:R-:W-:Y:S01]  /*14c40*/  LEA R7, P3, R2, R3.reuse, 0x1 ;  /* 0x0000000302077211 */ /* 0x088fe200078608ff */
        /* <DEDUP_REMOVED lines=20> */
[----:B------:R-:W-:-:S05]  /*14d90*/  LEA R7, P0, R20, R3, 0x1 ;  /* 0x0000000314077211 */ /* 0x000fca00078008ff */
[----:B------:R0:W-:Y:S04]  /*14da0*/  STL [R1+0x45c], R7 ;  /* 0x00045c0701007387 */ /* 0x0001e80000100800 */
[----:B------:R1:W-:Y:S01]  /*14db0*/  STL [R1+0x428], R6 ;  /* 0x0004280601007387 */ /* 0x0003e20000100800 */
[----:B0-----:R-:W-:Y:S02]  /*14dc0*/  LEA R7, P1, R27, R3, 0x1 ;  /* 0x000000031b077211 */ /* 0x001fe400078208ff */
        /* <DEDUP_REMOVED lines=35> */
[----:B------:R-:W2:Y:S01]  /*15000*/  LDL.LU R26, [R1+0x1d0] ;  /* 0x0001d000011a7983 */ /* 0x000ea20000300800 */
[----:B---3--:R-:W-:-:S05]  /*15010*/  LEA R7, P1, R12, R3, 0x1 ;  /* 0x000000030c077211 */ /* 0x008fca00078208ff */
[----:B------:R-:W-:Y:S04]  /*15020*/  STL [R1+0x49c], R7 ;  /* 0x00049c0701007387 */ /* 0x000fe80000100800 */
[----:B------:R0:W-:Y:S02]  /*15030*/  STL [R1+0x468], R6 ;  /* 0x0004680601007387 */ /* 0x0001e40000100800 */
[-C--:B0-----:R-:W-:Y:S02]  /*15040*/  LEA.HI.X.SX32 R6, R25, R4.reuse, 0x1, P3 ;  /* 0x0000000419067211 */ /* 0x081fe400018f0eff */
[----:B-----5:R-:W-:Y:S01]  /*15050*/  LEA R7, P2, R5, R3, 0x1 ;  /* 0x0000000305077211 */ /* 0x020fe200078408ff */
[----:B------:R-:W3:Y:S04]  /*15060*/  LDL.LU R25, [R1+0x1d4] ;  /* 0x0001d40001197983 */ /* 0x000ee80000300800 */
[----:B------:R-:W-:Y:S04]  /*15070*/  STL [R1+0x4a4], R7 ;  /* 0x0004a40701007387 */ /* 0x000fe80000100800 */
[----:B------:R0:W-:Y:S02]  /*15080*/  STL [R1+0x470], R6 ;  /* 0x0004700601007387 */ /* 0x0001e40000100800 */
[----:B0-----:R-:W-:-:S02]  /*15090*/  LEA.HI.X.SX32 R6, R23, R4, 0x1, P4 ;  /* 0x0000000417067211 */ /* 0x001fc400020f0eff */
[----:B------:R-:W-:Y:S01]  /*150a0*/  LEA R7, P3, R24, R3, 0x1 ;  /* 0x0000000318077211 */ /* 0x000fe200078608ff */
        /* <DEDUP_REMOVED lines=71> */
[----:B------:R-:W-:Y:S04]  /*15520*/  STL [R1+0x51c], R7 ;  /* 0x00051c0701007387 */ /* 0x000fe80000100800 */
[----:B------:R0:W-:Y:S02]  /*15530*/  STL [R1+0x4e8], R6 ;  /* 0x0004e80601007387 */ /* 0x0001e40000100800 */
[-C--:B0-----:R-:W-:Y:S02]  /*15540*/  LEA.HI.X.SX32 R6, R26, R4.reuse, 0x1, P5 ;  /* 0x000000041a067211 */ /* 0x081fe400028f0eff */
        /* <DEDUP_REMOVED lines=82> */
[----:B------:R-:W-:Y:S04]  /*15a70*/  STL [R1+0x5a4], R7 ;  /* 0x0005a40701007387 */ /* 0x000fe80000100800 */
[----:B------:R0:W-:Y:S02]  /*15a80*/  STL [R1+0x570], R6 ;  /* 0x0005700601007387 */ /* 0x0001e40000100800 */
[-C--:B0-----:R-:W-:Y:S02]  /*15a90*/  LEA.HI.X.SX32 R6, R26, R4.reuse, 0x1, P1 ;  /* 0x000000041a067211 */ /* 0x081fe400008f0eff */
[----:B------:R-:W-:Y:S01]  /*15aa0*/  LEA R7, P0, R12, R3, 0x1 ;  /* 0x000000030c077211 */ /* 0x000fe200078008ff */
        /* <DEDUP_REMOVED lines=365> */
[----:B------:R-:W-:Y:S02]  /*17180*/  LEA.HI.X.SX32 R8, R24, R4, 0x1, P0 ;  /* 0x0000000418087211 */ /* 0x000fe400000f0eff */
        /* <DEDUP_REMOVED lines=8> */
[----:B0-----:R-:W-:Y:S02]  /*17210*/  LEA.HI.X.SX32 R6, R5, R4, 0x1, P6 ;  /* 0x0000000405067211 */ /* 0x001fe400030f0eff */
[-C--:B-----5:R-:W-:Y:S01]  /*17220*/  LEA R7, P5, R17, R3.reuse, 0x1 ;  /* 0x0000000311077211 */ /* 0x0a0fe200078a08ff */
[----:B------:R-:W3:Y:S04]  /*17230*/  LDL.LU R5, [R1+0x21c] ;  /* 0x00021c0001057983 */ /* 0x000ee80000300800 */
[----:B------:R-:W-:Y:S04]  /*17240*/  STL [R1+0x804], R7 ;  /* 0x0008040701007387 */ /* 0x000fe80000100800 */
[----:B------:R0:W-:Y:S04]  /*17250*/  STL [R1+0x7d0], R6 ;  /* 0x0007d00601007387 */ /* 0x0001e80000100800 */
[----:B0-----:R-:W5:Y:S01]  /*17260*/  LDL.LU R6, [R1+0x218] ;  /* 0x0002180001067983 */ /* 0x001f620000300800 */
[----:B------:R-:W-:-:S05]  /*17270*/  LEA R7, P6, R18, R3, 0x1 ;  /* 0x0000000312077211 */ /* 0x000fca00078c08ff */
[----:B------:R-:W-:Y:S04]  /*17280*/  STL [R1+0x80c], R7 ;  /* 0x00080c0701007387 */ /* 0x000fe80000100800 */
[----:B------:R0:W-:Y:S04]  /*17290*/  STL [R1+0x7d8], R8 ;  /* 0x0007d80801007387 */ /* 0x0001e80000100800 */
[----:B------:R-:W5:Y:S01]  /*172a0*/  LDL.LU R24, [R1+0x214] ;  /* 0x0002140001187983 */ /* 0x000f620000300800 */
[----:B0-----:R-:W-:Y:S02]  /*172b0*/  LEA.HI.X.SX32 R8, R13, R4, 0x1, P1 ;  /* 0x000000040d087211 */ /* 0x001fe400008f0eff */
[----:B------:R-:W-:-:S05]  /*172c0*/  LEA R7, P0, R20, R3, 0x1 ;  /* 0x0000000314077211 */ /* 0x000fca00078008ff */
[----:B------:R-:W-:Y:S04]  /*172d0*/  STL [R1+0x814], R7 ;  /* 0x0008140701007387 */ /* 0x000fe80000100800 */
[----:B------:R0:W-:Y:S04]  /*172e0*/  STL [R1+0x7e0], R8 ;  /* 0x0007e00801007387 */ /* 0x0001e80000100800 */
[----:B------:R-:W5:Y:S01]  /*172f0*/  LDL.LU R13, [R1+0x210] ;  /* 0x00021000010d7983 */ /* 0x000f620000300800 */
[----:B0-----:R-:W-:Y:S02]  /*17300*/  LEA.HI.X.SX32 R8, R14, R4, 0x1, P2 ;  /* 0x000000040e087211 */ /* 0x001fe400010f0eff */
[----:B------:R-:W-:-:S05]  /*17310*/  LEA R7, P1, R27, R3, 0x1 ;  /* 0x000000031b077211 */ /* 0x000fca00078208ff */
[----:B------:R-:W-:Y:S04]  /*17320*/  STL [R1+0x81c], R7 ;  /* 0x00081c0701007387 */ /* 0x000fe80000100800 */
[----:B------:R0:W-:Y:S02]  /*17330*/  STL [R1+0x7e8], R8 ;  /* 0x0007e80801007387 */ /* 0x0001e40000100800 */
[-C--:B0-----:R-:W-:Y:S02]  /*17340*/  LEA.HI.X.SX32 R8, R2, R4.reuse, 0x1, P3 ;  /* 0x0000000402087211 */ /* 0x081fe400018f0eff */
[----:B------:R-:W-:Y:S01]  /*17350*/  LEA R7, P2, R26, R3, 0x1 ;  /* 0x000000031a077211 */ /* 0x000fe200078408ff */
[----:B------:R-:W5:Y:S04]  /*17360*/  LDL.LU R2, [R1+0x1e8] ;  /* 0x0001e80001027983 */ /* 0x000f680000300800 */
[----:B------:R-:W-:Y:S04]  /*17370*/  STL [R1+0x824], R7 ;  /* 0x0008240701007387 */ /* 0x000fe80000100800 */
[----:B------:R0:W-:Y:S04]  /*17380*/  STL [R1+0x7f0], R8 ;  /* 0x0007f00801007387 */ /* 0x0001e80000100800 */
[----:B------:R-:W5:Y:S01]  /*17390*/  LDL.LU R14, [R1+0x1d8] ;  /* 0x0001d800010e7983 */ /* 0x000f620000300800 */
[----:B0-----:R-:W-:-:S02]  /*173a0*/  LEA.HI.X.SX32 R8, R16, R4, 0x1, P4 ;  /* 0x0000000410087211 */ /* 0x001fc400020f0eff */
[----:B------:R-:W-:-:S05]  /*173b0*/  LEA R7, P3, R25, R3, 0x1 ;  /* 0x0000000319077211 */ /* 0x000fca00078608ff */
[----:B------:R-:W-:Y:S04]  /*173c0*/  STL [R1+0x82c], R7 ;  /* 0x00082c0701007387 */ /* 0x000fe80000100800 */
[----:B------:R0:W-:Y:S04]  /*173d0*/  STL [R1+0x7f8], R8 ;  /* 0x0007f80801007387 */ /* 0x0001e80000100800 */
[----:B------:R-:W5:Y:S01]  /*173e0*/  LDL.LU R16, [R1+0x1b4] ;  /* 0x0001b40001107983 */ /* 0x000f620000300800 */
[----:B0-----:R-:W-:Y:S02]  /*173f0*/  LEA.HI.X.SX32 R8, R17, R4, 0x1, P5 ;  /* 0x0000000411087211 */ /* 0x001fe400028f0eff */
[----:B----4-:R-:W-:-:S05]  /*17400*/  LEA R7, P4, R23, R3, 0x1 ;  /* 0x0000000317077211 */ /* 0x010fca00078808ff */
[----:B------:R-:W-:Y:S04]  /*17410*/  STL [R1+0x834], R7 ;  /* 0x0008340701007387 */ /* 0x000fe80000100800 */
[----:B------:R0:W-:Y:S04]  /*17420*/  STL [R1+0x800], R8 ;  /* 0x0008000801007387 */ /* 0x0001e80000100800 */
[----:B------:R-:W4:Y:S01]  /*17430*/  LDL.LU R17, [R1+0x1ac] ;  /* 0x0001ac0001117983 */ /* 0x000f220000300800 */
[----:B0-----:R-:W-:Y:S02]  /*17440*/  LEA.HI.X.SX32 R8, R18, R4, 0x1, P6 ;  /* 0x0000000412087211 */ /* 0x001fe400030f0eff */
[----:B------:R-:W-:-:S05]  /*17450*/  LEA R7, P5, R22, R3, 0x1 ;  /* 0x0000000316077211 */ /* 0x000fca00078a08ff */
        /* <DEDUP_REMOVED lines=14> */
[----:B--2---:R-:W-:-:S05]  /*17540*/  LEA R7, P1, R12, R3, 0x1 ;  /* 0x000000030c077211 */ /* 0x004fca00078208ff */
[----:B------:R-:W-:Y:S04]  /*17550*/  STL [R1+0x854], R7 ;  /* 0x0008540701007387 */ /* 0x000fe80000100800 */
[----:B------:R0:W-:Y:S04]  /*17560*/  STL [R1+0x820], R8 ;  /* 0x0008200801007387 */ /* 0x0001e80000100800 */
[----:B------:R-:W2:Y:S01]  /*17570*/  LDL.LU R26, [R1+0x19c] ;  /* 0x00019c00011a7983 */ /* 0x000ea20000300800 */
        /* <DEDUP_REMOVED lines=10> */
[----:B0-----:R-:W-:Y:S02]  /*17620*/  LEA R7, P4, R24, R3, 0x1 ;  /* 0x0000000318077211 */ /* 0x001fe400078808ff */
[----:B-1----:R-:W-:-:S03]  /*17630*/  LEA.HI.X.SX32 R8, R22, R4, 0x1, P5 ;  /* 0x0000000416087211 */ /* 0x002fc600028f0eff */
[----:B------:R0:W-:Y:S04]  /*17640*/  STL [R1+0x86c], R7 ;  /* 0x00086c0701007387 */ /* 0x0001e80000100800 */
[----:B------:R1:W-:Y:S04]  /*17650*/  STL [R1+0x838], R8 ;  /* 0x0008380801007387 */ /* 0x0003e80000100800 */
[----:B------:R-:W5:Y:S01]  /*17660*/  LDL.LU R22, [R1+0x190] ;  /* 0x0001900001167983 */ /* 0x000f620000300800 */
[----:B0-----:R-:W-:Y:S02]  /*17670*/  LEA R7, P5, R13, R3, 0x1 ;  /* 0x000000030d077211 */ /* 0x001fe400078a08ff */
[----:B-1----:R-:W-:-:S03]  /*17680*/  LEA.HI.X.SX32 R8, R11, R4, 0x1, P6 ;  /* 0x000000040b087211 */ /* 0x002fc600030f0eff */
[----:B------:R-:W-:Y:S04]  /*17690*/  STL [R1+0x874], R7 ;  /* 0x0008740701007387 */ /* 0x000fe80000100800 */
[----:B------:R-:W5:Y:S04]  /*176a0*/  LDL.LU R11, [R1+0x18c] ;  /* 0x00018c00010b7983 */ /* 0x000f680000300800 */
[----:B------:R0:W-:Y:S02]  /*176b0*/  STL [R1+0x840], R8 ;  /* 0x0008400801007387 */ /* 0x0001e40000100800 */
[----:B0-----:R-:W-:-:S02]  /*176c0*/  LEA.HI.X.SX32 R8, R0, R4, 0x1, P0 ;  /* 0x0000000400087211 */ /* 0x001fc400000f0eff */
[----:B------:R-:W-:-:S05]  /*176d0*/  LEA R7, P6, R2, R3, 0x1 ;  /* 0x0000000302077211 */ /* 0x000fca00078c08ff */
[----:B------:R0:W-:Y:S04]  /*176e0*/  STL [R1+0x87c], R7 ;  /* 0x00087c0701007387 */ /* 0x0001e80000100800 */
[----:B------:R-:W5:Y:S01]  /*176f0*/  LDL.LU R0, [R1+0x124] ;  /* 0x0001240001007983 */ /* 0x000f620000300800 */
[----:B0-----:R-:W-:-:S03]  /*17700*/  LEA R7, P0, R14, R3, 0x1 ;  /* 0x000000030e077211 */ /* 0x001fc600078008ff */
[----:B------:R0:W-:Y:S04]  /*17710*/  STL [R1+0x848], R8 ;  /* 0x0008480801007387 */ /* 0x0001e80000100800 */
[----:B------:R1:W-:Y:S01]  /*17720*/  STL [R1+0x884], R7 ;  /* 0x0008840701007387 */ /* 0x0003e20000100800 */
[----:B0-----:R-:W-:-:S03]  /*17730*/  LEA.HI.X.SX32 R8, R12, R4, 0x1, P1 ;  /* 0x000000040c087211 */ /* 0x001fc600008f0eff */
[----:B------:R-:W5:Y:S01]  /*17740*/  LDL.LU R12, [R1+0xf0] ;  /* 0x0000f000010c7983 */ /* 0x000f620000300800 */
[----:B-1----:R-:W-:-:S03]  /*17750*/  LEA R7, P1, R16, R3, 0x1 ;  /* 0x0000000310077211 */ /* 0x002fc600078208ff */
[----:B------:R0:W-:Y:S04]  /*17760*/  STL [R1+0x850], R8 ;  /* 0x0008500801007387 */ /* 0x0001e80000100800 */
[----:B------:R4:W-:Y:S01]  /*17770*/  STL [R1+0x88c], R7 ;  /* 0x00088c0701007387 */ /* 0x0009e20000100800 */
[----:B0-----:R-:W-:-:S03]  /*17780*/  LEA.HI.X.SX32 R8, R5, R4, 0x1, P2 ;  /* 0x0000000405087211 */ /* 0x001fc600010f0eff */
[----:B------:R-:W5:Y:S04]  /*17790*/  LDL.LU R5, [R1+0xec] ;  /* 0x0000ec0001057983 */ /* 0x000f680000300800 */
[----:B------:R0:W-:Y:S01]  /*177a0*/  STL [R1+0x858], R8 ;  /* 0x0008580801007387 */ /* 0x0001e20000100800 */
[----:B----4-:R-:W-:Y:S02]  /*177b0*/  LEA R7, P2, R17, R3, 0x1 ;  /* 0x0000000311077211 */ /* 0x010fe400078408ff */
[----:B0-----:R-:W-:-:S03]  /*177c0*/  LEA.HI.X.SX32 R8, R6, R4, 0x1, P3 ;  /* 0x0000000406087211 */ /* 0x001fc600018f0eff */
[----:B------:R0:W-:Y:S01]  /*177d0*/  STL [R1+0x894], R7 ;  /* 0x0008940701007387 */ /* 0x0001e20000100800 */
[----:B------:R-:W-:-:S03]  /*177e0*/  LEA.HI.X.SX32 R6, R24, R4, 0x1, P4 ;  /* 0x0000000418067211 */ /* 0x000fc600020f0eff */
[----:B------:R-:W-:Y:S04]  /*177f0*/  STL [R1+0x860], R8 ;  /* 0x0008600801007387 */ /* 0x000fe80000100800 */
[----:B------:R-:W4:Y:S01]  /*17800*/  LDL.LU R24, [R1+0xe8] ;  /* 0x0000e80001187983 */ /* 0x000f220000300800 */
[----:B0-----:R-:W-:-:S05]  /*17810*/  LEA R7, P3, R18, R3, 0x1 ;  /* 0x0000000312077211 */ /* 0x001fca00078608ff */
[----:B------:R0:W-:Y:S04]  /*17820*/  STL [R1+0x89c], R7 ;  /* 0x00089c0701007387 */ /* 0x0001e80000100800 */
[----:B------:R1:W-:Y:S04]  /*17830*/  STL [R1+0x868], R6 ;  /* 0x0008680601007387 */ /* 0x0003e80000100800 */
[----:B0-----:R-:W4:Y:S01]  /*17840*/  LDL.LU R7, [R1+0xe4] ;  /* 0x0000e40001077983 */ /* 0x001f220000300800 */
[----:B-1----:R-:W-:Y:S02]  /*17850*/  LEA.HI.X.SX32 R6, R13, R4, 0x1, P5 ;  /* 0x000000040d067211 */ /* 0x002fe400028f0eff */
[----:B------:R-:W-:-:S05]  /*17860*/  LEA R8, P4, R20, R3, 0x1 ;  /* 0x0000000314087211 */ /* 0x000fca00078808ff */
[----:B------:R-:W-:Y:S04]  /*17870*/  STL [R1+0x8a4], R8 ;  /* 0x0008a40801007387 */ /* 0x000fe80000100800 */
[----:B------:R0:W-:Y:S02]  /*17880*/  STL [R1+0x870], R6 ;  /* 0x0008700601007387 */ /* 0x0001e40000100800 */
[-C--:B0-----:R-:W-:Y:S02]  /*17890*/  LEA.HI.X.SX32 R6, R2, R4.reuse, 0x1, P6 ;  /* 0x0000000402067211 */ /* 0x081fe400030f0eff */
[----:B------:R-:W-:Y:S01]  /*178a0*/  LEA R8, P5, R27, R3, 0x1 ;  /* 0x000000031b087211 */ /* 0x000fe200078a08ff */
[----:B------:R-:W4:Y:S04]  /*178b0*/  LDL.LU R2, [R1+0xe0] ;  /* 0x0000e00001027983 */ /* 0x000f280000300800 */
[----:B------:R-:W-:Y:S04]  /*178c0*/  STL [R1+0x8ac], R8 ;  /* 0x0008ac0801007387 */ /* 0x000fe80000100800 */
[----:B------:R0:W-:Y:S04]  /*178d0*/  STL [R1+0x878], R6 ;  /* 0x0008780601007387 */ /* 0x0001e80000100800 */
[----:B------:R-:W4:Y:S01]  /*178e0*/  LDL.LU R13, [R1+0xd8] ;  /* 0x0000d800010d7983 */ /* 0x000f220000300800 */
[----:B0-----:R-:W-:-:S02]  /*178f0*/  LEA.HI.X.SX32 R6, R14, R4, 0x1, P0 ;  /* 0x000000040e067211 */ /* 0x001fc400000f0eff */
[----:B--2---:R-:W-:-:S05]  /*17900*/  LEA R8, P6, R26, R3, 0x1 ;  /* 0x000000031a087211 */ /* 0x004fca00078c08ff */
[----:B------:R-:W-:Y:S04]  /*17910*/  STL [R1+0x8b4], R8 ;  /* 0x0008b40801007387 */ /* 0x000fe80000100800 */
[----:B------:R0:W-:Y:S04]  /*17920*/  STL [R1+0x880], R6 ;  /* 0x0008800601007387 */ /* 0x0001e80000100800 */
[----:B------:R-:W2:Y:S01]  /*17930*/  LDL.LU R14, [R1+0xd4] ;  /* 0x0000d400010e7983 */ /* 0x000ea20000300800 */
[----:B0-----:R-:W-:Y:S02]  /*17940*/  LEA.HI.X.SX32 R6, R16, R4, 0x1, P1 ;  /* 0x0000000410067211 */ /* 0x001fe400008f0eff */
[----:B---3--:R-:W-:-:S05]  /*17950*/  LEA R8, P0, R25, R3, 0x1 ;  /* 0x0000000319087211 */ /* 0x008fca00078008ff */
[----:B------:R-:W-:Y:S04]  /*17960*/  STL [R1+0x8bc], R8 ;  /* 0x0008bc0801007387 */ /* 0x000fe80000100800 */
[----:B------:R0:W-:Y:S01]  /*17970*/  STL [R1+0x888], R6 ;  /* 0x0008880601007387 */ /* 0x0001e20000100800 */
[----:B-----5:R-:W-:Y:S02]  /*17980*/  LEA R9, P1, R23, R3, 0x1 ;  /* 0x0000000317097211 */ /* 0x020fe400078208ff */
[----:B0-----:R-:W-:-:S03]  /*17990*/  LEA.HI.X.SX32 R6, R17, R4, 0x1, P2 ;  /* 0x0000000411067211 */ /* 0x001fc600010f0eff */
[----:B------:R-:W-:Y:S04]  /*179a0*/  STL [R1+0x8c4], R9 ;  /* 0x0008c40901007387 */ /* 0x000fe80000100800 */
[----:B------:R-:W3:Y:S01]  /*179b0*/  LDL.LU R16, [R1+0xd0] ;  /* 0x0000d00001107983 */ /* 0x000ee20000300800 */
[----:B------:R-:W-:-:S03]  /*179c0*/  LEA R8, P2, R22, R3, 0x1 ;  /* 0x0000000316087211 */ /* 0x000fc600078408ff */
[----:B------:R0:W-:Y:S04]  /*179d0*/  STL [R1+0x890], R6 ;  /* 0x0008900601007387 */ /* 0x0001e80000100800 */
[----:B------:R1:W-:Y:S04]  /*179e0*/  STL [R1+0x8cc], R8 ;  /* 0x0008cc0801007387 */ /* 0x0003e80000100800 */
[----:B------:R-:W5:Y:S01]  /*179f0*/  LDL.LU R17, [R1+0xb4] ;  /* 0x0000b40001117983 */ /* 0x000f620000300800 */
[----:B0-----:R-:W-:Y:S02]  /*17a00*/  LEA.HI.X.SX32 R6, R18, R4, 0x1, P3 ;  /* 0x0000000412067211 */ /* 0x001fe400018f0eff */
[----:B-1----:R-:W-:-:S03]  /*17a10*/  LEA R8, P3, R11, R3, 0x1 ;  /* 0x000000030b087211 */ /* 0x002fc600078608ff */
[----:B------:R0:W-:Y:S04]  /*17a20*/  STL [R1+0x898], R6 ;  /* 0x0008980601007387 */ /* 0x0001e80000100800 */
[----:B------:R-:W-:Y:S04]  /*17a30*/  STL [R1+0x8d4], R8 ;  /* 0x0008d40801007387 */ /* 0x000fe80000100800 */
[----:B------:R-:W5:Y:S01]  /*17a40*/  LDL.LU R18, [R1+0xb0] ;  /* 0x0000b00001127983 */ /* 0x000f620000300800 */
[----:B0-----:R-:W-:-:S05]  /*17a50*/  LEA.HI.X.SX32 R6, R20, R4, 0x1, P4 ;  /* 0x0000000414067211 */ /* 0x001fca00020f0eff */
[----:B------:R0:W-:Y:S02]  /*17a60*/  STL [R1+0x8a0], R6 ;  /* 0x0008a00601007387 */ /* 0x0001e40000100800 */
[----:B0-----:R-:W-:Y:S02]  /*17a70*/  LEA.HI.X.SX32 R6, R27, R4, 0x1, P5 ;  /* 0x000000041b067211 */ /* 0x001fe400028f0eff */
[----:B------:R-:W-:-:S05]  /*17a80*/  LEA R8, P4, R0, R3, 0x1 ;  /* 0x0000000300087211 */ /* 0x000fca00078808ff */
[----:B------:R0:W-:Y:S04]  /*17a90*/  STL [R1+0x8dc], R8 ;  /* 0x0008dc0801007387 */ /* 0x0001e80000100800 */
[----:B------:R-:W5:Y:S04]  /*17aa0*/  LDL.LU R20, [R1+0xac] ;  /* 0x0000ac0001147983 */ /* 0x000f680000300800 */
[----:B------:R1:W-:Y:S01]  /*17ab0*/  STL [R1+0x8a8], R6 ;  /* 0x0008a80601007387 */ /* 0x0003e20000100800 */
[----:B0-----:R-:W-:-:S05]  /*17ac0*/  LEA R8, P5, R12, R3, 0x1 ;  /* 0x000000030c087211 */ /* 0x001fca00078a08ff */
[----:B------:R0:W-:Y:S04]  /*17ad0*/  STL [R1+0x8e4], R8 ;  /* 0x0008e40801007387 */ /* 0x0001e80000100800 */
[----:B------:R-:W5:Y:S01]  /*17ae0*/  LDL.LU R27, [R1+0x98] ;  /* 0x00009800011b7983 */ /* 0x000f620000300800 */
[----:B-1----:R-:W-:Y:S02]  /*17af0*/  LEA.HI.X.SX32 R6, R26, R4, 0x1, P6 ;  /* 0x000000041a067211 */ /* 0x002fe400030f0eff */
[----:B0-----:R-:W-:-:S03]  /*17b00*/  LEA R8, P6, R5, R3, 0x1 ;  /* 0x0000000305087211 */ /* 0x001fc600078c08ff */
[----:B------:R0:W-:Y:S04]  /*17b10*/  STL [R1+0x8b0], R6 ;  /* 0x0008b00601007387 */ /* 0x0001e80000100800 */
[----:B------:R4:W-:Y:S04]  /*17b20*/  STL [R1+0x8ec], R8 ;  /* 0x0008ec0801007387 */ /* 0x0009e80000100800 */
[----:B------:R-:W5:Y:S01]  /*17b30*/  LDL.LU R26, [R1+0x90] ;  /* 0x00009000011a7983 */ /* 0x000f620000300800 */
[----:B0-----:R-:W-:-:S05]  /*17b40*/  LEA.HI.X.SX32 R6, R25, R4, 0x1, P0 ;  /* 0x0000000419067211 */ /* 0x001fca00000f0eff */
[----:B------:R0:W-:Y:S04]  /*17b50*/  STL [R1+0x8b8], R6 ;  /* 0x0008b80601007387 */ /* 0x0001e80000100800 */
[----:B------:R-:W5:Y:S01]  /*17b60*/  LDL.LU R25, [R1+0x8c] ;  /* 0x00008c0001197983 */ /* 0x000f620000300800 */
[----:B----4-:R-:W-:Y:S02]  /*17b70*/  LEA R8, P0, R24, R3, 0x1 ;  /* 0x0000000318087211 */ /* 0x010fe400078008ff */
[----:B0-----:R-:W-:-:S03]  /*17b80*/  LEA.HI.X.SX32 R6, R23, R4, 0x1, P1 ;  /* 0x0000000417067211 */ /* 0x001fc600008f0eff */
        /* <DEDUP_REMOVED lines=10> */
[----:B------:R0:W-:Y:S04]  /*17c30*/  STL [R1+0x904], R8 ;  /* 0x0009040801007387 */ /* 0x0001e80000100800 */
[----:B------:R-:W4:Y:S01]  /*17c40*/  LDL.LU R11, [R1+0x80] ;  /* 0x00008000010b7983 */ /* 0x000f220000300800 */
[----:B0-----:R-:W-:-:S03]  /*17c50*/  LEA R8, P3, R13, R3, 0x1 ;  /* 0x000000030d087211 */ /* 0x001fc600078608ff */
[----:B------:R0:W-:Y:S04]  /*17c60*/  STL [R1+0x8d0], R6 ;  /* 0x0008d00601007387 */ /* 0x0001e80000100800 */
[----:B------:R-:W-:Y:S01]  /*17c70*/  STL [R1+0x90c], R8 ;  /* 0x00090c0801007387 */ /* 0x000fe20000100800 */
[----:B0-----:R-:W-:-:S03]  /*17c80*/  LEA.HI.X.SX32 R6, R0, R4, 0x1, P4 ;  /* 0x0000000400067211 */ /* 0x001fc600020f0eff */
[----:B------:R-:W4:Y:S04]  /*17c90*/  LDL.LU R0, [R1+0x7c] ;  /* 0x00007c0001007983 */ /* 0x000f280000300800 */
[----:B------:R0:W-:Y:S01]  /*17ca0*/  STL [R1+0x8d8], R6 ;  /* 0x0008d80601007387 */ /* 0x0001e20000100800 */
[-C--:B------:R-:W-:Y:S02]  /*17cb0*/  LEA.HI.X.SX32 R5, R5, R4.reuse, 0x1, P6 ;  /* 0x0000000405057211 */ /* 0x080fe400030f0eff */
[-C--:B0-----:R-:W-:Y:S02]  /*17cc0*/  LEA.HI.X.SX32 R6, R12, R4.reuse, 0x1, P5 ;  /* 0x000000040c067211 */ /* 0x081fe400028f0eff */
[----:B------:R-:W-:Y:S02]  /*17cd0*/  LEA.HI.X.SX32 R9, R24, R4, 0x1, P0 ;  /* 0x0000000418097211 */ /* 0x000fe400000f0eff */
[----:B--2---:R-:W-:-:S05]  /*17ce0*/  LEA R8, P4, R14, R3, 0x1 ;  /* 0x000000030e087211 */ /* 0x004fca00078808ff */
[----:B------:R-:W-:Y:S04]  /*17cf0*/  STL [R1+0x914], R8 ;  /* 0x0009140801007387 */ /* 0x000fe80000100800 */
[----:B------:R-:W2:Y:S04]  /*17d00*/  LDL.LU R12, [R1+0x6c] ;  /* 0x00006c00010c7983 */ /* 0x000ea80000300800 */
[----:B------:R0:W-:Y:S04]  /*17d10*/  STL [R1+0x8e0], R6 ;  /* 0x0008e00601007387 */ /* 0x0001e80000100800 */
[----:B0-----:R-:W2:Y:S01]  /*17d20*/  LDL.LU R6, [R1+0x68] ;  /* 0x0000680001067983 */ /* 0x001ea20000300800 */
[----:B---3--:R-:W-:-:S05]  /*17d30*/  LEA R8, P5, R16, R3, 0x1 ;  /* 0x0000000310087211 */ /* 0x008fca00078a08ff */
[----:B------:R5:W-:Y:S04]  /*17d40*/  STL [R1+0x91c], R8 ;  /* 0x00091c0801007387 */ /* 0x000be80000100800 */
[----:B------:R0:W-:Y:S01]  /*17d50*/  STL [R1+0x8e8], R5 ;  /* 0x0008e80501007387 */ /* 0x0001e20000100800 */
[----:B-----5:R-:W-:-:S03]  /*17d60*/  LEA R8, P6, R17, R3, 0x1 ;  /* 0x0000000311087211 */ /* 0x020fc600078c08ff */
[----:B0-----:R-:W3:Y:S04]  /*17d70*/  LDL.LU R5, [R1+0x64] ;  /* 0x0000640001057983 */ /* 0x001ee80000300800 */
[----:B------:R0:W-:Y:S04]  /*17d80*/  STL [R1+0x924], R8 ;  /* 0x0009240801007387 */ /* 0x0001e80000100800 */
[----:B------:R1:W-:Y:S04]  /*17d90*/  STL [R1+0x8f0], R9 ;  /* 0x0008f00901007387 */ /* 0x0003e80000100800 */
[----:B------:R-:W5:Y:S01]  /*17da0*/  LDL.LU R24, [R1+0x60] ;  /* 0x0000600001187983 */ /* 0x000f620000300800 */
[----:B0-----:R-:W-:-:S02]  /*17db0*/  LEA R8, P0, R18, R3, 0x1 ;  /* 0x0000000312087211 */ /* 0x001fc400078008ff */
[----:B-1----:R-:W-:-:S03]  /*17dc0*/  LEA.HI.X.SX32 R9, R7, R4, 0x1, P1 ;  /* 0x0000000407097211 */ /* 0x002fc600008f0eff */
[----:B------:R0:W-:Y:S01]  /*17dd0*/  STL [R1+0x92c], R8 ;  /* 0x00092c0801007387 */ /* 0x0001e20000100800 */
[----:B------:R-:W-:-:S03]  /*17de0*/  LEA.HI.X.SX32 R7, R2, R4, 0x1, P2 ;  /* 0x0000000402077211 */ /* 0x000fc600010f0eff */
[----:B------:R1:W-:Y:S04]  /*17df0*/  STL [R1+0x8f8], R9 ;  /* 0x0008f80901007387 */ /* 0x0003e80000100800 */
[----:B------:R-:W5:Y:S01]  /*17e00*/  LDL.LU R2, [R1+0x5c] ;  /* 0x00005c0001027983 */ /* 0x000f620000300800 */
[----:B0-----:R-:W-:-:S05]  /*17e10*/  LEA R8, P1, R20, R3, 0x1 ;  /* 0x0000000314087211 */ /* 0x001fca00078208ff */
[----:B------:R0:W-:Y:S04]  /*17e20*/  STL [R1+0x934], R8 ;  /* 0x0009340801007387 */ /* 0x0001e80000100800 */
[----:B------:R-:W-:Y:S01]  /*17e30*/  STL [R1+0x900], R7 ;  /* 0x0009000701007387 */ /* 0x000fe20000100800 */
[----:B-1----:R-:W-:Y:S02]  /*17e40*/  LEA R9, P2, R27, R3, 0x1 ;  /* 0x000000031b097211 */ /* 0x002fe400078408ff */
[----:B0-----:R-:W-:-:S03]  /*17e50*/  LEA.HI.X.SX32 R8, R13, R4, 0x1, P3 ;  /* 0x000000040d087211 */ /* 0x001fc600018f0eff */
[----:B------:R0:W-:Y:S04]  /*17e60*/  STL [R1+0x93c], R9 ;  /* 0x00093c0901007387 */ /* 0x0001e80000100800 */
[----:B------:R-:W5:Y:S01]  /*17e70*/  LDL.LU R13, [R1+0x58] ;  /* 0x00005800010d7983 */ /* 0x000f620000300800 */
[----:B0-----:R-:W-:Y:S02]  /*17e80*/  LEA.HI.X.SX32 R9, R14, R4, 0x1, P4 ;  /* 0x000000040e097211 */ /* 0x001fe400020f0eff */
[-C--:B------:R-:W-:Y:S01]  /*17e90*/  LEA R7, P3, R26, R3.reuse, 0x1 ;  /* 0x000000031a077211 */ /* 0x080fe200078608ff */
[----:B------:R0:W-:Y:S04]  /*17ea0*/  STL [R1+0x908], R8 ;  /* 0x0009080801007387 */ /* 0x0001e80000100800 */
[----:B------:R1:W-:Y:S04]  /*17eb0*/  STL [R1+0x944], R7 ;  /* 0x0009440701007387 */ /* 0x0003e80000100800 */
[----:B------:R4:W-:Y:S04]  /*17ec0*/  STL [R1+0x910], R9 ;  /* 0x0009100901007387 */ /* 0x0009e80000100800 */
[----:B------:R-:W5:Y:S01]  /*17ed0*/  LDL.LU R14, [R1+0x54] ;  /* 0x00005400010e7983 */ /* 0x000f620000300800 */
[----:B0-----:R-:W-:-:S02]  /*17ee0*/  LEA R8, P4, R25, R3, 0x1 ;  /* 0x0000000319087211 */ /* 0x001fc400078808ff */
[----:B-1----:R-:W-:-:S03]  /*17ef0*/  LEA.HI.X.SX32 R7, R16, R4, 0x1, P5 ;  /* 0x0000000410077211 */ /* 0x002fc600028f0eff */
[----:B------:R0:W-:Y:S04]  /*17f00*/  STL [R1+0x94c], R8 ;  /* 0x00094c0801007387 */ /* 0x0001e80000100800 */
[----:B------:R-:W-:Y:S01]  /*17f10*/  STL [R1+0x918], R7 ;  /* 0x0009180701007387 */ /* 0x000fe20000100800 */
[----:B----4-:R-:W-:-:S05]  /*17f20*/  LEA R9, P5, R23, R3, 0x1 ;  /* 0x0000000317097211 */ /* 0x010fca00078a08ff */
[----:B------:R1:W-:Y:S04]  /*17f30*/  STL [R1+0x954], R9 ;  /* 0x0009540901007387 */ /* 0x0003e80000100800 */
[----:B------:R-:W4:Y:S01]  /*17f40*/  LDL.LU R16, [R1+0x50] ;  /* 0x0000500001107983 */ /* 0x000f220000300800 */
[-C--:B0-----:R-:W-:Y:S02]  /*17f50*/  LEA.HI.X.SX32 R8, R17, R4.reuse, 0x1, P6 ;  /* 0x0000000411087211 */ /* 0x081fe400030f0eff */
[----:B-1----:R-:W-:-:S03]  /*17f60*/  LEA.HI.X.SX32 R9, R18, R4, 0x1, P0 ;  /* 0x0000000412097211 */ /* 0x002fc600000f0eff */
[----:B------:R-:W-:Y:S01]  /*17f70*/  STL [R1+0x920], R8 ;  /* 0x0009200801007387 */ /* 0x000fe20000100800 */
[----:B------:R-:W-:-:S05]  /*17f80*/  LEA R7, P6, R22, R3, 0x1 ;  /* 0x0000000316077211 */ /* 0x000fca00078c08ff */
[----:B------:R0:W-:Y:S04]  /*17f90*/  STL [R1+0x95c], R7 ;  /* 0x00095c0701007387 */ /* 0x0001e80000100800 */
[----:B------:R1:W-:Y:S04]  /*17fa0*/  STL [R1+0x928], R9 ;  /* 0x0009280901007387 */ /* 0x0003e80000100800 */
[----:B------:R-:W4:Y:S01]  /*17fb0*/  LDL.LU R17, [R1+0x4c] ;  /* 0x00004c0001117983 */ /* 0x000f220000300800 */
[----:B0-----:R-:W-:Y:S02]  /*17fc0*/  LEA.HI.X.SX32 R7, R20, R4, 0x1, P1 ;  /* 0x0000000414077211 */ /* 0x001fe400008f0eff */
[----:B------:R-:W-:-:S05]  /*17fd0*/  LEA R8, P0, R11, R3, 0x1 ;  /* 0x000000030b087211 */ /* 0x000fca00078008ff */
[----:B------:R0:W-:Y:S04]  /*17fe0*/  STL [R1+0x964], R8 ;  /* 0x0009640801007387 */ /* 0x0001e80000100800 */
[----:B------:R-:W-:Y:S01]  /*17ff0*/  STL [R1+0x930], R7 ;  /* 0x0009300701007387 */ /* 0x000fe20000100800 */
[----:B-1----:R-:W-:-:S05]  /*18000*/  LEA R9, P1, R0, R3, 0x1 ;  /* 0x0000000300097211 */ /* 0x002fca00078208ff */
[----:B------:R1:W-:Y:S04]  /*18010*/  STL [R1+0x96c], R9 ;  /* 0x00096c0901007387 */ /* 0x0003e80000100800 */
[----:B------:R-:W4:Y:S01]  /*18020*/  LDL.LU R18, [R1+0x48] ;  /* 0x0000480001127983 */ /* 0x000f220000300800 */
[-C--:B0-----:R-:W-:Y:S02]  /*18030*/  LEA.HI.X.SX32 R8, R27, R4.reuse, 0x1, P2 ;  /* 0x000000041b087211 */ /* 0x081fe400010f0eff */
[----:B-1----:R-:W-:-:S03]  /*18040*/  LEA.HI.X.SX32 R9, R26, R4, 0x1, P3 ;  /* 0x000000041a097211 */ /* 0x002fc600018f0eff */
[----:B------:R0:W-:Y:S01]  /*18050*/  STL [R1+0x938], R8 ;  /* 0x0009380801007387 */ /* 0x0001e20000100800 */
[----:B--2---:R-:W-:-:S05]  /*18060*/  LEA R7, P2, R12, R3, 0x1 ;  /* 0x000000030c077211 */ /* 0x004fca00078408ff */
[----:B------:R1:W-:Y:S04]  /*18070*/  STL [R1+0x974], R7 ;  /* 0x0009740701007387 */ /* 0x0003e80000100800 */
[----:B------:R-:W-:Y:S04]  /*18080*/  STL [R1+0x940], R9 ;  /* 0x0009400901007387 */ /* 0x000fe80000100800 */
[----:B------:R-:W2:Y:S01]  /*18090*/  LDL.LU R20, [R1+0x44] ;  /* 0x0000440001147983 */ /* 0x000ea20000300800 */
[----:B0-----:R-:W-:Y:S02]  /*180a0*/  LEA R8, P3, R6, R3, 0x1 ;  /* 0x0000000306087211 */ /* 0x001fe400078608ff */
[----:B-1----:R-:W-:-:S03]  /*180b0*/  LEA.HI.X.SX32 R7, R25, R4, 0x1, P4 ;  /* 0x0000000419077211 */ /* 0x002fc600020f0eff */
[----:B------:R0:W-:Y:S04]  /*180c0*/  STL [R1+0x97c], R8 ;  /* 0x00097c0801007387 */ /* 0x0001e80000100800 */
[----:B------:R5:W-:Y:S01]  /*180d0*/  STL [R1+0x948], R7 ;  /* 0x0009480701007387 */ /* 0x000be20000100800 */
[----:B0-----:R-:W-:Y:S02]  /*180e0*/  LEA.HI.X.SX32 R8, R23, R4, 0x1, P5 ;  /* 0x0000000417087211 */ /* 0x001fe400028f0eff */
[----:B---3--:R-:W-:-:S05]  /*180f0*/  LEA R9, P4, R5, R3, 0x1 ;  /* 0x0000000305097211 */ /* 0x008fca00078808ff */
[----:B------:R-:W-:Y:S04]  /*18100*/  STL [R1+0x984], R9 ;  /* 0x0009840901007387 */ /* 0x000fe80000100800 */
[----:B------:R-:W3:Y:S01]  /*18110*/  LDL.LU R27, [R1+0x40] ;  /* 0x00004000011b7983 */ /* 0x000ee20000300800 */
[----:B-----5:R-:W-:-:S03]  /*18120*/  LEA R7, P5, R24, R3, 0x1 ;  /* 0x0000000318077211 */ /* 0x020fc600078a08ff */
[----:B------:R0:W-:Y:S04]  /*18130*/  STL [R1+0x950], R8 ;  /* 0x0009500801007387 */ /* 0x0001e80000100800 */
[----:B------:R1:W-:Y:S04]  /*18140*/  STL [R1+0x98c], R7 ;  /* 0x00098c0701007387 */ /* 0x0003e80000100800 */
[----:B------:R-:W5:Y:S01]  /*18150*/  LDL.LU R26, [R1+0x3c] ;  /* 0x00003c00011a7983 */ /* 0x000f620000300800 */
[----:B0-----:R-:W-:-:S05]  /*18160*/  LEA.HI.X.SX32 R8, R22, R4, 0x1, P6 ;  /* 0x0000000416087211 */ /* 0x001fca00030f0eff */
[----:B------:R0:W-:Y:S01]  /*18170*/  STL [R1+0x958], R8 ;  /* 0x0009580801007387 */ /* 0x0001e20000100800 */
[----:B-1----:R-:W-:-:S03]  /*18180*/  LEA R7, P6, R2, R3, 0x1 ;  /* 0x0000000302077211 */ /* 0x002fc600078c08ff */
[----:B------:R-:W5:Y:S04]  /*18190*/  LDL.LU R25, [R1+0x38] ;  /* 0x0000380001197983 */ /* 0x000f680000300800 */
[----:B------:R1:W-:Y:S01]  /*181a0*/  STL [R1+0x994], R7 ;  /* 0x0009940701007387 */ /* 0x0003e20000100800 */
[----:B0-----:R-:W-:-:S03]  /*181b0*/  LEA.HI.X.SX32 R8, R11, R4, 0x1, P0 ;  /* 0x000000040b087211 */ /* 0x001fc600000f0eff */
[----:B------:R-:W5:Y:S04]  /*181c0*/  LDL.LU R23, [R1+0x34] ;  /* 0x0000340001177983 */ /* 0x000f680000300800 */
[----:B------:R-:W-:Y:S04]  /*181d0*/  STL [R1+0x960], R8 ;  /* 0x0009600801007387 */ /* 0x000fe80000100800 */
[----:B------:R-:W5:Y:S01]  /*181e0*/  LDL.LU R22, [R1+0x30] ;  /* 0x0000300001167983 */ /* 0x000f620000300800 */
[----:B------:R-:W-:Y:S02]  /*181f0*/  LEA.HI.X.SX32 R0, R0, R4, 0x1, P1 ;  /* 0x0000000400007211 */ /* 0x000fe400008f0eff */
[----:B-1----:R-:W-:-:S05]  /*18200*/  LEA R7, P0, R13, R3, 0x1 ;  /* 0x000000030d077211 */ /* 0x002fca00078008ff */
[----:B------:R0:W-:Y:S04]  /*18210*/  STL [R1+0x99c], R7 ;  /* 0x00099c0701007387 */ /* 0x0001e80000100800 */
[----:B------:R-:W5:Y:S04]  /*18220*/  LDL.LU R11, [R1+0x2c] ;  /* 0x00002c00010b7983 */ /* 0x000f680000300800 */
[----:B------:R1:W-:Y:S01]  /*18230*/  STL [R1+0x968], R0 ;  /* 0x0009680001007387 */ /* 0x0003e20000100800 */
[----:B0-----:R-:W-:-:S03]  /*18240*/  LEA.HI.X.SX32 R7, R12, R4, 0x1, P2 ;  /* 0x000000040c077211 */ /* 0x001fc600010f0eff */
[----:B-1----:R-:W5:Y:S01]  /*18250*/  LDL.LU R0, [R1+0x28] ;  /* 0x0000280001007983 */ /* 0x002f620000300800 */
[----:B------:R-:W-:-:S05]  /*18260*/  LEA R8, P1, R14, R3, 0x1 ;  /* 0x000000030e087211 */ /* 0x000fca00078208ff */
[----:B------:R4:W-:Y:S04]  /*18270*/  STL [R1+0x9a4], R8 ;  /* 0x0009a40801007387 */ /* 0x0009e80000100800 */
[----:B------:R-:W5:Y:S04]  /*18280*/  LDL.LU R12, [R1+0x24] ;  /* 0x00002400010c7983 */ /* 0x000f680000300800 */
[----:B------:R0:W-:Y:S04]  /*18290*/  STL [R1+0x970], R7 ;  /* 0x0009700701007387 */ /* 0x0001e80000100800 */
[----:B------:R-:W5:Y:S01]  /*182a0*/  LDL.LU R29, [R1+0x20] ;  /* 0x00002000011d7983 */ /* 0x000f620000300800 */
[----:B----4-:R-:W-:-:S02]  /*182b0*/  LEA R8, P2, R16, R3, 0x1 ;  /* 0x0000000310087211 */ /* 0x010fc400078408ff */
[----:B0-----:R-:W-:-:S03]  /*182c0*/  LEA.HI.X.SX32 R7, R6, R4, 0x1, P3 ;  /* 0x0000000406077211 */ /* 0x001fc600018f0eff */
[----:B------:R0:W-:Y:S04]  /*182d0*/  STL [R1+0x9ac], R8 ;  /* 0x0009ac0801007387 */ /* 0x0001e80000100800 */
[----:B------:R-:W4:Y:S04]  /*182e0*/  LDL.LU R10, [R1+0x1c] ;  /* 0x00001c00010a7983 */ /* 0x000f280000300800 */
[----:B------:R1:W-:Y:S04]  /*182f0*/  STL [R1+0x978], R7 ;  /* 0x0009780701007387 */ /* 0x0003e80000100800 */
[----:B------:R-:W4:Y:S01]  /*18300*/  LDL.LU R9, [R1+0x18] ;  /* 0x0000180001097983 */ /* 0x000f220000300800 */
[----:B------:R-:W-:-:S02]  /*18310*/  LEA.HI.X.SX32 R5, R5, R4, 0x1, P4 ;  /* 0x0000000405057211 */ /* 0x000fc400020f0eff */
[----:B------:R-:W-:-:S05]  /*18320*/  LEA R6, P3, R17, R3, 0x1 ;  /* 0x0000000311067211 */ /* 0x000fca00078608ff */
[----:B------:R-:W-:Y:S04]  /*18330*/  STL [R1+0x9b4], R6 ;  /* 0x0009b40601007387 */ /* 0x000fe80000100800 */
[----:B0-----:R-:W4:Y:S04]  /*18340*/  LDL.LU R8, [R1+0x14] ;  /* 0x0000140001087983 */ /* 0x001f280000300800 */
[----:B------:R0:W-:Y:S04]  /*18350*/  STL [R1+0x980], R5 ;  /* 0x0009800501007387 */ /* 0x0001e80000100800 */
[----:B-1----:R-:W4:Y:S01]  /*18360*/  LDL.LU R7, [R1+0x10] ;  /* 0x0000100001077983 */ /* 0x002f220000300800 */
[----:B0-----:R-:W-:-:S02]  /*18370*/  LEA.HI.X.SX32 R5, R24, R4, 0x1, P5 ;  /* 0x0000000418057211 */ /* 0x001fc400028f0eff */
[----:B------:R-:W-:-:S05]  /*18380*/  LEA R6, P4, R18, R3, 0x1 ;  /* 0x0000000312067211 */ /* 0x000fca00078808ff */
[----:B------:R0:W-:Y:S04]  /*18390*/  STL [R1+0x9bc], R6 ;  /* 0x0009bc0601007387 */ /* 0x0001e80000100800 */
[----:B0-----:R-:W4:Y:S04]  /*183a0*/  LDL.LU R6, [R1+0x8] ;  /* 0x0000080001067983 */ /* 0x001f280000300800 */
[----:B------:R0:W-:Y:S04]  /*183b0*/  STL [R1+0x988], R5 ;  /* 0x0009880501007387 */ /* 0x0001e80000100800 */
[----:B0-----:R-:W4:Y:S01]  /*183c0*/  LDL.LU R5, [R1+0x4] ;  /* 0x0000040001057983 */ /* 0x001f220000300800 */
[----:B------:R-:W-:-:S02]  /*183d0*/  LEA.HI.X.SX32 R13, R13, R4, 0x1, P0 ;  /* 0x000000040d0d7211 */ /* 0x000fc400000f0eff */
[-C--:B------:R-:W-:Y:S02]  /*183e0*/  LEA.HI.X.SX32 R14, R14, R4.reuse, 0x1, P1 ;  /* 0x000000040e0e7211 */ /* 0x080fe400008f0eff */
[----:B------:R-:W-:Y:S02]  /*183f0*/  LEA.HI.X.SX32 R16, R16, R4, 0x1, P2 ;  /* 0x0000000410107211 */ /* 0x000fe400010f0eff */
[----:B--2---:R-:W-:-:S05]  /*18400*/  LEA R24, P5, R20, R3, 0x1 ;  /* 0x0000000314187211 */ /* 0x004fca00078a08ff */
[----:B------:R0:W-:Y:S02]  /*18410*/  STL [R1+0x9c4], R24 ;  /* 0x0009c41801007387 */ /* 0x0001e40000100800 */
[-C--:B0-----:R-:W-:Y:S02]  /*18420*/  LEA.HI.X.SX32 R24, R2, R4.reuse, 0x1, P6 ;  /* 0x0000000402187211 */ /* 0x081fe400030f0eff */
[----:B------:R-:W2:Y:S04]  /*18430*/  LDL.LU R2, [R1] ;  /* 0x0000000001027983 */ /* 0x000ea80000300800 */
[----:B------:R3:W-:Y:S01]  /*18440*/  STL [R1+0x990], R24 ;  /* 0x0009901801007387 */ /* 0x0007e20000100800 */
[----:B------:R-:W-:Y:S02]  /*18450*/  LEA.HI.X.SX32 R17, R17, R4, 0x1, P3 ;  /* 0x0000000411117211 */ /* 0x000fe400018f0eff */
[----:B---3--:R-:W-:-:S05]  /*18460*/  LEA R24, P6, R27, R3, 0x1 ;  /* 0x000000031b187211 */ /* 0x008fca00078c08ff */
[----:B------:R0:W-:Y:S04]  /*18470*/  STL [R1+0x9cc], R24 ;  /* 0x0009cc1801007387 */ /* 0x0001e80000100800 */
[----:B0-----:R-:W3:Y:S04]  /*18480*/  LDL.LU R24, [R1+0xb7c] ;  /* 0x000b7c0001187983 */ /* 0x001ee80000300800 */
[----:B------:R5:W-:Y:S02]  /*18490*/  STL [R1+0x998], R13 ;  /* 0x0009980d01007387 */ /* 0x000be40000100800 */
[----:B-----5:R-:W-:-:S05]  /*184a0*/  LEA R13, P0, R26, R3, 0x1 ;  /* 0x000000031a0d7211 */ /* 0x020fca00078008ff */
[----:B------:R0:W-:Y:S04]  /*184b0*/  STL [R1+0x9d4], R13 ;  /* 0x0009d40d01007387 */ /* 0x0001e80000100800 */
[----:B0-----:R-:W5:Y:S04]  /*184c0*/  LDL.LU R13, [R1+0xb78] ;  /* 0x000b7800010d7983 */ /* 0x001f680000300800 */
[----:B------:R0:W-:Y:S02]  /*184d0*/  STL [R1+0x9a0], R14 ;  /* 0x0009a00e01007387 */ /* 0x0001e40000100800 */
[----:B0-----:R-:W-:-:S05]  /*184e0*/  LEA R14, P1, R25, R3, 0x1 ;  /* 0x00000003190e7211 */ /* 0x001fca00078208ff */
[----:B------:R0:W-:Y:S04]  /*184f0*/  STL [R1+0x9dc], R14 ;  /* 0x0009dc0e01007387 */ /* 0x0001e80000100800 */
[----:B0-----:R-:W3:Y:S04]  /*18500*/  LDL.LU R14, [R1+0xb74] ;  /* 0x000b7400010e7983 */ /* 0x001ee80000300800 */
[----:B------:R0:W-:Y:S02]  /*18510*/  STL [R1+0x9a8], R16 ;  /* 0x0009a81001007387 */ /* 0x0001e40000100800 */
[----:B0-----:R-:W-:-:S05]  /*18520*/  LEA R16, P2, R23, R3, 0x1 ;  /* 0x0000000317107211 */ /* 0x001fca00078408ff */
[----:B------:R0:W-:Y:S01]  /*18530*/  STL [R1+0x9e4], R16 ;  /* 0x0009e41001007387 */ /* 0x0001e20000100800 */
[----:B------:R-:W-:-:S03]  /*18540*/  LEA.HI.X.SX32 R18, R18, R4, 0x1, P4 ;  /* 0x0000000412127211 */ /* 0x000fc600020f0eff */
[----:B0-----:R-:W5:Y:S04]  /*18550*/  LDL.LU R16, [R1+0xb70] ;  /* 0x000b700001107983 */ /* 0x001f680000300800 */
[----:B------:R0:W-:Y:S02]  /*18560*/  STL [R1+0x9b0], R17 ;  /* 0x0009b01101007387 */ /* 0x0001e40000100800 */
[----:B0-----:R-:W-:-:S05]  /*18570*/  LEA R17, P3, R22, R3, 0x1 ;  /* 0x0000000316117211 */ /* 0x001fca00078608ff */
[----:B------:R0:W-:Y:S01]  /*18580*/  STL [R1+0x9ec], R17 ;  /* 0x0009ec1101007387 */ /* 0x0001e20000100800 */
[----:B------:R-:W-:-:S03]  /*18590*/  LEA.HI.X.SX32 R20, R20, R4, 0x1, P5 ;  /* 0x0000000414147211 */ /* 0x000fc600028f0eff */
        /* <DEDUP_REMOVED lines=22> */
[----:B----4-:R-:W-:-:S05]  /*18700*/  LEA R25, P1, R10, R3, 0x1 ;  /* 0x000000030a197211 */ /* 0x010fca00078208ff */
[----:B------:R0:W-:Y:S01]  /*18710*/  STL [R1+0xa14], R25 ;  /* 0x000a141901007387 */ /* 0x0001e20000100800 */
[----:B------:R-:W-:-:S03]  /*18720*/  LEA.HI.X.SX32 R22, R22, R4, 0x1, P3 ;  /* 0x0000000416167211 */ /* 0x000fc600018f0eff */
[----:B0-----:R-:W4:Y:S04]  /*18730*/  LDL.LU R25, [R1+0xb58] ;  /* 0x000b580001197983 */ /* 0x001f280000300800 */
        /* <DEDUP_REMOVED lines=14> */
[----:B0-----:R-:W4:Y:S04]  /*18820*/  LDL.LU R11, [R1+0xb4c] ;  /* 0x000b4c00010b7983 */ /* 0x001f280000300800 */
[----:B------:R0:W-:Y:S02]  /*18830*/  STL [R1+0x9f8], R0 ;  /* 0x0009f80001007387 */ /* 0x0001e40000100800 */
[----:B0-----:R-:W-:-:S05]  /*18840*/  LEA R0, P5, R6, R3, 0x1 ;  /* 0x0000000306007211 */ /* 0x001fca00078a08ff */
[----:B------:R0:W-:Y:S04]  /*18850*/  STL [R1+0xa34], R0 ;  /* 0x000a340001007387 */ /* 0x0001e80000100800 */
[----:B0-----:R-:W5:Y:S04]  /*18860*/  LDL.LU R0, [R1+0xb48] ;  /* 0x000b480001007983 */ /* 0x001f680000300800 */
[----:B------:R0:W-:Y:S02]  /*18870*/  STL [R1+0xa00], R12 ;  /* 0x000a000c01007387 */ /* 0x0001e40000100800 */
[----:B0-----:R-:W-:-:S05]  /*18880*/  LEA R12, P6, R5, R3, 0x1 ;  /* 0x00000003050c7211 */ /* 0x001fca00078c08ff */
[----:B------:R0:W-:Y:S04]  /*18890*/  STL [R1+0xa3c], R12 ;  /* 0x000a3c0c01007387 */ /* 0x0001e80000100800 */
[----:B0-----:R-:W3:Y:S01]  /*188a0*/  LDL.LU R12, [R1+0xb44] ;  /* 0x000b4400010c7983 */ /* 0x001ee20000300800 */
[-C--:B------:R-:W-:Y:S02]  /*188b0*/  LEA.HI.X.SX32 R29, R29, R4.reuse, 0x1, P0 ;  /* 0x000000041d1d7211 */ /* 0x080fe400000f0eff */
[----:B------:R-:W-:-:S03]  /*188c0*/  LEA.HI.X.SX32 R10, R10, R4, 0x1, P1 ;  /* 0x000000040a0a7211 */ /* 0x000fc600008f0eff */
[----:B------:R2:W-:Y:S01]  /*188d0*/  STL [R1+0xa08], R29 ;  /* 0x000a081d01007387 */ /* 0x0005e20000100800 */
[----:B------:R-:W-:Y:S01]  /*188e0*/  LEA.HI.X.SX32 R9, R9, R4, 0x1, P2 ;  /* 0x0000000409097211 */ /* 0x000fe200010f0eff */
[----:B------:R-:W-:Y:S01]  /*188f0*/  IMAD R15, R15, UR4, RZ ;  /* 0x000000040f0f7c24 */ /* 0x000fe2000f8e02ff */
[----:B--2---:R-:W-:-:S05]  /*18900*/  LEA R29, P0, R2, R3, 0x1 ;  /* 0x00000003021d7211 */ /* 0x004fca00078008ff */
[----:B------:R-:W-:Y:S01]  /*18910*/  STL [R1+0xa44], R29 ;  /* 0x000a441d01007387 */ /* 0x000fe20000100800 */
[----:B------:R-:W-:-:S03]  /*18920*/  LEA.HI.X.SX32 R8, R8, R4, 0x1, P3 ;  /* 0x0000000408087211 */ /* 0x000fc600018f0eff */
[----:B------:R5:W-:Y:S01]  /*18930*/  STL [R1+0xa10], R10 ;  /* 0x000a100a01007387 */ /* 0x000be20000100800 */
[-C--:B------:R-:W-:Y:S02]  /*18940*/  LEA.HI.X.SX32 R7, R7, R4.reuse, 0x1, P4 ;  /* 0x0000000407077211 */ /* 0x080fe400020f0eff */
[-C--:B------:R-:W-:Y:S02]  /*18950*/  LEA.HI.X.SX32 R6, R6, R4.reuse, 0x1, P5 ;  /* 0x0000000406067211 */ /* 0x080fe400028f0eff */
[-C--:B------:R-:W-:Y:S02]  /*18960*/  LEA.HI.X.SX32 R5, R5, R4.reuse, 0x1, P6 ;  /* 0x0000000405057211 */ /* 0x080fe400030f0eff */
[----:B------:R-:W-:Y:S02]  /*18970*/  LEA.HI.X.SX32 R2, R2, R4, 0x1, P0 ;  /* 0x0000000402027211 */ /* 0x000fe400000f0eff */
[-C--:B-----5:R-:W-:Y:S02]  /*18980*/  LEA R10, P2, R0, R3.reuse, 0x1 ;  /* 0x00000003000a7211 */ /* 0x0a0fe400078408ff */
[----:B---3--:R-:W-:-:S05]  /*18990*/  LEA R29, P1, R12, R3, 0x1 ;  /* 0x000000030c1d7211 */ /* 0x008fca00078208ff */
[----:B------:R-:W-:Y:S04]  /*189a0*/  STL [R1+0xa4c], R29 ;  /* 0x000a4c1d01007387 */ /* 0x000fe80000100800 */
[----:B------:R0:W-:Y:S04]  /*189b0*/  STL [R1+0xa18], R9 ;  /* 0x000a180901007387 */ /* 0x0001e80000100800 */
[----:B------:R-:W-:Y:S04]  /*189c0*/  STL [R1+0xab4], R10 ;  /* 0x000ab40a01007387 */ /* 0x000fe80000100800 */
[----:B------:R1:W-:Y:S01]  /*189d0*/  STL [R1+0xa20], R8 ;  /* 0x000a200801007387 */ /* 0x0003e20000100800 */
[----:B0-----:R-:W-:-:S05]  /*189e0*/  LEA R9, P3, R15, R3, 0x1 ;  /* 0x000000030f097211 */ /* 0x001fca00078608ff */
[----:B------:R-:W-:Y:S01]  /*189f0*/  STL [R1+0xa54], R9 ;  /* 0x000a540901007387 */ /* 0x000fe20000100800 */
[----:B-1----:R-:W-:-:S03]  /*18a00*/  LEA R8, P4, R22, R3, 0x1 ;  /* 0x0000000316087211 */ /* 0x002fc600078808ff */
[----:B------:R0:W-:Y:S04]  /*18a10*/  STL [R1+0xa28], R7 ;  /* 0x000a280701007387 */ /* 0x0001e80000100800 */
[----:B------:R-:W-:Y:S04]  /*18a20*/  STL [R1+0xa5c], R8 ;  /* 0x000a5c0801007387 */ /* 0x000fe80000100800 */
[----:B------:R4:W-:Y:S01]  /*18a30*/  STL [R1+0xa30], R6 ;  /* 0x000a300601007387 */ /* 0x0009e20000100800 */
[----:B0-----:R-:W-:-:S05]  /*18a40*/  LEA R7, P5, R23, R3, 0x1 ;  /* 0x0000000317077211 */ /* 0x001fca00078a08ff */
[----:B------:R-:W-:Y:S01]  /*18a50*/  STL [R1+0xa64], R7 ;  /* 0x000a640701007387 */ /* 0x000fe20000100800 */
[----:B----4-:R-:W-:-:S03]  /*18a60*/  LEA R6, P6, R25, R3, 0x1 ;  /* 0x0000000319067211 */ /* 0x010fc600078c08ff */
[----:B------:R0:W-:Y:S04]  /*18a70*/  STL [R1+0xa38], R5 ;  /* 0x000a380501007387 */ /* 0x0001e80000100800 */
[----:B------:R1:W-:Y:S04]  /*18a80*/  STL [R1+0xa6c], R6 ;  /* 0x000a6c0601007387 */ /* 0x0003e80000100800 */
[----:B------:R2:W-:Y:S01]  /*18a90*/  STL [R1+0xa40], R2 ;  /* 0x000a400201007387 */ /* 0x0005e20000100800 */
[----:B0-----:R-:W-:Y:S02]  /*18aa0*/  LEA R5, P0, R26, R3, 0x1 ;  /* 0x000000031a057211 */ /* 0x001fe400078008ff */
[----:B-1----:R-:W-:-:S03]  /*18ab0*/  LEA.HI.X.SX32 R6, R12, R4, 0x1, P1 ;  /* 0x000000040c067211 */ /* 0x002fc600008f0eff */
[----:B------:R0:W-:Y:S01]  /*18ac0*/  STL [R1+0xa74], R5 ;  /* 0x000a740501007387 */ /* 0x0001e20000100800 */
[----:B--2---:R-:W-:-:S03]  /*18ad0*/  LEA R2, P1, R27, R3, 0x1 ;  /* 0x000000031b027211 */ /* 0x004fc600078208ff */
[----:B------:R1:W-:Y:S01]  /*18ae0*/  STL [R1+0xa48], R6 ;  /* 0x000a480601007387 */ /* 0x0003e20000100800 */
[----:B0-----:R-:W-:-:S03]  /*18af0*/  LEA.HI.X.SX32 R5, R0, R4, 0x1, P2 ;  /* 0x0000000400057211 */ /* 0x001fc600010f0eff */
[----:B------:R-:W2:Y:S01]  /*18b00*/  LDL.LU R0, [R1+0xb40] ;  /* 0x000b400001007983 */ /* 0x000ea20000300800 */
[----:B-1----:R-:W-:-:S03]  /*18b10*/  LEA.HI.X.SX32 R6, R15, R4, 0x1, P3 ;  /* 0x000000040f067211 */ /* 0x002fc600018f0eff */
[----:B------:R0:W-:Y:S04]  /*18b20*/  STL [R1+0xa7c], R2 ;  /* 0x000a7c0201007387 */ /* 0x0001e80000100800 */
[----:B------:R1:W-:Y:S01]  /*18b30*/  STL [R1+0xab0], R5 ;  /* 0x000ab00501007387 */ /* 0x0003e20000100800 */
[-C--:B0-----:R-:W-:Y:S02]  /*18b40*/  LEA R2, P2, R20, R3.reuse, 0x1 ;  /* 0x0000000314027211 */ /* 0x081fe400078408ff */
[----:B-1----:R-:W-:-:S03]  /*18b50*/  LEA R5, P3, R18, R3, 0x1 ;  /* 0x0000000312057211 */ /* 0x002fc600078608ff */
[----:B------:R0:W-:Y:S04]  /*18b60*/  STL [R1+0xa84], R2 ;  /* 0x000a840201007387 */ /* 0x0001e80000100800 */
[----:B------:R1:W-:Y:S04]  /*18b70*/  STL [R1+0xa50], R6 ;  /* 0x000a500601007387 */ /* 0x0003e80000100800 */
[----:B------:R-:W3:Y:S01]  /*18b80*/  LDL.LU R8, [R1+0xb04] ;  /* 0x000b040001087983 */ /* 0x000ee20000300800 */
[----:B0-----:R-:W-:-:S03]  /*18b90*/  LEA.HI.X.SX32 R2, R22, R4, 0x1, P4 ;  /* 0x0000000416027211 */ /* 0x001fc600020f0eff */
[----:B------:R0:W-:Y:S04]  /*18ba0*/  STL [R1+0xa8c], R5 ;  /* 0x000a8c0501007387 */ /* 0x0001e80000100800 */
[----:B------:R-:W4:Y:S04]  /*18bb0*/  LDL.LU R7, [R1+0xb08] ;  /* 0x000b080001077983 */ /* 0x000f280000300800 */
[----:B------:R5:W-:Y:S04]  /*18bc0*/  STL [R1+0xa58], R2 ;  /* 0x000a580201007387 */ /* 0x000be80000100800 */
[----:B-1----:R-:W4:Y:S01]  /*18bd0*/  LDL.LU R6, [R1+0xafc] ;  /* 0x000afc0001067983 */ /* 0x002f220000300800 */
[----:B0-----:R-:W-:-:S02]  /*18be0*/  LEA R5, P4, R17, R3, 0x1 ;  /* 0x0000000311057211 */ /* 0x001fc400078808ff */
[-C--:B-----5:R-:W-:Y:S02]  /*18bf0*/  LEA.HI.X.SX32 R2, R23, R4.reuse, 0x1, P5 ;  /* 0x0000000417027211 */ /* 0x0a0fe400028f0eff */
[----:B------:R-:W-:Y:S01]  /*18c00*/  LEA R9, P5, R16, R3, 0x1 ;  /* 0x0000000310097211 */ /* 0x000fe200078a08ff */
[----:B------:R0:W-:Y:S04]  /*18c10*/  STL [R1+0xa94], R5 ;  /* 0x000a940501007387 */ /* 0x0001e80000100800 */
[----:B------:R1:W-:Y:S04]  /*18c20*/  STL [R1+0xa60], R2 ;  /* 0x000a600201007387 */ /* 0x0003e80000100800 */
[----:B------:R5:W-:Y:S01]  /*18c30*/  STL [R1+0xa98], R9 ;  /* 0x000a980901007387 */ /* 0x000be20000100800 */
[----:B0-----:R-:W-:-:S02]  /*18c40*/  LEA.HI.X.SX32 R5, R25, R4, 0x1, P6 ;  /* 0x0000000419057211 */ /* 0x001fc400030f0eff */
[----:B-1----:R-:W-:-:S03]  /*18c50*/  LEA R2, P6, R14, R3, 0x1 ;  /* 0x000000030e027211 */ /* 0x002fc600078c08ff */
[----:B------:R0:W-:Y:S01]  /*18c60*/  STL [R1+0xa68], R5 ;  /* 0x000a680501007387 */ /* 0x0001e20000100800 */
[----:B-----5:R-:W-:-:S03]  /*18c70*/  LEA.HI.X.SX32 R9, R26, R4, 0x1, P0 ;  /* 0x000000041a097211 */ /* 0x020fc600000f0eff */
[----:B------:R1:W-:Y:S01]  /*18c80*/  STL [R1+0xa9c], R2 ;  /* 0x000a9c0201007387 */ /* 0x0003e20000100800 */
[----:B------:R-:W-:-:S03]  /*18c90*/  IMAD R28, R28, UR4, RZ ;  /* 0x000000041c1c7c24 */ /* 0x000fc6000f8e02ff */
[----:B------:R5:W-:Y:S01]  /*18ca0*/  STL [R1+0xa70], R9 ;  /* 0x000a700901007387 */ /* 0x000be20000100800 */
[----:B0-----:R-:W-:Y:S02]  /*18cb0*/  LEA R5, P0, R13, R3, 0x1 ;  /* 0x000000030d057211 */ /* 0x001fe400078008ff */
[----:B-1----:R-:W-:-:S03]  /*18cc0*/  LEA.HI.X.SX32 R2, R27, R4, 0x1, P1 ;  /* 0x000000041b027211 */ /* 0x002fc600008f0eff */
[----:B------:R0:W-:Y:S01]  /*18cd0*/  STL [R1+0xaa0], R5 ;  /* 0x000aa00501007387 */ /* 0x0001e20000100800 */
[----:B-----5:R-:W-:-:S03]  /*18ce0*/  LEA R9, P1, R24, R3, 0x1 ;  /* 0x0000000318097211 */ /* 0x020fc600078208ff */
[----:B------:R1:W-:Y:S04]  /*18cf0*/  STL [R1+0xa78], R2 ;  /* 0x000a780201007387 */ /* 0x0003e80000100800 */
[----:B------:R5:W-:Y:S01]  /*18d00*/  STL [R1+0xaa4], R9 ;  /* 0x000aa40901007387 */ /* 0x000be20000100800 */
[----:B0-----:R-:W-:Y:S02]  /*18d10*/  LEA.HI.X.SX32 R5, R20, R4, 0x1, P2 ;  /* 0x0000000414057211 */ /* 0x001fe400010f0eff */
[----:B-1----:R-:W-:-:S03]  /*18d20*/  LEA R2, P2, R28, R3, 0x1 ;  /* 0x000000031c027211 */ /* 0x002fc600078408ff */
[----:B------:R-:W-:Y:S01]  /*18d30*/  STL [R1+0xa80], R5 ;  /* 0x000a800501007387 */ /* 0x000fe20000100800 */
[----:B-----5:R-:W-:-:S03]  /*18d40*/  LEA.HI.X.SX32 R9, R18, R4, 0x1, P3 ;  /* 0x0000000412097211 */ /* 0x020fc600018f0eff */
[----:B------:R-:W-:Y:S04]  /*18d50*/  STL [R1+0xaa8], R2 ;  /* 0x000aa80201007387 */ /* 0x000fe80000100800 */
[----:B------:R0:W-:Y:S01]  /*18d60*/  STL [R1+0xa88], R9 ;  /* 0x000a880901007387 */ /* 0x0001e20000100800 */
[----:B------:R-:W-:Y:S01]  /*18d70*/  IMAD R21, R21, UR4, RZ ;  /* 0x0000000415157c24 */ /* 0x000fe2000f8e02ff */
[----:B0-----:R-:W0:Y:S01]  /*18d80*/  S2R R9, SR_TID.X ;  /* 0x0000000000097919 */ /* 0x001e220000002100 */
[----:B------:R-:W-:-:S03]  /*18d90*/  IMAD R19, R19, UR4, RZ ;  /* 0x0000000413137c24 */ /* 0x000fc6000f8e02ff */
[-C--:B------:R-:W-:Y:S02]  /*18da0*/  LEA R5, P3, R21, R3.reuse, 0x1 ;  /* 0x0000000315057211 */ /* 0x080fe400078608ff */
[-C--:B------:R-:W-:Y:S02]  /*18db0*/  LEA.HI.X.SX32 R2, R17, R4.reuse, 0x1, P4 ;  /* 0x0000000411027211 */ /* 0x080fe400020f0eff */
[----:B------:R-:W-:Y:S01]  /*18dc0*/  LEA R3, P4, R19, R3, 0x1 ;  /* 0x0000000313037211 */ /* 0x000fe200078808ff */
[----:B------:R1:W-:Y:S04]  /*18dd0*/  STL [R1+0xaac], R5 ;  /* 0x000aac0501007387 */ /* 0x0003e80000100800 */
[----:B------:R-:W-:Y:S01]  /*18de0*/  STL [R1+0xa90], R2 ;  /* 0x000a900201007387 */ /* 0x000fe20000100800 */
[----:B-1----:R-:W-:-:S03]  /*18df0*/  LEA.HI.X.SX32 R5, R16, R4, 0x1, P5 ;  /* 0x0000000410057211 */ /* 0x002fc600028f0eff */
[----:B------:R1:W-:Y:S04]  /*18e00*/  STL [R1+0x318], R3 ;  /* 0x0003180301007387 */ /* 0x0003e80000100800 */
[----:B------:R5:W-:Y:S01]  /*18e10*/  STL [R1+0x300], R5 ;  /* 0x0003000501007387 */ /* 0x000be20000100800 */
[-C--:B------:R-:W-:Y:S02]  /*18e20*/  LEA.HI.X.SX32 R10, R24, R4.reuse, 0x1, P1 ;  /* 0x00000004180a7211 */ /* 0x080fe400008f0eff */
[-C--:B-1----:R-:W-:Y:S02]  /*18e30*/  LEA.HI.X.SX32 R3, R14, R4.reuse, 0x1, P6 ;  /* 0x000000040e037211 */ /* 0x082fe400030f0eff */
[----:B-----5:R-:W-:-:S03]  /*18e40*/  LEA.HI.X.SX32 R5, R13, R4, 0x1, P0 ;  /* 0x000000040d057211 */ /* 0x020fc600000f0eff */
[----:B------:R1:W-:Y:S04]  /*18e50*/  STL [R1+0x304], R3 ;  /* 0x0003040301007387 */ /* 0x0003e80000100800 */
[----:B------:R0:W-:Y:S04]  /*18e60*/  STL [R1+0x308], R5 ;  /* 0x0003080501007387 */ /* 0x0001e80000100800 */
[----:B------:R5:W-:Y:S01]  /*18e70*/  STL [R1+0x30c], R10 ;  /* 0x00030c0a01007387 */ /* 0x000be20000100800 */
[----:B-1----:R-:W-:Y:S02]  /*18e80*/  LEA.HI.X.SX32 R3, R28, R4, 0x1, P2 ;  /* 0x000000041c037211 */ /* 0x002fe400010f0eff */
[----:B0-----:R-:W-:-:S03]  /*18e90*/  SHF.R.U32.HI R5, RZ, 0x4, R9 ;  /* 0x00000004ff057819 */ /* 0x001fc60000011609 */
[----:B------:R0:W-:Y:S01]  /*18ea0*/  STL [R1+0x310], R3 ;  /* 0x0003100301007387 */ /* 0x0001e20000100800 */
[----:B------:R-:W-:Y:S02]  /*18eb0*/  SGXT.U32 R5, R5, 0x3 ;  /* 0x000000030505781a */ /* 0x000fe40000000000 */
[----:B-----5:R-:W-:Y:S02]  /*18ec0*/  LEA.HI R10, R9, 0x38, RZ, 0x1c ;  /* 0x00000038090a7811 */ /* 0x020fe400078fe0ff */
[----:B------:R-:W-:Y:S02]  /*18ed0*/  LOP3.LUT R9, R5, 0x30, RZ, 0xfc, !PT ;  /* 0x0000003005097812 */ /* 0x000fe400078efcff */
[-C--:B0-----:R-:W-:Y:S01]  /*18ee0*/  LEA.HI.X.SX32 R3, R21, R4.reuse, 0x1, P3 ;  /* 0x0000000415037211 */ /* 0x081fe200018f0eff */
[----:B------:R-:W-:Y:S01]  /*18ef0*/  IMAD R10, R10, UR6, RZ ;  /* 0x000000060a0a7c24 */ /* 0x000fe2000f8e02ff */
[----:B------:R-:W-:Y:S01]  /*18f00*/  LEA R2, P5, R11, UR12, 0x1 ;  /* 0x0000000c0b027c11 */ /* 0x000fe2000f8a08ff */
[----:B------:R-:W-:Y:S01]  /*18f10*/  IMAD R9, R9, UR6, RZ ;  /* 0x0000000609097c24 */ /* 0x000fe2000f8e02ff */
[----:B------:R-:W-:Y:S01]  /*18f20*/  LEA.HI.X.SX32 R4, R19, R4, 0x1, P4 ;  /* 0x0000000413047211 */ /* 0x000fe200020f0eff */
[----:B------:R0:W-:Y:S01]  /*18f30*/  STL [R1+0x314], R3 ;  /* 0x0003140301007387 */ /* 0x0001e20000100800 */
[----:B------:R-:W-:-:S03]  /*18f40*/  IMAD R29, RZ, RZ, -UR6 ;  /* 0x80000006ff1d7e24 */ /* 0x000fc6000f8e02ff */
[----:B------:R2:W-:Y:S01]  /*18f50*/  STL [R1+0x2ac], R4 ;  /* 0x0002ac0401007387 */ /* 0x0005e20000100800 */
[----:B0-----:R-:W-:Y:S02]  /*18f60*/  LEA.HI.X.SX32 R3, R11, UR13, 0x1, P5 ;  /* 0x0000000d0b037c11 */ /* 0x001fe4000a8f0eff */
[-C--:B------:R-:W-:Y:S02]  /*18f70*/  LEA R11, P4, R10, R2.reuse, 0x1 ;  /* 0x000000020a0b7211 */ /* 0x080fe400078808ff */
[----:B------:R-:W-:-:S03]  /*18f80*/  LEA R13, P5, R9, R2, 0x1 ;  /* 0x00000002090d7211 */ /* 0x000fc600078a08ff */
[----:B------:R4:W-:Y:S01]  /*18f90*/  STL [R1+0x2c4], R11 ;  /* 0x0002c40b01007387 */ /* 0x0009e20000100800 */
[----:B------:R-:W-:-:S03]  /*18fa0*/  IMAD R5, R5, UR6, RZ ;  /* 0x0000000605057c24 */ /* 0x000fc6000f8e02ff */
[----:B------:R0:W-:Y:S01]  /*18fb0*/  STL [R1+0x2cc], R13 ;  /* 0x0002cc0d01007387 */ /* 0x0001e20000100800 */
[----:B------:R-:W-:Y:S01]  /*18fc0*/  LEA.HI.X.SX32 R9, R9, R3, 0x1, P5 ;  /* 0x0000000309097211 */ /* 0x000fe200028f0eff */
[----:B------:R-:W-:Y:S02]  /*18fd0*/  USHF.L.U32 UR6, UR6, 0x6, URZ ;  /* 0x0000000606067899 */ /* 0x000fe4000800063f */
[----:B------:R-:W-:Y:S01]  /*18fe0*/  USHF.L.U32 UR7, UR7, 0x6, URZ ;  /* 0x0000000607077899 */ /* 0x000fe2000800063f */
[----:B------:R-:W-:Y:S01]  /*18ff0*/  UMOV UR4, URZ ;  /* 0x0000003f00047c82 */ /* 0x000fe20008000000 */
[----:B------:R-:W-:Y:S02]  /*19000*/  USHF.R.S32.HI UR8, URZ, 0x1f, UR6 ;  /* 0x0000001f3f087899 */ /* 0x000fe40008011406 */
[----:B------:R-:W-:Y:S02]  /*19010*/  USHF.R.S32.HI UR9, URZ, 0x1f, UR7 ;  /* 0x0000001f3f097899 */ /* 0x000fe40008011407 */
[----:B------:R-:W-:Y:S01]  /*19020*/  USHF.L.U32 UR13, UR6, 0x1, URZ ;  /* 0x00000001060d7899 */ /* 0x000fe2000800063f */
[----:B--2---:R-:W-:Y:S01]  /*19030*/  IMAD R4, R29, 0x8, R0 ;  /* 0x000000081d047824 */ /* 0x004fe200078e0200 */
[----:B---3--:R-:W-:-:S02]  /*19040*/  LEA R12, P3, R8, R2, 0x1 ;  /* 0x00000002080c7211 */ /* 0x008fc400078608ff */
[----:B----4-:R-:W-:-:S03]  /*19050*/  LEA R11, P2, R7, R2, 0x1 ;  /* 0x00000002070b7211 */ /* 0x010fc600078408ff */
[----:B------:R1:W-:Y:S04]  /*19060*/  STL [R1+0x2d4], R12 ;  /* 0x0002d40c01007387 */ /* 0x0003e80000100800 */
[----:B------:R2:W-:Y:S01]  /*19070*/  STL [R1+0x2dc], R11 ;  /* 0x0002dc0b01007387 */ /* 0x0005e20000100800 */
[-C--:B0-----:R-:W-:Y:S02]  /*19080*/  LEA R13, P1, R6, R2.reuse, 0x1 ;  /* 0x00000002060d7211 */ /* 0x081fe400078208ff */
[-C--:B-1----:R-:W-:Y:S02]  /*19090*/  LEA R12, P0, R0, R2.reuse, 0x1 ;  /* 0x00000002000c7211 */ /* 0x082fe400078008ff */
[----:B--2---:R-:W-:Y:S02]  /*190a0*/  LEA.HI.X.SX32 R11, R10, R3, 0x1, P4 ;  /* 0x000000030a0b7211 */ /* 0x004fe400020f0eff */
[-C--:B------:R-:W-:Y:S01]  /*190b0*/  LEA R10, P4, R4, R2.reuse, 0x1 ;  /* 0x00000002040a7211 */ /* 0x080fe200078808ff */
[----:B------:R-:W-:Y:S01]  /*190c0*/  STL [R1+0x2e4], R13 ;  /* 0x0002e40d01007387 */ /* 0x000fe20000100800 */
[----:B------:R-:W-:-:S03]  /*190d0*/  LEA R2, P5, R5, R2, 0x1 ;  /* 0x0000000205027211 */ /* 0x000fc600078a08ff */
[----:B------:R-:W-:Y:S01]  /*190e0*/  STL [R1+0x2ec], R12 ;  /* 0x0002ec0c01007387 */ /* 0x000fe20000100800 */
[----:B------:R-:W-:-:S03]  /*190f0*/  LEA.HI.X.SX32 R8, R8, R3, 0x1, P3 ;  /* 0x0000000308087211 */ /* 0x000fc600018f0eff */
[----:B------:R-:W-:Y:S01]  /*19100*/  STL [R1+0x2c0], R11 ;  /* 0x0002c00b01007387 */ /* 0x000fe20000100800 */
[----:B------:R-:W-:-:S03]  /*19110*/  LEA.HI.X.SX32 R7, R7, R3, 0x1, P2 ;  /* 0x0000000307077211 */ /* 0x000fc600010f0eff */
[----:B------:R-:W-:Y:S04]  /*19120*/  STL [R1+0x2f4], R10 ;  /* 0x0002f40a01007387 */ /* 0x000fe80000100800 */
[----:B------:R-:W-:Y:S04]  /*19130*/  STL [R1+0x2c8], R9 ;  /* 0x0002c80901007387 */ /* 0x000fe80000100800 */
[----:B------:R0:W-:Y:S01]  /*19140*/  STL [R1+0x2fc], R2 ;  /* 0x0002fc0201007387 */ /* 0x0001e20000100800 */
[----:B------:R-:W-:-:S03]  /*19150*/  LEA.HI.X.SX32 R4, R4, R3, 0x1, P4 ;  /* 0x0000000304047211 */ /* 0x000fc600020f0eff */
[----:B------:R-:W-:Y:S01]  /*19160*/  STL [R1+0x2d0], R8 ;  /* 0x0002d00801007387 */ /* 0x000fe20000100800 */
[----:B0-----:R-:W-:-:S03]  /*19170*/  LEA.HI.X.SX32 R2, R6, R3, 0x1, P1 ;  /* 0x0000000306027211 */ /* 0x001fc600008f0eff */
[----:B------:R-:W-:Y:S01]  /*19180*/  STL [R1+0x2d8], R7 ;  /* 0x0002d80701007387 */ /* 0x000fe20000100800 */
[----:B------:R-:W-:-:S03]  /*19190*/  LEA.HI.X.SX32 R6, R0, R3, 0x1, P0 ;  /* 0x0000000300067211 */ /* 0x000fc600000f0eff */
[----:B------:R-:W2:Y:S04]  /*191a0*/  LDL.LU R0, [R1+0xb3c] ;  /* 0x000b3c0001007983 */ /* 0x000ea80000300800 */
[----:B------:R0:W-:Y:S04]  /*191b0*/  STL [R1+0x2e0], R2 ;  /* 0x0002e00201007387 */ /* 0x0001e80000100800 */
[----:B------:R1:W-:Y:S01]  /*191c0*/  STL [R1+0x2e8], R6 ;  /* 0x0002e80601007387 */ /* 0x0003e20000100800 */
[----:B0-----:R-:W-:-:S03]  /*191d0*/  LEA.HI.X.SX32 R2, R5, R3, 0x1, P5 ;  /* 0x0000000305027211 */ /* 0x001fc600028f0eff */
[----:B------:R2:W-:Y:S04]  /*191e0*/  STL [R1+0x2f0], R4 ;  /* 0x0002f00401007387 */ /* 0x0005e80000100800 */
[----:B------:R0:W-:Y:S04]  /*191f0*/  STL [R1+0x2f8], R2 ;  /* 0x0002f80201007387 */ /* 0x0001e80000100800 */
[----:B------:R-:W-:Y:S04]  /*19200*/  STL [R1+0x2b0], RZ ;  /* 0x0002b0ff01007387 */ /* 0x000fe80000100800 */
        /* <DEDUP_REMOVED lines=29> */
[----:B------:R-:W-:Y:S01]  /*193e0*/  STL [R1+0x238], RZ ;  /* 0x000238ff01007387 */ /* 0x000fe20000100800 */
[----:B-1----:R-:W1:Y:S02]  /*193f0*/  S2R R6, SR_TID.X ;  /* 0x0000000000067919 */ /* 0x002e640000002100 */
[----:B-1----:R-:W-:-:S02]  /*19400*/  IMAD.SHL.U32 R7, R6, 0x20, RZ ;  /* 0x0000002006077824 */ /* 0x002fc400078e00ff */
[----:B------:R-:W0:Y:S01]  /*19410*/  LDL.LU R6, [R1+0xb38] ;  /* 0x000b380001067983 */ /* 0x000e220000300800 */
[----:B------:R-:W-:Y:S02]  /*19420*/  USHF.L.U32 UR12, UR7, 0x1, URZ ;  /* 0x00000001070c7899 */ /* 0x000fe4000800063f */
[----:B------:R-:W-:Y:S01]  /*19430*/  LOP3.LUT R3, R7, 0x60, RZ, 0xc0, !PT ;  /* 0x0000006007037812 */ /* 0x000fe200078ec0ff */
[----:B------:R-:W-:Y:S01]  /*19440*/  USHF.L.U64.HI UR9, UR7, 0x1, UR9 ;  /* 0x0000000107097899 */ /* 0x000fe20008010209 */
[----:B--2---:R-:W-:Y:S01]  /*19450*/  LOP3.LUT R4, R0, 0x40, RZ, 0x3c, !PT ;  /* 0x0000004000047812 */ /* 0x004fe200078e3cff */
[----:B------:R-:W-:Y:S02]  /*19460*/  USHF.L.U64.HI UR8, UR6, 0x1, UR8 ;  /* 0x0000000106087899 */ /* 0x000fe40008010208 */
[----:B------:R-:W-:Y:S01]  /*19470*/  STL [R1+0xb28], R3 ;  /* 0x000b280301007387 */ /* 0x000fe20000100800 */
[----:B------:R-:W-:Y:S01]  /*19480*/  ULDC UR7, c[0x0][0x230] ;  /* 0x00008c0000077ab9 */ /* 0x000fe20000000800 */
[----:B0-----:R-:W-:-:S05]  /*19490*/  SHF.R.S32.HI R2, RZ, 0x6, R6 ;  /* 0x00000006ff027819 */ /* 0x001fca0000011406 */
[----:B------:R0:W-:Y:S04]  /*194a0*/  STL [R1+0xb08], R2 ;  /* 0x000b080201007387 */ /* 0x0001e80000100800 */
[----:B------:R-:W-:Y:S04]  /*194b0*/  STL [R1+0x23c], RZ ;  /* 0x00023cff01007387 */ /* 0x000fe80000100800 */
[----:B------:R-:W-:Y:S04]  /*194c0*/  STL [R1+0x1c0], RZ ;  /* 0x0001c0ff01007387 */ /* 0x000fe80000100800 */
[----:B------:R-:W-:Y:S04]  /*194d0*/  STL [R1+0x1c4], RZ ;  /* 0x0001c4ff01007387 */ /* 0x000fe80000100800 */
[----:B------:R-:W-:Y:S04]  /*194e0*/  STL [R1+0x1c8], RZ ;  /* 0x0001c8ff01007387 */ /* 0x000fe80000100800 */
[----:B------:R-:W-:Y:S04]  /*194f0*/  STL [R1+0x1cc], RZ ;  /* 0x0001ccff01007387 */ /* 0x000fe80000100800 */
[----:B------:R-:W2:Y:S01]  /*19500*/  LDL R6, [R1+0x2a0] ;  /* 0x0002a00001067983 */ /* 0x000ea20000100800 */
[----:B0-----:R-:W-:-:S02]  /*19510*/  LOP3.LUT R2, R0, 0x20, RZ, 0x3c, !PT ;  /* 0x0000002000027812 */ /* 0x001fc400078e3cff */
[----:B------:R-:W-:Y:S01]  /*19520*/  LOP3.LUT R3, R0, 0x60, RZ, 0x3c, !PT ;  /* 0x0000006000037812 */ /* 0x000fe200078e3cff */
        /* <DEDUP_REMOVED lines=28> */
[----:B------:R2:W-:Y:S04]  /*196f0*/  STL [R1+0xb04], R2 ;  /* 0x000b040201007387 */ /* 0x0005e80000100800 */
[----:B------:R0:W-:Y:S04]  /*19700*/  STL [R1+0xb00], R4 ;  /* 0x000b000401007387 */ /* 0x0001e80000100800 */
[----:B------:R0:W-:Y:S01]  /*19710*/  STL [R1+0xafc], R3 ;  /* 0x000afc0301007387 */ /* 0x0001e20000100800 */
[----:B--2---:R-:W-:-:S05]  /*19720*/  LOP3.LUT R2, R6, 0x40, RZ, 0x3c, !PT ;  /* 0x0000004006027812 */ /* 0x004fca00078e3cff */
[----:B------:R0:W-:Y:S02]  /*19730*/  STL [R1+0xb24], R2 ;  /* 0x000b240201007387 */ /* 0x0001e40000100800 */
.L_x_2:
[----:B------:R-:W-:Y:S04]  /*19740*/  STL [R1+0x140c], R23 ;  /* 0x00140c1701007387 */ /* 0x000fe80000100800 */
[----:B------:R-:W-:Y:S04]  /*19750*/  STL [R1+0x1408], R16 ;  /* 0x0014081001007387 */ /* 0x000fe80000100800 */
[----:B------:R-:W-:Y:S04]  /*19760*/  STL [R1+0x1404], R24 ;  /* 0x0014041801007387 */ /* 0x000fe80000100800 */
[----:B-----5:R-:W2:Y:S04]  /*19770*/  LDL R5, [R1+0x2f0] ;  /* 0x0002f00001057983 */ /* 0x020ea80000100800 */
[----:B0-----:R-:W2:Y:S01]  /*19780*/  LDL R4, [R1+0x2f4] ;  /* 0x0002f40001047983 */ /* 0x001ea20000100800 */
[----:B------:R-:W0:Y:S03]  /*19790*/  S2R R2, SR_TID.X ;  /* 0x0000000000027919 */ /* 0x000e260000002100 */
[----:B-1----:R1:W-:Y:S04]  /*197a0*/  STL [R1+0x1400], R25 ;  /* 0x0014001901007387 */ /* 0x0023e80000100800 */
[----:B-1----:R-:W3:Y:S04]  /*197b0*/  LDL R25, [R1+0x2ec] ;  /* 0x0002ec0001197983 */ /* 0x002ee80000100800 */
[----:B------:R-:W-:Y:S04]  /*197c0*/  STL [R1+0x13b0], R15 ;  /* 0x0013b00f01007387 */ /* 0x000fe80000100800 */
[----:B------:R-:W-:Y:S04]  /*197d0*/  STL [R1+0x13b4], R15 ;  /* 0x0013b40f01007387 */ /* 0x000fe80000100800 */
[----:B------:R-:W-:Y:S04]  /*197e0*/  STL [R1+0x13bc], R15 ;  /* 0x0013bc0f01007387 */ /* 0x000fe80000100800 */
[----:B------:R-:W-:Y:S01]  /*197f0*/  STL [R1+0x13c4], R15 ;  /* 0x0013c40f01007387 */ /* 0x000fe20000100800 */
[----:B0-----:R-:W-:-:S03]  /*19800*/  SHF.R.U32.HI R24, RZ, 0x4, R2 ;  /* 0x00000004ff187819 */ /* 0x001fc60000011602 */
[----:B------:R-:W-:Y:S01]  /*19810*/  STL [R1+0x13cc], R15 ;  /* 0x0013cc0f01007387 */ /* 0x000fe20000100800 */
[----:B------:R-:W-:-:S03]  /*19820*/  SGXT.U32 R24, R24, 0x3 ;  /* 0x000000031818781a */ /* 0x000fc60000000000 */
[----:B------:R-:W-:Y:S04]  /*19830*/  STL [R1+0x13d4], R15 ;  /* 0x0013d40f01007387 */ /* 0x000fe80000100800 */
[----:B------:R-:W-:Y:S04]  /*19840*/  STL [R1+0x13dc], R15 ;  /* 0x0013dc0f01007387 */ /* 0x000fe80000100800 */
[----:B------:R-:W-:Y:S04]  /*19850*/  STL [R1+0x13e4], R15 ;  /* 0x0013e40f01007387 */ /* 0x000fe80000100800 */
[----:B------:R-:W-:Y:S04]  /*19860*/  STL [R1+0x13ec], R15 ;  /* 0x0013ec0f01007387 */ /* 0x000fe80000100800 */
[----:B------:R-:W-:Y:S04]  /*19870*/  STL [R1+0x13f4], R15 ;  /* 0x0013f40f01007387 */ /* 0x000fe80000100800 */
[----:B------:R0:W-:Y:S04]  /*19880*/  STL [R1+0x13fc], R15 ;  /* 0x0013fc0f01007387 */ /* 0x0001e80000100800 */
[----:B------:R-:W-:Y:S04]  /*19890*/  STL [R1+0x13ac], R11 ;  /* 0x0013ac0b01007387 */ /* 0x000fe80000100800 */
[----:B------:R-:W-:Y:S04]  /*198a0*/  STL [R1+0x13b8], R11 ;  /* 0x0013b80b01007387 */ /* 0x000fe80000100800 */
[----:B------:R-:W-:Y:S04]  /*198b0*/  STL [R1+0x13c0], R11 ;  /* 0x0013c00b01007387 */ /* 0x000fe80000100800 */
[----:B------:R-:W-:Y:S04]  /*198c0*/  STL [R1+0x13c8], R11 ;  /* 0x0013c80b01007387 */ /* 0x000fe80000100800 */
[----:B------:R-:W-:Y:S04]  /*198d0*/  STL [R1+0x13d0], R11 ;  /* 0x0013d00b01007387 */ /* 0x000fe80000100800 */
[----:B------:R-:W-:Y:S04]  /*198e0*/  STL [R1+0x13d8], R11 ;  /* 0x0013d80b01007387 */ /* 0x000fe80000100800 */
[----:B------:R-:W-:Y:S04]  /*198f0*/  STL [R1+0x13e0], R11 ;  /* 0x0013e00b01007387 */ /* 0x000fe80000100800 */
[----:B------:R-:W-:Y:S04]  /*19900*/  STL [R1+0x13e8], R11 ;  /* 0x0013e80b01007387 */ /* 0x000fe80000100800 */
[----:B------:R-:W-:Y:S01]  /*19910*/  STL [R1+0x13f0], R11 ;  /* 0x0013f00b01007387 */ /* 0x000fe20000100800 */
[----:B------:R-:W-:-:S03]  /*19920*/  UIMAD UR6, UR4, -0x40, UR7 ;  /* 0xffffffc0040678a4 */ /* 0x000fc6000f8e0207 */
[----:B------:R-:W-:Y:S04]  /*19930*/  STL [R1+0x13f8], R11 ;  /* 0x0013f80b01007387 */ /* 0x000fe80000100800 */
[----:B------:R-:W-:Y:S01]  /*19940*/  STL [R1+0x13a8], R7 ;  /* 0x0013a80701007387 */ /* 0x000fe20000100800 */
[----:B------:R-:W-:-:S03]  /*19950*/  LOP3.LUT R23, R24, 0x8, RZ, 0xfc, !PT ;  /* 0x0000000818177812 */ /* 0x000fc600078efcff */
[----:B------:R-:W-:Y:S04]  /*19960*/  STL [R1+0x13a4], R9 ;  /* 0x0013a40901007387 */ /* 0x000fe80000100800 */
[----:B------:R-:W-:Y:S04]  /*19970*/  STL [R1+0x13a0], R10 ;  /* 0x0013a00a01007387 */ /* 0x000fe80000100800 */
[----:B------:R-:W-:Y:S04]  /*19980*/  STL [R1+0x139c], R8 ;  /* 0x00139c0801007387 */ /* 0x000fe80000100800 */
[----:B------:R-:W-:Y:S01]  /*19990*/  STL [R1+0x1398], R6 ;  /* 0x0013980601007387 */ /* 0x000fe20000100800 */
[----:B------:R-:W-:-:S03]  /*199a0*/  ISETP.GE.AND P0, PT, R23, UR6, PT ;  /* 0x0000000617007c0c */ /* 0x000fc6000bf06270 */
[----:B------:R-:W-:Y:S04]  /*199b0*/  STL [R1+0x1394], R14 ;  /* 0x0013940e01007387 */ /* 0x000fe80000100800 */
[----:B------:R-:W-:Y:S04]  /*199c0*/  STL [R1+0x1390], R29 ;  /* 0x0013901d01007387 */ /* 0x000fe80000100800 */
[----:B------:R-:W-:Y:S04]  /*199d0*/  STL [R1+0x138c], R28 ;  /* 0x00138c1c01007387 */ /* 0x000fe80000100800 */
[----:B------:R-:W-:Y:S04]  /*199e0*/  STL [R1+0x1388], R27 ;  /* 0x0013881b01007387 */ /* 0x000fe80000100800 */
[----:B------:R-:W-:Y:S04]  /*199f0*/  STL [R1+0x1384], R26 ;  /* 0x0013841a01007387 */ /* 0x000fe80000100800 */
[----:B------:R-:W-:Y:S04]  /*19a00*/  STL [R1+0x1380], R12 ;  /* 0x0013800c01007387 */ /* 0x000fe80000100800 */
[----:B------:R-:W-:Y:S01]  /*19a10*/  STL [R1+0x137c], R13 ;  /* 0x00137c0d01007387 */ /* 0x000fe20000100800 */
[----:B------:R-:W-:-:S03]  /*19a20*/  PRMT R3, RZ, 0x7610, R3 ;  /* 0x00007610ff037816 */ /* 0x000fc60000000003 */
[----:B------:R-:W-:Y:S04]  /*19a30*/  STL [R1+0x1378], R17 ;  /* 0x0013781101007387 */ /* 0x000fe80000100800 */
[----:B------:R-:W-:Y:S04]  /*19a40*/  STL [R1+0x136c], R0 ;  /* 0x00136c0001007387 */ /* 0x000fe80000100800 */
[----:B------:R-:W-:Y:S04]  /*19a50*/  STL [R1+0x1370], R0 ;  /* 0x0013700001007387 */ /* 0x000fe80000100800 */
[----:B------:R-:W-:Y:S04]  /*19a60*/  STL [R1+0x1374], R0 ;  /* 0x0013740001007387 */ /* 0x000fe80000100800 */
[----:B------:R-:W4:Y:S01]  /*19a70*/  LDL R2, [R1+0x2e8] ;  /* 0x0002e80001027983 */ /* 0x000f220000100800 */
[----:B------:R-:W-:-:S02]  /*19a80*/  LOP3.LUT R16, R24, 0x10, RZ, 0xfc, !PT ;  /* 0x0000001018107812 */ /* 0x000fc400078efcff */
[----:B------:R-:W-:Y:S01]  /*19a90*/  LOP3.LUT R24, R24, 0x18, RZ, 0xfc, !PT ;  /* 0x0000001818187812 */ /* 0x000fe200078efcff */
[----:B------:R-:W4:Y:S01]  /*19aa0*/  LDL.LU R23, [R1+0x140c] ;  /* 0x00140c0001177983 */ /* 0x000f220000300800 */
[----:B------:R-:W-:-:S03]  /*19ab0*/  ISETP.GE.AND P1, PT, R16, UR6, PT ;  /* 0x0000000610007c0c */ /* 0x000fc6000bf26270 */
[----:B--2---:R1:W2:Y:S01]  /*19ac0*/  @!P0 LDG.E.U16 R3, desc[UR10][R4.64] ;  /* 0x0000000a04038981 */ /* 0x0042a2000c1e1500 */
[----:B------:R-:W-:Y:S02]  /*19ad0*/  PRMT R18, RZ, 0x7610, R18 ;  /* 0x00007610ff127816 */ /* 0x000fe40000000012 */
[----:B------:R-:W-:Y:S01]  /*19ae0*/  ISETP.GE.AND P2, PT, R24, UR6, PT ;  /* 0x0000000618007c0c */ /* 0x000fe2000bf46270 */
[----:B------:R-:W2:Y:S04]  /*19af0*/  LDL.LU R16, [R1+0x1408] ;  /* 0x0014080001107983 */ /* 0x000ea80000300800 */
[----:B------:R-:W2:Y:S01]  /*19b00*/  LDL.LU R24, [R1+0x1404] ;  /* 0x0014040001187983 */ /* 0x000ea20000300800 */
[----:B-1----:R-:W1:Y:S01]  /*19b10*/  S2R R5, SR_TID.X ;  /* 0x0000000000057919 */ /* 0x002e620000002100 */
[----:B---3--:R-:W-:Y:S01]  /*19b20*/  @!P1 IMAD.MOV.U32 R4, RZ, RZ, R25 ;  /* 0x000000ffff049224 */ /* 0x008fe200078e0019 */
[----:B-1----:R-:W-:-:S04]  /*19b30*/  SHF.R.U32.HI R5, RZ, 0x4, R5 ;  /* 0x00000004ff057819 */ /* 0x002fc80000011605 */
[----:B------:R-:W-:-:S04]  /*19b40*/  SGXT.U32 R5, R5, 0x3 ;  /* 0x000000030505781a */ /* 0x000fc80000000000 */
[----:B------:R-:W-:-:S04]  /*19b50*/  LOP3.LUT R5, R5, 0x20, RZ, 0xfc, !PT ;  /* 0x0000002005057812 */ /* 0x000fc800078efcff */
[----:B------:R-:W-:Y:S01]  /*19b60*/  ISETP.GE.AND P3, PT, R5, UR6, PT ;  /* 0x0000000605007c0c */ /* 0x000fe2000bf66270 */
[----:B----4-:R-:W-:-:S05]  /*19b70*/  @!P1 IMAD.MOV.U32 R5, RZ, RZ, R2 ;  /* 0x000000ffff059224 */ /* 0x010fca00078e0002 */
[----:B------:R-:W3:Y:S04]  /*19b80*/  @!P1 LDG.E.U16 R18, desc[UR10][R4.64] ;  /* 0x0000000a04129981 */ /* 0x000ee8000c1e1500 */
[----:B--2---:R-:W-:Y:S04]  /*19b90*/  STL [R1+0x1368], R3 ;  /* 0x0013680301007387 */ /* 0x004fe80000100800 */
[----:B------:R-:W2:Y:S04]  /*19ba0*/  LDL R4, [R1+0x2e0] ;  /* 0x0002e00001047983 */ /* 0x000ea80000100800 */
[----:B------:R-:W2:Y:S01]  /*19bb0*/  LDL R5, [R1+0x2e4] ;  /* 0x0002e40001057983 */ /* 0x000ea20000100800 */
[----:B------:R-:W-:-:S03]  /*19bc0*/  PRMT R19, RZ, 0x7610, R19 ;  /* 0x00007610ff137816 */ /* 0x000fc60000000013 */
[----:B---3--:R-:W-:Y:S01]  /*19bd0*/  STL [R1+0x1364], R18 ;  /* 0x0013641201007387 */ /* 0x008fe20000100800 */
[----:B--2---:R-:W-:-:S04]  /*19be0*/  @!P2 LOP3.LUT R5, R5, R4, RZ, 0x3c, !PT ;  /* 0x000000040505a212 */ /* 0x004fc800078e3cff */
[----:B------:R-:W-:-:S04]  /*19bf0*/  @!P2 LOP3.LUT R4, R5, R4, RZ, 0x3c, !PT ;  /* 0x000000040504a212 */ /* 0x000fc800078e3cff */
[----:B------:R-:W-:-:S05]  /*19c00*/  @!P2 LOP3.LUT R5, R5, R4, RZ, 0x3c, !PT ;  /* 0x000000040505a212 */ /* 0x000fca00078e3cff */
[----:B------:R-:W2:Y:S04]  /*19c10*/  @!P2 LDG.E.U16 R19, desc[UR10][R4.64] ;  /* 0x0000000a0413a981 */ /* 0x000ea8000c1e1500 */
[----:B------:R-:W3:Y:S04]  /*19c20*/  LDL R4, [R1+0x2d8] ;  /* 0x0002d80001047983 */ /* 0x000ee80000100800 */
[----:B------:R-:W3:Y:S01]  /*19c30*/  LDL R5, [R1+0x2dc] ;  /* 0x0002dc0001057983 */ /* 0x000ee20000100800 */
[----:B------:R-:W-:Y:S01]  /*19c40*/  PRMT R20, RZ, 0x7610, R20 ;  /* 0x00007610ff147816 */ /* 0x000fe20000000014 */
[----:B------:R-:W1:Y:S01]  /*19c50*/  S2R R2, SR_TID.X ;  /* 0x0000000000027919 */ /* 0x000e620000002100 */
[----:B------:R-:W4:Y:S01]  /*19c60*/  S2R R25, SR_TID.X ;  /* 0x0000000000197919 */ /* 0x000f220000002100 */
[----:B--2---:R-:W-:Y:S01]  /*19c70*/  STL [R1+0x1360], R19 ;  /* 0x0013601301007387 */ /* 0x004fe20000100800 */
[----:B---3--:R-:W-:-:S04]  /*19c80*/  @!P3 LOP3.LUT R5, R5, R4, RZ, 0x3c, !PT ;  /* 0x000000040505b212 */ /* 0x008fc800078e3cff */
[----:B------:R-:W-:-:S04]  /*19c90*/  @!P3 LOP3.LUT R4, R5, R4, RZ, 0x3c, !PT ;  /* 0x000000040504b212 */ /* 0x000fc800078e3cff */
[----:B------:R-:W-:-:S05]  /*19ca0*/  @!P3 LOP3.LUT R5, R5, R4, RZ, 0x3c, !PT ;  /* 0x000000040505b212 */ /* 0x000fca00078e3cff */
[----:B------:R-:W2:Y:S04]  /*19cb0*/  @!P3 LDG.E.U16 R20, desc[UR10][R4.64] ;  /* 0x0000000a0414b981 */ /* 0x000ea8000c1e1500 */
[----:B------:R-:W3:Y:S04]  /*19cc0*/  LDL R4, [R1+0x2d0] ;  /* 0x0002d00001047983 */ /* 0x000ee80000100800 */
[----:B------:R-:W3:Y:S01]  /*19cd0*/  LDL R5, [R1+0x2d4] ;  /* 0x0002d40001057983 */ /* 0x000ee20000100800 */
[----:B-1----:R-:W-:-:S04]  /*19ce0*/  SHF.R.U32.HI R2, RZ, 0x4, R2 ;  /* 0x00000004ff027819 */ /* 0x002fc80000011602 */
[----:B------:R-:W-:-:S04]  /*19cf0*/  SGXT.U32 R2, R2, 0x3 ;  /* 0x000000030202781a */ /* 0x000fc80000000000 */
[----:B------:R-:W-:-:S04]  /*19d00*/  LOP3.LUT R2, R2, 0x28, RZ, 0xfc, !PT ;  /* 0x0000002802027812 */ /* 0x000fc800078efcff */
[----:B------:R-:W-:Y:S02]  /*19d10*/  ISETP.GE.AND P1, PT, R2, UR6, PT ;  /* 0x0000000602007c0c */ /* 0x000fe4000bf26270 */
[----:B----4-:R-:W-:Y:S02]  /*19d20*/  SHF.R.U32.HI R2, RZ, 0x4, R25 ;  /* 0x00000004ff027819 */ /* 0x010fe40000011619 */
[----:B------:R-:W-:-:S04]  /*19d30*/  LEA.HI R25, R25, 0x38, RZ, 0x1c ;  /* 0x0000003819197811 */ /* 0x000fc800078fe0ff */
[----:B------:R-:W-:Y:S02]  /*19d40*/  ISETP.GE.AND P4, PT, R25, UR6, PT ;  /* 0x0000000619007c0c */ /* 0x000fe4000bf86270 */
[----:B------:R-:W1:Y:S01]  /*19d50*/  S2R R25, SR_TID.X ;  /* 0x0000000000197919 */ /* 0x000e620000002100 */
[----:B------:R-:W-:Y:S02]  /*19d60*/  PRMT R21, RZ, 0x7610, R21 ;  /* 0x00007610ff157816 */ /* 0x000fe40000000015 */
[----:B-1----:R-:W-:-:S04]  /*19d70*/  LOP3.LUT R25, R25, 0x3f, RZ, 0xc0, !PT ;  /* 0x0000003f19197812 */ /* 0x002fc800078ec0ff */
[----:B------:R-:W-:Y:S01]  /*19d80*/  ISETP.GE.AND P3, PT, R25, UR6, PT ;  /* 0x0000000619007c0c */ /* 0x000fe2000bf66270 */
[----:B--2---:R-:W-:Y:S04]  /*19d90*/  STL [R1+0x135c], R20 ;  /* 0x00135c1401007387 */ /* 0x004fe80000100800 */
[----:B------:R-:W2:Y:S01]  /*19da0*/  LDL.LU R25, [R1+0x1400] ;  /* 0x0014000001197983 */ /* 0x000ea20000300800 */
[----:B---3--:R-:W-:-:S04]  /*19db0*/  @!P1 LOP3.LUT R5, R5, R4, RZ, 0x3c, !PT ;  /* 0x0000000405059212 */ /* 0x008fc800078e3cff */
[----:B------:R-:W-:-:S04]  /*19dc0*/  @!P1 LOP3.LUT R4, R5, R4, RZ, 0x3c, !PT ;  /* 0x0000000405049212 */ /* 0x000fc800078e3cff */
[----:B------:R-:W-:-:S05]  /*19dd0*/  @!P1 LOP3.LUT R5, R5, R4, RZ, 0x3c, !PT ;  /* 0x0000000405059212 */ /* 0x000fca00078e3cff */
[----:B------:R1:W3:Y:S04]  /*19de0*/  @!P1 LDG.E.U16 R21, desc[UR10][R4.64] ;  /* 0x0000000a04159981 */ /* 0x0002e8000c1e1500 */
[----:B------:R-:W1:Y:S04]  /*19df0*/  LDL R4, [R1+0x2c8] ;  /* 0x0002c80001047983 */ /* 0x000e680000100800 */
[----:B------:R-:W1:Y:S01]  /*19e00*/  LDL R5, [R1+0x2cc] ;  /* 0x0002cc0001057983 */ /* 0x000e620000100800 */
[----:B------:R-:W-:-:S04]  /*19e10*/  SGXT.U32 R2, R2, 0x3 ;  /* 0x000000030202781a */ /* 0x000fc80000000000 */
[----:B------:R-:W-:-:S04]  /*19e20*/  LOP3.LUT R2, R2, 0x30, RZ, 0xfc, !PT ;  /* 0x0000003002027812 */ /* 0x000fc800078efcff */
[----:B------:R-:W-:Y:S02]  /*19e30*/  ISETP.GE.AND P2, PT, R2, UR6, PT ;  /* 0x0000000602007c0c */ /* 0x000fe4000bf46270 */
[----:B------:R-:W-:-:S11]  /*19e40*/  PRMT R22, RZ, 0x7610, R22 ;  /* 0x00007610ff167816 */ /* 0x000fd60000000016 */
[----:B-1----:R-:W-:-:S04]  /*19e50*/  @!P2 LOP3.LUT R5, R5, R4, RZ, 0x3c, !PT ;  /* 0x000000040505a212 */ /* 0x002fc800078e3cff */
[----:B------:R-:W-:-:S04]  /*19e60*/  @!P2 LOP3.LUT R4, R5, R4, RZ, 0x3c, !PT ;  /* 0x000000040504a212 */ /* 0x000fc800078e3cff */
[----:B------:R-:W-:-:S05]  /*19e70*/  @!P2 LOP3.LUT R5, R5, R4, RZ, 0x3c, !PT ;  /* 0x000000040505a212 */ /* 0x000fca00078e3cff */
[----:B------:R-:W4:Y:S04]  /*19e80*/  @!P2 LDG.E.U16 R22, desc[UR10][R4.64] ;  /* 0x0000000a0416a981 */ /* 0x000f28000c1e1500 */
[----:B------:R-:W2:Y:S04]  /*19e90*/  LDL R4, [R1+0x2c0] ;  /* 0x0002c00001047983 */ /* 0x000ea80000100800 */
[----:B------:R-:W2:Y:S01]  /*19ea0*/  LDL R5, [R1+0x2c4] ;  /* 0x0002c40001057983 */ /* 0x000ea20000100800 */
[----:B------:R-:W-:Y:S01]  /*19eb0*/  PRMT R23, RZ, 0x7610, R23 ;  /* 0x00007610ff177816 */ /* 0x000fe20000000017 */
[----:B------:R-:W1:Y:S02]  /*19ec0*/  S2R R2, SR_TID.X ;  /* 0x0000000000027919 */ /* 0x000e640000002100 */
[----:B----4-:R-:W-:Y:S01]  /*19ed0*/  STL [R1+0x1358], R22 ;  /* 0x0013581601007387 */ /* 0x010fe20000100800 */
[----:B--2---:R-:W-:-:S04]  /*19ee0*/  @!P4 LOP3.LUT R5, R5, R4, RZ, 0x3c, !PT ;  /* 0x000000040505c212 */ /* 0x004fc800078e3cff */
[----:B------:R-:W-:-:S04]  /*19ef0*/  @!P4 LOP3.LUT R4, R5, R4, RZ, 0x3c, !PT ;  /* 0x000000040504c212 */ /* 0x000fc800078e3cff */
[----:B------:R-:W-:-:S05]  /*19f00*/  @!P4 LOP3.LUT R5, R5, R4, RZ, 0x3c, !PT ;  /* 0x000000040505c212 */ /* 0x000fca00078e3cff */
[----:B------:R2:W4:Y:S04]  /*19f10*/  @!P4 LDG.E.U16 R23, desc[UR10][R4.64] ;  /* 0x0000000a0417c981 */ /* 0x000528000c1e1500 */
[----:B------:R-:W2:Y:S04]  /*19f20*/  LDL R4, [R1+0x2f8] ;  /* 0x0002f80001047983 */ /* 0x000ea80000100800 */
[----:B------:R-:W2:Y:S01]  /*19f30*/  LDL R5, [R1+0x2fc] ;  /* 0x0002fc0001057983 */ /* 0x000ea20000100800 */
[----:B-1----:R-:W-:-:S04]  /*19f40*/  SHF.R.U32.HI R2, RZ, 0x4, R2 ;  /* 0x00000004ff027819 */ /* 0x002fc80000011602 */
[----:B------:R-:W-:-:S04]  /*19f50*/  SGXT.U32 R2, R2, 0x3 ;  /* 0x000000030202781a */ /* 0x000fc80000000000 */
[----:B------:R-:W-:Y:S02]  /*19f60*/  ISETP.GE.AND P0, PT, R2, UR6, PT ;  /* 0x0000000602007c0c */ /* 0x000fe4000bf06270 */
[----:B------:R-:W-:-:S11]  /*19f70*/  PRMT R16, RZ, 0x7610, R16 ;  /* 0x00007610ff107816 */ /* 0x000fd60000000010 */
[----:B--2---:R-:W-:-:S04]  /*19f80*/  @!P0 LOP3.LUT R5, R5, R4, RZ, 0x3c, !PT ;  /* 0x0000000405058212 */ /* 0x004fc800078e3cff */
[----:B------:R-:W-:-:S04]  /*19f90*/  @!P0 LOP3.LUT R4, R5, R4, RZ, 0x3c, !PT ;  /* 0x0000000405048212 */ /* 0x000fc800078e3cff */
[----:B------:R-:W-:-:S05]  /*19fa0*/  @!P0 LOP3.LUT R5, R5, R4, RZ, 0x3c, !PT ;  /* 0x0000000405058212 */ /* 0x000fca00078e3cff */
[----:B------:R1:W2:Y:S04]  /*19fb0*/  @!P0 LDG.E.U16 R16, desc[UR10][R4.64] ;  /* 0x0000000a04108981 */ /* 0x0002a8000c1e1500 */
[----:B------:R-:W1:Y:S04]  /*19fc0*/  LDL R4, [R1+0xab0] ;  /* 0x000ab00001047983 */ /* 0x000e680000100800 */
[----:B------:R-:W1:Y:S01]  /*19fd0*/  LDL R5, [R1+0xab4] ;  /* 0x000ab40001057983 */ /* 0x000e620000100800 */
[----:B------:R-:W-:Y:S01]  /*19fe0*/  PRMT R2, RZ, 0x7610, R2 ;  /* 0x00007610ff027816 */ /* 0x000fe20000000002 */
[----:B------:R-:W-:Y:S01]  /*19ff0*/  BAR.SYNC.DEFER_BLOCKING 0x0 ;  /* 0x0000000000007b1d */ /* 0x000fe20000010000 */
[----:B-1----:R-:W-:-:S04]  /*1a000*/  @!P3 LOP3.LUT R5, R5, R4, RZ, 0x3c, !PT ;  /* 0x000000040505b212 */ /* 0x002fc800078e3cff */
[----:B------:R-:W-:-:S04]  /*1a010*/  @!P3 LOP3.LUT R4, R5, R4, RZ, 0x3c, !PT ;  /* 0x000000040504b212 */ /* 0x000fc800078e3cff */
[----:B------:R-:W-:-:S05]  /*1a020*/  @!P3 LOP3.LUT R5, R5, R4, RZ, 0x3c, !PT ;  /* 0x000000040505b212 */ /* 0x000fca00078e3cff */
[----:B------:R-:W3:Y:S04]  /*1a030*/  @!P3 LDG.E.U16 R2, desc[UR10][R4.64] ;  /* 0x0000000a0402b981 */ /* 0x000ee8000c1e1500 */
[----:B------:R-:W4:Y:S04]  /*1a040*/  LDL R4, [R1+0x30c] ;  /* 0x00030c0001047983 */ /* 0x000f280000100800 */
[----:B------:R-:W4:Y:S01]  /*1a050*/  LDL R5, [R1+0xaa4] ;  /* 0x000aa40001057983 */ /* 0x000f220000100800 */
[----:B------:R-:W-:-:S03]  /*1a060*/  PRMT R24, RZ, 0x7610, R24 ;  /* 0x00007610ff187816 */ /* 0x000fc60000000018 */
[----:B---3--:R-:W-:Y:S01]  /*1a070*/  STL [R1+0x1354], R2 ;  /* 0x0013540201007387 */ /* 0x008fe20000100800 */
[----:B----4-:R-:W-:-:S04]  /*1a080*/  @!P3 LOP3.LUT R5, R5, R4, RZ, 0x3c, !PT ;  /* 0x000000040505b212 */ /* 0x010fc800078e3cff */
[----:B------:R-:W-:-:S04]  /*1a090*/  @!P3 LOP3.LUT R4, R5, R4, RZ, 0x3c, !PT ;  /* 0x000000040504b212 */ /* 0x000fc800078e3cff */
[----:B------:R-:W-:-:S05]  /*1a0a0*/  @!P3 LOP3.LUT R5, R5, R4, RZ, 0x3c, !PT ;  /* 0x000000040505b212 */ /* 0x000fca00078e3cff */
[----:B------:R1:W3:Y:S04]  /*1a0b0*/  @!P3 LDG.E.U16 R24, desc[UR10][R4.64] ;  /* 0x0000000a0418b981 */ /* 0x0002e8000c1e1500 */
[----:B------:R-:W1:Y:S04]  /*1a0c0*/  LDL R4, [R1+0xa90] ;  /* 0x000a900001047983 */ /* 0x000e680000100800 */
[----:B------:R-:W1:Y:S01]  /*1a0d0*/  LDL R5, [R1+0xa94] ;  /* 0x000a940001057983 */ /* 0x000e620000100800 */
[----:B------:R-:W-:Y:S02]  /*1a0e0*/  PRMT R25, RZ, 0x7610, R25 ;  /* 0x00007610ff197816 */ /* 0x000fe40000000019 */
[----:B-1----:R-:W-:-:S04]  /*1a0f0*/  @!P3 LOP3.LUT R5, R5, R4, RZ, 0x3c, !PT ;  /* 0x000000040505b212 */ /* 0x002fc800078e3cff */
[----:B------:R-:W-:-:S04]  /*1a100*/  @!P3 LOP3.LUT R4, R5, R4, RZ, 0x3c, !PT ;  /* 0x000000040504b212 */ /* 0x000fc800078e3cff */
[----:B------:R-:W-:-:S05]  /*1a110*/  @!P3 LOP3.LUT R5, R5, R4, RZ, 0x3c, !PT ;  /* 0x000000040505b212 */ /* 0x000fca00078e3cff */
[----:B------:R1:W4:Y:S04]  /*1a120*/  @!P3 LDG.E.U16 R25, desc[UR10][R4.64] ;  /* 0x0000000a0419b981 */ /* 0x000328000c1e1500 */
[----:B------:R-:W1:Y:S04]  /*1a130*/  LDL R4, [R1+0xa70] ;  /* 0x000a700001047983 */ /* 0x000e680000100800 */
[----:B------:R-:W1:Y:S01]  /*1a140*/  LDL R5, [R1+0xa74] ;  /* 0x000a740001057983 */ /* 0x000e620000100800 */
[----:B0-----:R-:W-:Y:S02]  /*1a150*/  PRMT R15, RZ, 0x7610, R15 ;  /* 0x00007610ff0f7816 */ /* 0x001fe4000000000f */
[----:B-1----:R-:W-:-:S04]  /*1a160*/  @!P3 LOP3.LUT R5, R5, R4, RZ, 0x3c, !PT ;  /* 0x000000040505b212 */ /* 0x002fc800078e3cff */
[----:B------:R-:W-:-:S04]  /*1a170*/  @!P3 LOP3.LUT R4, R5, R4, RZ, 0x3c, !PT ;  /* 0x000000040504b212 */ /* 0x000fc800078e3cff */
[----:B------:R-:W-:-:S05]  /*1a180*/  @!P3 LOP3.LUT R5, R5, R4, RZ, 0x3c, !PT ;  /* 0x000000040505b212 */ /* 0x000fca00078e3cff */
[----:B------:R-:W2:Y:S04]  /*1a190*/  @!P3 LDG.E.U16 R15, desc[UR10][R4.64] ;  /* 0x0000000a040fb981 */ /* 0x000ea8000c1e1500 */
[----:B--2---:R0:W-:Y:S04]  /*1a1a0*/  STL [R1+0xa4], R15 ;  /* 0x0000a40f01007387 */ /* 0x0041e80000100800 */
[----:B0-----:R-:W2:Y:S04]  /*1a1b0*/  LDL.LU R15, [R1+0x13fc] ;  /* 0x0013fc00010f7983 */ /* 0x001ea80000300800 */
[----:B------:R-:W3:Y:S04]  /*1a1c0*/  LDL R4, [R1+0xa50] ;  /* 0x000a500001047983 */ /* 0x000ee80000100800 */
[----:B------:R-:W3:Y:S01]  /*1a1d0*/  LDL R5, [R1+0xa54] ;  /* 0x000a540001057983 */ /* 0x000ee20000100800 */
[----:B------:R-:W-:-:S02]  /*1a1e0*/  PRMT R11, RZ, 0x7610, R11 ;  /* 0x00007610ff0b7816 */ /* 0x000fc4000000000b */
[----:B---3--:R-:W-:-:S04]  /*1a1f0*/  @!P3 LOP3.LUT R5, R5, R4, RZ, 0x3c, !PT ;  /* 0x000000040505b212 */ /* 0x008fc800078e3cff */
[----:B------:R-:W-:-:S04]  /*1a200*/  @!P3 LOP3.LUT R4, R5, R4, RZ, 0x3c, !PT ;  /* 0x000000040504b212 */ /* 0x000fc800078e3cff */
[----:B------:R-:W-:-:S05]  /*1a210*/  @!P3 LOP3.LUT R5, R5, R4, RZ, 0x3c, !PT ;  /* 0x000000040505b212 */ /* 0x000fca00078e3cff */
[----:B------:R-:W3:Y:S04]  /*1a220*/  @!P3 LDG.E.U16 R11, desc[UR10][R4.64] ;  /* 0x0000000a040bb981 */ /* 0x000ee8000c1e1500 */
[----:B---3--:R0:W-:Y:S04]  /*1a230*/  STL [R1+0xa0], R11 ;  /* 0x0000a00b01007387 */ /* 0x0081e80000100800 */
[----:B0-----:R-:W3:Y:S04]  /*1a240*/  LDL.LU R11, [R1+0x13f8] ;  /* 0x0013f800010b7983 */ /* 0x001ee80000300800 */
[----:B------:R-:W4:Y:S04]  /*1a250*/  LDL R4, [R1+0xa30] ;  /* 0x000a300001047983 */ /* 0x000f280000100800 */
[----:B------:R-:W4:Y:S01]  /*1a260*/  LDL R5, [R1+0xa34] ;  /* 0x000a340001057983 */ /* 0x000f220000100800 */
[----:B--2---:R-:W-:-:S02]  /*1a270*/  PRMT R15, RZ, 0x7610, R15 ;  /* 0x00007610ff0f7816 */ /* 0x004fc4000000000f */
[----:B----4-:R-:W-:-:S04]  /*1a280*/  @!P3 LOP3.LUT R5, R5, R4, RZ, 0x3c, !PT ;  /* 0x000000040505b212 */ /* 0x010fc800078e3cff */
[----:B------:R-:W-:-:S04]  /*1a290*/  @!P3 LOP3.LUT R4, R5, R4, RZ, 0x3c, !PT ;  /* 0x000000040504b212 */ /* 0x000fc800078e3cff */
[----:B------:R-:W-:-:S05]  /*1a2a0*/  @!P3 LOP3.LUT R5, R5, R4, RZ, 0x3c, !PT ;  /* 0x000000040505b212 */ /* 0x000fca00078e3cff */
[----:B------:R-:W2:Y:S04]  /*1a2b0*/  @!P3 LDG.E.U16 R15, desc[UR10][R4.64] ;  /* 0x0000000a040fb981 */ /* 0x000ea8000c1e1500 */
[----:B--2---:R0:W-:Y:S04]  /*1a2c0*/  STL [R1+0x9c], R15 ;  /* 0x00009c0f01007387 */ /* 0x0041e80000100800 */
[----:B0-----:R-:W2:Y:S04]  /*1a2d0*/  LDL.LU R15, [R1+0x13f4] ;  /* 0x0013f400010f7983 */ /* 0x001ea80000300800 */
[----:B------:R-:W4:Y:S04]  /*1a2e0*/  LDL R4, [R1+0xa10] ;  /* 0x000a100001047983 */ /* 0x000f280000100800 */
[----:B------:R-:W4:Y:S01]  /*1a2f0*/  LDL R5, [R1+0xa14] ;  /* 0x000a140001057983 */ /* 0x000f220000100800 */
[----:B---3--:R-:W-:-:S02]  /*1a300*/  PRMT R11, RZ, 0x7610, R11 ;  /* 0x00007610ff0b7816 */ /* 0x008fc4000000000b */
[----:B----4-:R-:W-:-:S04]  /*1a310*/  @!P3 LOP3.LUT R5, R5, R4, RZ, 0x3c, !PT ;  /* 0x000000040505b212 */ /* 0x010fc800078e3cff */
        /* <DEDUP_REMOVED lines=155> */
[----:B------:R0:W2:Y:S04]  /*1acd0*/  @!P3 LDG.E.U16 R15, desc[UR10][R4.64] ;  /* 0x0000000a040fb981 */ /* 0x0000a8000c1e1500 */
[----:B------:R-:W0:Y:S04]  /*1ace0*/  LDL R4, [R1+0x7d0] ;  /* 0x0007d00001047983 */ /* 0x000e280000100800 */
[----:B------:R-:W0:Y:S01]  /*1acf0*/  LDL R5, [R1+0x7d4] ;  /* 0x0007d40001057983 */ /* 0x000e220000100800 */
[----:B---3--:R-:W-:Y:S02]  /*1ad00*/  PRMT R11, RZ, 0x7610, R11 ;  /* 0x00007610ff0b7816 */ /* 0x008fe4000000000b */
[----:B0-----:R-:W-:-:S04]  /*1ad10*/  @!P3 LOP3.LUT R5, R5, R4, RZ, 0x3c, !PT ;  /* 0x000000040505b212 */ /* 0x001fc800078e3cff */
[----:B------:R-:W-:-:S04]  /*1ad20*/  @!P3 LOP3.LUT R4, R5, R4, RZ, 0x3c, !PT ;  /* 0x000000040504b212 */ /* 0x000fc800078e3cff */
[----:B------:R-:W-:-:S05]  /*1ad30*/  @!P3 LOP3.LUT R5, R5, R4, RZ, 0x3c, !PT ;  /* 0x000000040505b212 */ /* 0x000fca00078e3cff */
[----:B------:R-:W3:Y:S04]  /*1ad40*/  @!P3 LDG.E.U16 R11, desc[UR10][R4.64] ;  /* 0x0000000a040bb981 */ /* 0x000ee8000c1e1500 */
[----:B--2---:R0:W-:Y:S04]  /*1ad50*/  STL [R1+0x54], R15 ;  /* 0x0000540f01007387 */ /* 0x0041e80000100800 */
[----:B0-----:R-:W2:Y:S04]  /*1ad60*/  LDL R15, [R1+0x734] ;  /* 0x00073400010f7983 */ /* 0x001ea80000100800 */
[----:B---3--:R0:W-:Y:S04]  /*1ad70*/  STL [R1+0x50], R11 ;  /* 0x0000500b01007387 */ /* 0x0081e80000100800 */
[----:B0-----:R-:W3:Y:S04]  /*1ad80*/  LDL.LU R11, [R1+0x13ac] ;  /* 0x0013ac00010b7983 */ /* 0x001ee80000300800 */
[----:B------:R-:W4:Y:S04]  /*1ad90*/  LDL R4, [R1+0x7b0] ;  /* 0x0007b00001047983 */ /* 0x000f280000100800 */
[----:B------:R-:W4:Y:S01]  /*1ada0*/  LDL R5, [R1+0x7b4] ;  /* 0x0007b40001057983 */ /* 0x000f220000100800 */
[----:B------:R-:W-:-:S02]  /*1adb0*/  PRMT R7, RZ, 0x7610, R7 ;  /* 0x00007610ff077816 */ /* 0x000fc40000000007 */
[----:B----4-:R-:W-:-:S04]  /*1adc0*/  @!P3 LOP3.LUT R5, R5, R4, RZ, 0x3c, !PT ;  /* 0x000000040505b212 */ /* 0x010fc800078e3cff */
[----:B------:R-:W-:-:S04]  /*1add0*/  @!P3 LOP3.LUT R4, R5, R4, RZ, 0x3c, !PT ;  /* 0x000000040504b212 */ /* 0x000fc800078e3cff */
[----:B------:R-:W-:-:S05]  /*1ade0*/  @!P3 LOP3.LUT R5, R5, R4, RZ, 0x3c, !PT ;  /* 0x000000040505b212 */ /* 0x000fca00078e3cff */
[----:B------:R-:W4:Y:S04]  /*1adf0*/  @!P3 LDG.E.U16 R7, desc[UR10][R4.64] ;  /* 0x0000000a0407b981 */ /* 0x000f28000c1e1500 */
[----:B----4-:R0:W-:Y:S04]  /*1ae00*/  STL [R1+0x4c], R7 ;  /* 0x00004c0701007387 */ /* 0x0101e80000100800 */
[----:B0-----:R-:W4:Y:S04]  /*1ae10*/  LDL.LU R7, [R1+0x13a8] ;  /* 0x0013a80001077983 */ /* 0x001f280000300800 */
[----:B------:R-:W2:Y:S04]  /*1ae20*/  LDL R4, [R1+0x790] ;  /* 0x0007900001047983 */ /* 0x000ea80000100800 */
[----:B------:R-:W2:Y:S01]  /*1ae30*/  LDL R5, [R1+0x794] ;  /* 0x0007940001057983 */ /* 0x000ea20000100800 */
[----:B------:R-:W-:-:S02]  /*1ae40*/  PRMT R9, RZ, 0x7610, R9 ;  /* 0x00007610ff097816 */ /* 0x000fc40000000009 */
[----:B--2---:R-:W-:-:S04]  /*1ae50*/  @!P3 LOP3.LUT R5, R5, R4, RZ, 0x3c, !PT ;  /* 0x000000040505b212 */ /* 0x004fc800078e3cff */
        /* <DEDUP_REMOVED lines=20> */
[----:B------:R-:W4:Y:S01]  /*1afa0*/  @!P3 LDG.E.U16 R8, desc[UR10][R4.64] ;  /* 0x0000000a0408b981 */ /* 0x000f22000c1e1500 */
[----:B------:R-:W-:-:S03]  /*1afb0*/  PRMT R11, RZ, 0x7610, R11 ;  /* 0x00007610ff0b7816 */ /* 0x000fc6000000000b */
[----:B----4-:R0:W-:Y:S04]  /*1afc0*/  STL [R1+0x40], R8 ;  /* 0x0000400801007387 */ /* 0x0101e80000100800 */
[----:B0-----:R-:W4:Y:S04]  /*1afd0*/  LDL.LU R8, [R1+0x139c] ;  /* 0x00139c0001087983 */ /* 0x001f280000300800 */
[----:B------:R-:W2:Y:S01]  /*1afe0*/  LDL R5, [R1+0x730] ;  /* 0x0007300001057983 */ /* 0x000ea20000100800 */
[----:B------:R-:W-:Y:S01]  /*1aff0*/  @!P3 IMAD.MOV.U32 R4, RZ, RZ, R15 ;  /* 0x000000ffff04b224 */ /* 0x000fe200078e000f */
[----:B------:R-:W-:-:S02]  /*1b000*/  PRMT R6, RZ, 0x7610, R6 ;  /* 0x00007610ff067816 */ /* 0x000fc40000000006 */
[----:B------:R-:W3:Y:S04]  /*1b010*/  LDL R15, [R1+0x670] ;  /* 0x00067000010f7983 */ /* 0x000ee80000100800 */
[----:B--2---:R0:W2:Y:S04]  /*1b020*/  @!P3 LDG.E.U16 R11, desc[UR10][R4.64] ;  /* 0x0000000a040bb981 */ /* 0x0040a8000c1e1500 */
[----:B------:R-:W0:Y:S04]  /*1b030*/  LDL R4, [R1+0x710] ;  /* 0x0007100001047983 */ /* 0x000e280000100800 */
[----:B------:R-:W0:Y:S02]  /*1b040*/  LDL R5, [R1+0x714] ;  /* 0x0007140001057983 */ /* 0x000e240000100800 */
[----:B0-----:R-:W-:-:S04]  /*1b050*/  @!P3 LOP3.LUT R5, R5, R4, RZ, 0x3c, !PT ;  /* 0x000000040505b212 */ /* 0x001fc800078e3cff */
[----:B------:R-:W-:-:S04]  /*1b060*/  @!P3 LOP3.LUT R4, R5, R4, RZ, 0x3c, !PT ;  /* 0x000000040504b212 */ /* 0x000fc800078e3cff */
[----:B------:R-:W-:-:S05]  /*1b070*/  @!P3 LOP3.LUT R5, R5, R4, RZ, 0x3c, !PT ;  /* 0x000000040505b212 */ /* 0x000fca00078e3cff */
[----:B------:R-:W4:Y:S04]  /*1b080*/  @!P3 LDG.E.U16 R6, desc[UR10][R4.64] ;  /* 0x0000000a0406b981 */ /* 0x000f28000c1e1500 */
[----:B--2---:R0:W-:Y:S04]  /*1b090*/  STL [R1+0x3c], R11 ;  /* 0x00003c0b01007387 */ /* 0x0041e80000100800 */
[----:B0-----:R-:W2:Y:S04]  /*1b0a0*/  LDL R11, [R1+0x674] ;  /* 0x00067400010b7983 */ /* 0x001ea80000100800 */
[----:B----4-:R0:W-:Y:S04]  /*1b0b0*/  STL [R1+0x38], R6 ;  /* 0x0000380601007387 */ /* 0x0101e80000100800 */
[----:B0-----:R-:W4:Y:S04]  /*1b0c0*/  LDL.LU R6, [R1+0x1398] ;  /* 0x0013980001067983 */ /* 0x001f280000300800 */
        /* <DEDUP_REMOVED lines=27> */
[----:B------:R-:W3:Y:S04]  /*1b280*/  LDL R4, [R1+0x690] ;  /* 0x0006900001047983 */ /* 0x000ee80000100800 */
[----:B------:R-:W3:Y:S01]  /*1b290*/  LDL R5, [R1+0x694] ;  /* 0x0006940001057983 */ /* 0x000ee20000100800 */
[----:B------:R-:W-:-:S02]  /*1b2a0*/  PRMT R7, RZ, 0x7610, R7 ;  /* 0x00007610ff077816 */ /* 0x000fc40000000007 */
[----:B------:R-:W-:Y:S02]  /*1b2b0*/  PRMT R27, RZ, 0x7610, R27 ;  /* 0x00007610ff1b7816 */ /* 0x000fe4000000001b */
[----:B---3--:R-:W-:-:S04]  /*1b2c0*/  @!P3 LOP3.LUT R5, R5, R4, RZ, 0x3c, !PT ;  /* 0x000000040505b212 */ /* 0x008fc800078e3cff */
[----:B------:R-:W-:-:S04]  /*1b2d0*/  @!P3 LOP3.LUT R4, R5, R4, RZ, 0x3c, !PT ;  /* 0x000000040504b212 */ /* 0x000fc800078e3cff */
[----:B------:R-:W-:-:S05]  /*1b2e0*/  @!P3 LOP3.LUT R5, R5, R4, RZ, 0x3c, !PT ;  /* 0x000000040505b212 */ /* 0x000fca00078e3cff */
[----:B------:R0:W3:Y:S02]  /*1b2f0*/  @!P3 LDG.E.U16 R7, desc[UR10][R4.64] ;  /* 0x0000000a0407b981 */ /* 0x0000e4000c1e1500 */
[----:B0-----:R-:W-:Y:S02]  /*1b300*/  @!P3 IMAD.MOV.U32 R4, RZ, RZ, R11 ;  /* 0x000000ffff04b224 */ /* 0x001fe400078e000b */
[----:B------:R-:W-:-:S05]  /*1b310*/  @!P3 IMAD.MOV.U32 R5, RZ, RZ, R15 ;  /* 0x000000ffff05b224 */ /* 0x000fca00078e000f */
[----:B------:R-:W2:Y:S04]  /*1b320*/  @!P3 LDG.E.U16 R27, desc[UR10][R4.64] ;  /* 0x0000000a041bb981 */ /* 0x000ea8000c1e1500 */
[----:B---3--:R0:W-:Y:S04]  /*1b330*/  STL [R1+0x28], R7 ;  /* 0x0000280701007387 */ /* 0x0081e80000100800 */
[----:B------:R-:W3:Y:S04]  /*1b340*/  LDL R15, [R1+0x5d0] ;  /* 0x0005d000010f7983 */ /* 0x000ee80000100800 */
[----:B------:R-:W4:Y:S04]  /*1b350*/  LDL R11, [R1+0x5d4] ;  /* 0x0005d400010b7983 */ /* 0x000f280000100800 */
[----:B0-----:R-:W3:Y:S04]  /*1b360*/  LDL R7, [R1+0x5f4] ;  /* 0x0005f40001077983 */ /* 0x001ee80000100800 */
        /* <DEDUP_REMOVED lines=8> */
[----:B------:R0:W4:Y:S04]  /*1b3f0*/  @!P3 LDG.E.U16 R9, desc[UR10][R4.64] ;  /* 0x0000000a0409b981 */ /* 0x000128000c1e1500 */
[----:B------:R-:W0:Y:S04]  /*1b400*/  LDL R4, [R1+0x630] ;  /* 0x0006300001047983 */ /* 0x000e280000100800 */
[----:B------:R-:W0:Y:S01]  /*1b410*/  LDL R5, [R1+0x634] ;  /* 0x0006340001057983 */ /* 0x000e220000100800 */
[----:B------:R-:W-:Y:S02]  /*1b420*/  PRMT R26, RZ, 0x7610, R26 ;  /* 0x00007610ff1a7816 */ /* 0x000fe4000000001a */
[----:B0-----:R-:W-:-:S04]  /*1b430*/  @!P3 LOP3.LUT R5, R5, R4, RZ, 0x3c, !PT ;  /* 0x000000040505b212 */ /* 0x001fc800078e3cff */
[----:B------:R-:W-:-:S04]  /*1b440*/  @!P3 LOP3.LUT R4, R5, R4, RZ, 0x3c, !PT ;  /* 0x000000040504b212 */ /* 0x000fc800078e3cff */
[----:B------:R-:W-:-:S05]  /*1b450*/  @!P3 LOP3.LUT R5, R5, R4, RZ, 0x3c, !PT ;  /* 0x000000040505b212 */ /* 0x000fca00078e3cff */
[----:B------:R-:W3:Y:S04]  /*1b460*/  @!P3 LDG.E.U16 R26, desc[UR10][R4.64] ;  /* 0x0000000a041ab981 */ /* 0x000ee8000c1e1500 */
[----:B----4-:R0:W-:Y:S04]  /*1b470*/  STL [R1+0x20], R9 ;  /* 0x0000200901007387 */ /* 0x0101e80000100800 */
[----:B0-----:R-:W4:Y:S04]  /*1b480*/  LDL R9, [R1+0x5b4] ;  /* 0x0005b40001097983 */ /* 0x001f280000100800 */
        /* <DEDUP_REMOVED lines=8> */
[----:B------:R-:W2:Y:S01]  /*1b510*/  @!P3 LDG.E.U16 R12, desc[UR10][R4.64] ;  /* 0x0000000a040cb981 */ /* 0x000ea2000c1e1500 */
[----:B------:R-:W-:-:S03]  /*1b520*/  PRMT R13, RZ, 0x7610, R13 ;  /* 0x00007610ff0d7816 */ /* 0x000fc6000000000d */
[----:B--2---:R0:W-:Y:S04]  /*1b530*/  STL [R1+0x18], R12 ;  /* 0x0000180c01007387 */ /* 0x0041e80000100800 */
[----:B0-----:R-:W2:Y:S04]  /*1b540*/  LDL.LU R12, [R1+0x1380] ;  /* 0x00138000010c7983 */ /* 0x001ea80000300800 */
[----:B------:R-:W4:Y:S01]  /*1b550*/  LDL R5, [R1+0x5f0] ;  /* 0x0005f00001057983 */ /* 0x000f220000100800 */
[----:B------:R-:W-:Y:S01]  /*1b560*/  @!P3 IMAD.MOV.U32 R4, RZ, RZ, R7 ;  /* 0x000000ffff04b224 */ /* 0x000fe200078e0007 */
[----:B------:R-:W-:-:S02]  /*1b570*/  PRMT R10, RZ, 0x7610, R10 ;  /* 0x00007610ff0a7816 */ /* 0x000fc4000000000a */
[----:B------:R-:W3:Y:S04]  /*1b580*/  LDL R7, [R1+0x574] ;  /* 0x0005740001077983 */ /* 0x000ee80000100800 */
[----:B----4-:R0:W4:Y:S02]  /*1b590*/  @!P3 LDG.E.U16 R13, desc[UR10][R4.64] ;  /* 0x0000000a040db981 */ /* 0x010124000c1e1500 */
[----:B0-----:R-:W-:Y:S02]  /*1b5a0*/  @!P3 IMAD.MOV.U32 R4, RZ, RZ, R11 ;  /* 0x000000ffff04b224 */ /* 0x001fe400078e000b */
[----:B------:R-:W-:-:S05]  /*1b5b0*/  @!P3 IMAD.MOV.U32 R5, RZ, RZ, R15 ;  /* 0x000000ffff05b224 */ /* 0x000fca00078e000f */
[----:B------:R0:W2:Y:S04]  /*1b5c0*/  @!P3 LDG.E.U16 R10, desc[UR10][R4.64] ;  /* 0x0000000a040ab981 */ /* 0x0000a8000c1e1500 */
[----:B----4-:R1:W-:Y:S04]  /*1b5d0*/  STL [R1+0x14], R13 ;  /* 0x0000140d01007387 */ /* 0x0103e80000100800 */
[----:B-1----:R-:W4:Y:S04]  /*1b5e0*/  LDL.LU R13, [R1+0x137c] ;  /* 0x00137c00010d7983 */ /* 0x002f280000300800 */
[----:B------:R-:W3:Y:S01]  /*1b5f0*/  LDL R5, [R1+0x5b0] ;  /* 0x0005b00001057983 */ /* 0x000ee20000100800 */
[----:B------:R-:W-:Y:S01]  /*1b600*/  PRMT R8, RZ, 0x7610, R8 ;  /* 0x00007610ff087816 */ /* 0x000fe20000000008 */
[----:B0-----:R-:W-:-:S02]  /*1b610*/  @!P3 IMAD.MOV.U32 R4, RZ, RZ, R9 ;  /* 0x000000ffff04b224 */ /* 0x001fc400078e0009 */
[----:B------:R-:W4:Y:S04]  /*1b620*/  LDL R15, [R1+0x554] ;  /* 0x00055400010f7983 */ /* 0x000f280000100800 */
[----:B------:R-:W4:Y:S04]  /*1b630*/  LDL R11, [R1+0x530] ;  /* 0x00053000010b7983 */ /* 0x000f280000100800 */
[----:B--2---:R0:W-:Y:S01]  /*1b640*/  STL [R1+0x10], R10 ;  /* 0x0000100a01007387 */ /* 0x0041e20000100800 */
[----:B------:R-:W-:-:S03]  /*1b650*/  PRMT R17, RZ, 0x7610, R17 ;  /* 0x00007610ff117816 */ /* 0x000fc60000000011 */
[----:B------:R-:W2:Y:S04]  /*1b660*/  LDL R9, [R1+0x510] ;  /* 0x0005100001097983 */ /* 0x000ea80000100800 */
[----:B0-----:R-:W2:Y:S04]  /*1b670*/  LDL R10, [R1+0x534] ;  /* 0x00053400010a7983 */ /* 0x001ea80000100800 */
[----:B---3--:R0:W3:Y:S04]  /*1b680*/  @!P3 LDG.E.U16 R8, desc[UR10][R4.64] ;  /* 0x0000000a0408b981 */ /* 0x0080e8000c1e1500 */
[----:B------:R-:W0:Y:S04]  /*1b690*/  LDL R4, [R1+0x590] ;  /* 0x0005900001047983 */ /* 0x000e280000100800 */
[----:B------:R-:W0:Y:S02]  /*1b6a0*/  LDL R5, [R1+0x594] ;  /* 0x0005940001057983 */ /* 0x000e240000100800 */
[----:B0-----:R-:W-:-:S04]  /*1b6b0*/  @!P3 LOP3.LUT R5, R5, R4, RZ, 0x3c, !PT ;  /* 0x000000040505b212 */ /* 0x001fc800078e3cff */
[----:B------:R-:W-:-:S04]  /*1b6c0*/  @!P3 LOP3.LUT R4, R5, R4, RZ, 0x3c, !PT ;  /* 0x000000040504b212 */ /* 0x000fc800078e3cff */
[----:B------:R-:W-:-:S05]  /*1b6d0*/  @!P3 LOP3.LUT R5, R5, R4, RZ, 0x3c, !PT ;  /* 0x000000040505b212 */ /* 0x000fca00078e3cff */
[----:B------:R-:W4:Y:S04]  /*1b6e0*/  @!P3 LDG.E.U16 R17, desc[UR10][R4.64] ;  /* 0x0000000a0411b981 */ /* 0x000f28000c1e1500 */
[----:B---3--:R0:W-:Y:S04]  /*1b6f0*/  STL [R1+0xc], R8 ;  /* 0x00000c0801007387 */ /* 0x0081e80000100800 */
[----:B0-----:R-:W3:Y:S04]  /*1b700*/  LDL R8, [R1+0x514] ;  /* 0x0005140001087983 */ /* 0x001ee80000100800 */
[----:B----4-:R0:W-:Y:S04]  /*1b710*/  STL [R1+0x8], R17 ;  /* 0x0000081101007387 */ /* 0x0101e80000100800 */
[----:B0-----:R-:W4:Y:S04]  /*1b720*/  LDL.LU R17, [R1+0x1378] ;  /* 0x0013780001117983 */ /* 0x001f280000300800 */
[----:B------:R-:W2:Y:S01]  /*1b730*/  LDL R5, [R1+0x570] ;  /* 0x0005700001057983 */ /* 0x000ea20000100800 */
[----:B------:R-:W-:Y:S01]  /*1b740*/  PRMT R6, RZ, 0x7610, R6 ;  /* 0x00007610ff067816 */ /* 0x000fe20000000006 */
[----:B------:R-:W-:-:S02]  /*1b750*/  @!P3 IMAD.MOV.U32 R4, RZ, RZ, R7 ;  /* 0x000000ffff04b224 */ /* 0x000fc400078e0007 */
[----:B------:R-:W4:Y:S04]  /*1b760*/  LDL R7, [R1+0x4f0] ;  /* 0x0004f00001077983 */ /* 0x000f280000100800 */
[----:B--2---:R0:W2:Y:S04]  /*1b770*/  @!P3 LDG.E.U16 R6, desc[UR10][R4.64] ;  /* 0x0000000a0406b981 */ /* 0x0040a8000c1e1500 */
[----:B------:R-:W3:Y:S01]  /*1b780*/  LDL R5, [R1+0x550] ;  /* 0x0005500001057983 */ /* 0x000ee20000100800 */
[----:B------:R-:W-:Y:S01]  /*1b790*/  PRMT R14, RZ, 0x7610, R14 ;  /* 0x00007610ff0e7816 */ /* 0x000fe2000000000e */
[----:B0-----:R-:W-:Y:S01]  /*1b7a0*/  @!P3 IMAD.MOV.U32 R4, RZ, RZ, R15 ;  /* 0x000000ffff04b224 */ /* 0x001fe200078e000f */
[----:B------:R-:W-:Y:S01]  /*1b7b0*/  PRMT R29, RZ, 0x7610, R29 ;  /* 0x00007610ff1d7816 */ /* 0x000fe2000000001d */
[----:B--2---:R0:W-:Y:S04]  /*1b7c0*/  STL [R1+0x4], R6 ;  /* 0x0000040601007387 */ /* 0x0041e80000100800 */
[----:B0-----:R-:W2:Y:S04]  /*1b7d0*/  LDL R6, [R1+0x4f4] ;  /* 0x0004f40001067983 */ /* 0x001ea80000100800 */
[----:B---3--:R0:W3:Y:S02]  /*1b7e0*/  @!P3 LDG.E.U16 R14, desc[UR10][R4.64] ;  /* 0x0000000a040eb981 */ /* 0x0080e4000c1e1500 */
[----:B0-----:R-:W-:-:S02]  /*1b7f0*/  @!P3 IMAD.MOV.U32 R4, RZ, RZ, R10 ;  /* 0x000000ffff04b224 */ /* 0x001fc400078e000a */
[----:B------:R-:W-:-:S05]  /*1b800*/  @!P3 IMAD.MOV.U32 R5, RZ, RZ, R11 ;  /* 0x000000ffff05b224 */ /* 0x000fca00078e000b */
[----:B------:R0:W3:Y:S01]  /*1b810*/  @!P3 LDG.E.U16 R29, desc[UR10][R4.64] ;  /* 0x0000000a041db981 */ /* 0x0000e2000c1e1500 */
[----:B------:R-:W-:Y:S02]  /*1b820*/  PRMT R28, RZ, 0x7610, R28 ;  /* 0x00007610ff1c7816 */ /* 0x000fe4000000001c */
[----:B------:R-:W-:Y:S01]  /*1b830*/  PRMT R27, RZ, 0x7610, R27 ;  /* 0x00007610ff1b7816 */ /* 0x000fe2000000001b */
[----:B0-----:R-:W-:Y:S02]  /*1b840*/  @!P3 IMAD.MOV.U32 R4, RZ, RZ, R8 ;  /* 0x000000ffff04b224 */ /* 0x001fe400078e0008 */
[----:B------:R-:W-:-:S05]  /*1b850*/  @!P3 IMAD.MOV.U32 R5, RZ, RZ, R9 ;  /* 0x000000ffff05b224 */ /* 0x000fca00078e0009 */
[----:B------:R4:W3:Y:S02]  /*1b860*/  @!P3 LDG.E.U16 R28, desc[UR10][R4.64] ;  /* 0x0000000a041cb981 */ /* 0x0008e4000c1e1500 */
[----:B----4-:R-:W-:Y:S02]  /*1b870*/  @!P3 IMAD.MOV.U32 R5, RZ, RZ, R7 ;  /* 0x000000ffff05b224 */ /* 0x010fe400078e0007 */
[----:B--2---:R-:W-:-:S05]  /*1b880*/  @!P3 IMAD.MOV.U32 R4, RZ, RZ, R6 ;  /* 0x000000ffff04b224 */ /* 0x004fca00078e0006 */
[----:B------:R-:W2:Y:S04]  /*1b890*/  @!P3 LDG.E.U16 R27, desc[UR10][R4.64] ;  /* 0x0000000a041bb981 */ /* 0x000ea8000c1e1500 */
[----:B---3--:R-:W-:Y:S04]  /*1b8a0*/  STL [R1+0x12c0], R29 ;  /* 0x0012c01d01007387 */ /* 0x008fe80000100800 */
[----:B------:R-:W3:Y:S04]  /*1b8b0*/  LDL R9, [R1+0x4d0] ;  /* 0x0004d00001097983 */ /* 0x000ee80000100800 */
[----:B------:R-:W4:Y:S04]  /*1b8c0*/  LDL R8, [R1+0x4d4] ;  /* 0x0004d40001087983 */ /* 0x000f280000100800 */
[----:B------:R-:W-:Y:S04]  /*1b8d0*/  STL [R1+0x12bc], R28 ;  /* 0x0012bc1c01007387 */ /* 0x000fe80000100800 */
[----:B------:R-:W-:Y:S04]  /*1b8e0*/  STL [R1+0x12c4], R28 ;  /* 0x0012c41c01007387 */ /* 0x000fe80000100800 */
[----:B------:R0:W-:Y:S04]  /*1b8f0*/  STL [R1+0x1344], R28 ;  /* 0x0013441c01007387 */ /* 0x0001e80000100800 */
[----:B------:R-:W3:Y:S04]  /*1b900*/  LDL R7, [R1+0x4b0] ;  /* 0x0004b00001077983 */ /* 0x000ee80000100800 */
[----:B------:R-:W3:Y:S01]  /*1b910*/  LDL R6, [R1+0x4b4] ;  /* 0x0004b40001067983 */ /* 0x000ee20000100800 */
[----:B------:R-:W-:-:S03]  /*1b920*/  PRMT R26, RZ, 0x7610, R26 ;  /* 0x00007610ff1a7816 */ /* 0x000fc6000000001a */
[----:B--2---:R-:W-:Y:S04]  /*1b930*/  STL [R1+0x12c8], R27 ;  /* 0x0012c81b01007387 */ /* 0x004fe80000100800 */
        /* <DEDUP_REMOVED lines=8> */
[----:B----4-:R-:W-:-:S03]  /*1b9c0*/  @!P3 IMAD.MOV.U32 R4, RZ, RZ, R8 ;  /* 0x000000ffff04b224 */ /* 0x010fc600078e0008 */
[----:B------:R-:W-:Y:S01]  /*1b9d0*/  STL [R1+0x1324], R27 ;  /* 0x0013241b01007387 */ /* 0x000fe20000100800 */
[----:B---3--:R-:W-:-:S03]  /*1b9e0*/  @!P3 IMAD.MOV.U32 R5, RZ, RZ, R9 ;  /* 0x000000ffff05b224 */ /* 0x008fc600078e0009 */
[----:B------:R-:W-:Y:S04]  /*1b9f0*/  STL [R1+0x1328], R27 ;  /* 0x0013281b01007387 */ /* 0x000fe80000100800 */
[----:B------:R-:W2:Y:S04]  /*1ba00*/  LDL R11, [R1+0x490] ;  /* 0x00049000010b7983 */ /* 0x000ea80000100800 */
[----:B------:R1:W-:Y:S04]  /*1ba10*/  STL [R1], R14 ;  /* 0x0000000e01007387 */ /* 0x0003e80000100800 */
[----:B------:R-:W3:Y:S04]  /*1ba20*/  LDL R10, [R1+0x494] ;  /* 0x00049400010a7983 */ /* 0x000ee80000100800 */
[----:B------:R4:W3:Y:S02]  /*1ba30*/  @!P3 LDG.E.U16 R26, desc[UR10][R4.64] ;  /* 0x0000000a041ab981 */ /* 0x0008e4000c1e1500 */
[----:B----4-:R-:W-:-:S02]  /*1ba40*/  PRMT R4, RZ, 0x7610, R4 ;  /* 0x00007610ff047816 */ /* 0x010fc40000000004 */
[----:B------:R-:W-:-:S04]  /*1ba50*/  PRMT R5, RZ, 0x7610, R5 ;  /* 0x00007610ff057816 */ /* 0x000fc80000000005 */
[----:B------:R2:W4:Y:S02]  /*1ba60*/  @!P3 LDG.E.U16 R4, desc[UR10][R6.64] ;  /* 0x0000000a0604b981 */ /* 0x000524000c1e1500 */
[----:B--2---:R-:W-:Y:S02]  /*1ba70*/  @!P3 IMAD.MOV.U32 R7, RZ, RZ, R11 ;  /* 0x000000ffff07b224 */ /* 0x004fe400078e000b */
[----:B---3--:R-:W-:Y:S01]  /*1ba80*/  @!P3 IMAD.MOV.U32 R6, RZ, RZ, R10 ;  /* 0x000000ffff06b224 */ /* 0x008fe200078e000a */
[----:B------:R-:W-:Y:S04]  /*1ba90*/  STL [R1+0x12b8], R26 ;  /* 0x0012b81a01007387 */ /* 0x000fe80000100800 */
[----:B------:R-:W-:Y:S04]  /*1baa0*/  STL [R1+0x12cc], R26 ;  /* 0x0012cc1a01007387 */ /* 0x000fe80000100800 */
[----:B------:R2:W3:Y:S04]  /*1bab0*/  @!P3 LDG.E.U16 R5, desc[UR10][R6.64] ;  /* 0x0000000a0605b981 */ /* 0x0004e8000c1e1500 */
[----:B------:R-:W-:Y:S04]  /*1bac0*/  STL [R1+0x12d0], R26 ;  /* 0x0012d01a01007387 */ /* 0x000fe80000100800 */
[----:B------:R-:W-:Y:S04]  /*1bad0*/  STL [R1+0x1304], R26 ;  /* 0x0013041a01007387 */ /* 0x000fe80000100800 */
[----:B------:R-:W-:Y:S04]  /*1bae0*/  STL [R1+0x1308], R26 ;  /* 0x0013081a01007387 */ /* 0x000fe80000100800 */
[----:B------:R-:W-:Y:S04]  /*1baf0*/  STL [R1+0x132c], R26 ;  /* 0x00132c1a01007387 */ /* 0x000fe80000100800 */
[----:B------:R-:W-:Y:S04]  /*1bb00*/  STL [R1+0x1330], R26 ;  /* 0x0013301a01007387 */ /* 0x000fe80000100800 */
[----:B------:R-:W3:Y:S04]  /*1bb10*/  LDL R9, [R1+0x470] ;  /* 0x0004700001097983 */ /* 0x000ee80000100800 */
[----:B------:R-:W3:Y:S04]  /*1bb20*/  LDL R8, [R1+0x474] ;  /* 0x0004740001087983 */ /* 0x000ee80000100800 */
[----:B----4-:R-:W-:Y:S01]  /*1bb30*/  STL [R1+0x12b4], R4 ;  /* 0x0012b40401007387 */ /* 0x010fe20000100800 */
[----:B--2---:R-:W-:-:S03]  /*1bb40*/  PRMT R6, RZ, 0x7610, R6 ;  /* 0x00007610ff067816 */ /* 0x004fc60000000006 */
[----:B------:R-:W-:Y:S04]  /*1bb50*/  STL [R1+0x12d4], R4 ;  /* 0x0012d40401007387 */ /* 0x000fe80000100800 */
[----:B------:R-:W-:Y:S04]  /*1bb60*/  STL [R1+0x12d8], R4 ;  /* 0x0012d80401007387 */ /* 0x000fe80000100800 */
[----:B0-----:R-:W2:Y:S04]  /*1bb70*/  LDL R28, [R1+0x454] ;  /* 0x00045400011c7983 */ /* 0x001ea80000100800 */
[----:B---3--:R-:W-:Y:S04]  /*1bb80*/  STL [R1+0x12b0], R5 ;  /* 0x0012b00501007387 */ /* 0x008fe80000100800 */
[----:B------:R-:W-:Y:S04]  /*1bb90*/  STL [R1+0x12dc], R5 ;  /* 0x0012dc0501007387 */ /* 0x000fe80000100800 */
[----:B------:R-:W-:Y:S04]  /*1bba0*/  STL [R1+0x130c], R5 ;  /* 0x00130c0501007387 */ /* 0x000fe80000100800 */
[----:B------:R-:W-:Y:S04]  /*1bbb0*/  STL [R1+0x1310], R5 ;  /* 0x0013100501007387 */ /* 0x000fe80000100800 */
[----:B------:R-:W-:Y:S04]  /*1bbc0*/  STL [R1+0x1314], R5 ;  /* 0x0013140501007387 */ /* 0x000fe80000100800 */
[----:B------:R-:W-:Y:S04]  /*1bbd0*/  STL [R1+0x1334], R5 ;  /* 0x0013340501007387 */ /* 0x000fe80000100800 */
[----:B------:R-:W-:Y:S04]  /*1bbe0*/  STL [R1+0x1338], R5 ;  /* 0x0013380501007387 */ /* 0x000fe80000100800 */
[----:B------:R2:W3:Y:S01]  /*1bbf0*/  @!P3 LDG.E.U16 R6, desc[UR10][R8.64] ;  /* 0x0000000a0806b981 */ /* 0x0004e2000c1e1500 */
[----:B------:R-:W-:-:S03]  /*1bc00*/  PRMT R7, RZ, 0x7610, R7 ;  /* 0x00007610ff077816 */ /* 0x000fc60000000007 */
[----:B------:R-:W4:Y:S04]  /*1bc10*/  LDL R11, [R1+0x430] ;  /* 0x00043000010b7983 */ /* 0x000f280000100800 */
[----:B------:R-:W4:Y:S04]  /*1bc20*/  LDL R10, [R1+0x434] ;  /* 0x00043400010a7983 */ /* 0x000f280000100800 */
[----:B------:R-:W3:Y:S01]  /*1bc30*/  LDL R9, [R1+0x450] ;  /* 0x0004500001097983 */ /* 0x000ee20000100800 */
[----:B--2---:R-:W-:-:S03]  /*1bc40*/  @!P3 IMAD.MOV.U32 R8, RZ, RZ, R28 ;  /* 0x000000ffff08b224 */ /* 0x004fc600078e001c */
[----:B------:R-:W2:Y:S04]  /*1bc50*/  LDL R15, [R1+0x3f0] ;  /* 0x0003f000010f7983 */ /* 0x000ea80000100800 */
[----:B-1----:R-:W2:Y:S04]  /*1bc60*/  LDL R14, [R1+0x3f4] ;  /* 0x0003f400010e7983 */ /* 0x002ea80000100800 */
[----:B---3--:R0:W3:Y:S04]  /*1bc70*/  @!P3 LDG.E.U16 R7, desc[UR10][R8.64] ;  /* 0x0000000a0807b981 */ /* 0x0080e8000c1e1500 */
[----:B------:R-:W-:Y:S04]  /*1bc80*/  STL [R1+0x12ac], R6 ;  /* 0x0012ac0601007387 */ /* 0x000fe80000100800 */
[----:B------:R-:W-:Y:S01]  /*1bc90*/  STL [R1+0x12e0], R6 ;  /* 0x0012e00601007387 */ /* 0x000fe20000100800 */
[----:B0-----:R-:W-:-:S03]  /*1bca0*/  PRMT R8, RZ, 0x7610, R8 ;  /* 0x00007610ff087816 */ /* 0x001fc60000000008 */
[----:B------:R-:W-:Y:S04]  /*1bcb0*/  STL [R1+0x12e4], R6 ;  /* 0x0012e40601007387 */ /* 0x000fe80000100800 */
[----:B------:R-:W-:Y:S04]  /*1bcc0*/  STL [R1+0x1318], R6 ;  /* 0x0013180601007387 */ /* 0x000fe80000100800 */
[----:B------:R-:W-:Y:S04]  /*1bcd0*/  STL [R1+0x131c], R6 ;  /* 0x00131c0601007387 */ /* 0x000fe80000100800 */
[----:B------:R-:W-:Y:S04]  /*1bce0*/  STL [R1+0x133c], R6 ;  /* 0x00133c0601007387 */ /* 0x000fe80000100800 */
[----:B------:R-:W-:Y:S04]  /*1bcf0*/  STL [R1+0x1340], R6 ;  /* 0x0013400601007387 */ /* 0x000fe80000100800 */
[----:B------:R-:W2:Y:S04]  /*1bd00*/  LDL R28, [R1+0x3b4] ;  /* 0x0003b400011c7983 */ /* 0x000ea80000100800 */
[----:B----4-:R0:W4:Y:S04]  /*1bd10*/  @!P3 LDG.E.U16 R8, desc[UR10][R10.64] ;  /* 0x0000000a0a08b981 */ /* 0x010128000c1e1500 */
[----:B---3--:R-:W-:Y:S04]  /*1bd20*/  STL [R1+0x1348], R7 ;  /* 0x0013480701007387 */ /* 0x008fe80000100800 */
[----:B------:R-:W-:Y:S04]  /*1bd30*/  STL [R1+0x134c], R7 ;  /* 0x00134c0701007387 */ /* 0x000fe80000100800 */
[----:B------:R-:W-:Y:S04]  /*1bd40*/  STL [R1+0x1350], R7 ;  /* 0x0013500701007387 */ /* 0x000fe80000100800 */
[----:B------:R-:W0:Y:S04]  /*1bd50*/  LDL R10, [R1+0x410] ;  /* 0x00041000010a7983 */ /* 0x000e280000100800 */
[----:B------:R-:W0:Y:S01]  /*1bd60*/  LDL R11, [R1+0x414] ;  /* 0x00041400010b7983 */ /* 0x000e220000100800 */
[----:B------:R-:W-:-:S02]  /*1bd70*/  PRMT R12, RZ, 0x7610, R12 ;  /* 0x00007610ff0c7816 */ /* 0x000fc4000000000c */
[----:B0-----:R-:W-:-:S04]  /*1bd80*/  @!P3 LOP3.LUT R11, R11, R10, RZ, 0x3c, !PT ;  /* 0x0000000a0b0bb212 */ /* 0x001fc800078e3cff */
[----:B------:R-:W-:-:S04]  /*1bd90*/  @!P3 LOP3.LUT R10, R11, R10, RZ, 0x3c, !PT ;  /* 0x0000000a0b0ab212 */ /* 0x000fc800078e3cff */
[----:B------:R-:W-:-:S05]  /*1bda0*/  @!P3 LOP3.LUT R11, R11, R10, RZ, 0x3c, !PT ;  /* 0x0000000a0b0bb212 */ /* 0x000fca00078e3cff */
[----:B------:R0:W3:Y:S02]  /*1bdb0*/  @!P3 LDG.E.U16 R12, desc[UR10][R10.64] ;  /* 0x0000000a0a0cb981 */ /* 0x0000e4000c1e1500 */
[----:B0-----:R-:W-:-:S06]  /*1bdc0*/  PRMT R11, RZ, 0x7610, R11 ;  /* 0x00007610ff0b7816 */ /* 0x001fcc000000000b */
[----:B--2---:R-:W2:Y:S04]  /*1bdd0*/  @!P3 LDG.E.U16 R11, desc[UR10][R14.64] ;  /* 0x0000000a0e0bb981 */ /* 0x004ea8000c1e1500 */
[----:B---3--:R-:W-:Y:S04]  /*1bde0*/  STL [R1+0x12a8], R12 ;  /* 0x0012a80c01007387 */ /* 0x008fe80000100800 */
[----:B------:R-:W3:Y:S04]  /*1bdf0*/  LDL R14, [R1+0x3d0] ;  /* 0x0003d000010e7983 */ /* 0x000ee80000100800 */
[----:B------:R-:W3:Y:S01]  /*1be00*/  LDL R15, [R1+0x3d4] ;  /* 0x0003d400010f7983 */ /* 0x000ee20000100800 */
[----:B------:R-:W-:-:S03]  /*1be10*/  PRMT R10, RZ, 0x7610, R10 ;  /* 0x00007610ff0a7816 */ /* 0x000fc6000000000a */
[----:B--2---:R-:W-:Y:S01]  /*1be20*/  STL [R1+0x12a4], R11 ;  /* 0x0012a40b01007387 */ /* 0x004fe20000100800 */
[----:B---3--:R-:W-:-:S04]  /*1be30*/  @!P3 LOP3.LUT R15, R15, R14, RZ, 0x3c, !PT ;  /* 0x0000000e0f0fb212 */ /* 0x008fc800078e3cff */
[----:B------:R-:W-:-:S04]  /*1be40*/  @!P3 LOP3.LUT R14, R15, R14, RZ, 0x3c, !PT ;  /* 0x0000000e0f0eb212 */ /* 0x000fc800078e3cff */
[----:B------:R-:W-:-:S05]  /*1be50*/  @!P3 LOP3.LUT R15, R15, R14, RZ, 0x3c, !PT ;  /* 0x0000000e0f0fb212 */ /* 0x000fca00078e3cff */
[----:B------:R0:W2:Y:S04]  /*1be60*/  @!P3 LDG.E.U16 R10, desc[UR10][R14.64] ;  /* 0x0000000a0e0ab981 */ /* 0x0000a8000c1e1500 */
[----:B------:R-:W3:Y:S01]  /*1be70*/  LDL R15, [R1+0x3b0] ;  /* 0x0003b000010f7983 */ /* 0x000ee20000100800 */
[----:B------:R-:W-:Y:S01]  /*1be80*/  PRMT R9, RZ, 0x7610, R9 ;  /* 0x00007610ff097816 */ /* 0x000fe20000000009 */
[----:B0-----:R-:W-:Y:S01]  /*1be90*/  @!P3 IMAD.MOV.U32 R14, RZ, RZ, R28 ;  /* 0x000000ffff0eb224 */ /* 0x001fe200078e001c */
[----:B------:R-:W-:Y:S01]  /*1bea0*/  PRMT R13, RZ, 0x7610, R13 ;  /* 0x00007610ff0d7816 */ /* 0x000fe2000000000d */
[----:B------:R-:W4:Y:S04]  /*1beb0*/  LDL R28, [R1+0xaec] ;  /* 0x000aec00011c7983 */ /* 0x000f280000100800 */
[----:B---3--:R0:W3:Y:S04]  /*1bec0*/  @!P3 LDG.E.U16 R9, desc[UR10][R14.64] ;  /* 0x0000000a0e09b981 */ /* 0x0080e8000c1e1500 */
[----:B------:R-:W0:Y:S04]  /*1bed0*/  LDL R14, [R1+0x390] ;  /* 0x00039000010e7983 */ /* 0x000e280000100800 */
[----:B------:R-:W0:Y:S02]  /*1bee0*/  LDL R15, [R1+0x394] ;  /* 0x00039400010f7983 */ /* 0x000e240000100800 */
[----:B0-----:R-:W-:-:S04]  /*1bef0*/  @!P3 LOP3.LUT R15, R15, R14, RZ, 0x3c, !PT ;  /* 0x0000000e0f0fb212 */ /* 0x001fc800078e3cff */
[----:B------:R-:W-:-:S04]  /*1bf00*/  @!P3 LOP3.LUT R14, R15, R14, RZ, 0x3c, !PT ;  /* 0x0000000e0f0eb212 */ /* 0x000fc800078e3cff */
[----:B------:R-:W-:-:S05]  /*1bf10*/  @!P3 LOP3.LUT R15, R15, R14, RZ, 0x3c, !PT ;  /* 0x0000000e0f0fb212 */ /* 0x000fca00078e3cff */
[----:B------:R0:W3:Y:S04]  /*1bf20*/  @!P3 LDG.E.U16 R13, desc[UR10][R14.64] ;  /* 0x0000000a0e0db981 */ /* 0x0000e8000c1e1500 */
[----:B------:R-:W0:Y:S04]  /*1bf30*/  LDL R14, [R1+0x370] ;  /* 0x00037000010e7983 */ /* 0x000e280000100800 */
[----:B------:R-:W0:Y:S01]  /*1bf40*/  LDL R15, [R1+0x374] ;  /* 0x00037400010f7983 */ /* 0x000e220000100800 */
[----:B------:R-:W-:Y:S02]  /*1bf50*/  PRMT R17, RZ, 0x7610, R17 ;  /* 0x00007610ff117816 */ /* 0x000fe40000000011 */
        /* <DEDUP_REMOVED lines=36> */
[----:B----4-:R0:W4:Y:S04]  /*1c1a0*/  @!P3 LDG.E.U16 R4, desc[UR10][R14.64] ;  /* 0x0000000a0e04b981 */ /* 0x010128000c1e1500 */
[----:B------:R-:W0:Y:S04]  /*1c1b0*/  LDL R14, [R1+0x2ac] ;  /* 0x0002ac00010e7983 */ /* 0x000e280000100800 */
[----:B------:R-:W0:Y:S02]  /*1c1c0*/  LDL R15, [R1+0x318] ;  /* 0x00031800010f7983 */ /* 0x000e240000100800 */
[----:B0-----:R-:W-:-:S04]  /*1c1d0*/  @!P3 LOP3.LUT R15, R15, R14, RZ, 0x3c, !PT ;  /* 0x0000000e0f0fb212 */ /* 0x001fc800078e3cff */
[----:B------:R-:W-:-:S04]  /*1c1e0*/  @!P3 LOP3.LUT R14, R15, R14, RZ, 0x3c, !PT ;  /* 0x0000000e0f0eb212 */ /* 0x000fc800078e3cff */
[----:B------:R-:W-:-:S05]  /*1c1f0*/  @!P3 LOP3.LUT R15, R15, R14, RZ, 0x3c, !PT ;  /* 0x0000000e0f0fb212 */ /* 0x000fca00078e3cff */
[----:B------:R-:W2:Y:S04]  /*1c200*/  @!P3 LDG.E.U16 R3, desc[UR10][R14.64] ;  /* 0x0000000a0e03b981 */ /* 0x000ea8000c1e1500 */
[----:B----4-:R0:W-:Y:S04]  /*1c210*/  STL [R1+0xc0], R4 ;  /* 0x0000c00401007387 */ /* 0x0101e80000100800 */
[----:B0-----:R-:W4:Y:S04]  /*1c220*/  LDL R4, [R1+0xa4c] ;  /* 0x000a4c0001047983 */ /* 0x001f280000100800 */
        /* <DEDUP_REMOVED lines=26> */
[----:B------:R0:W2:Y:S04]  /*1c3d0*/  @!P3 LDG.E.U16 R20, desc[UR10][R14.64] ;  /* 0x0000000a0e14b981 */ /* 0x0000a8000c1e1500 */
[----:B------:R1:W-:Y:S01]  /*1c3e0*/  STS.U16 [R0+UR5+0x10100], R3 ;  /* 0x0101000300007988 */ /* 0x0003e20008000405 */
[----:B0-----:R-:W-:Y:S02]  /*1c3f0*/  @!P3 IMAD.MOV.U32 R14, RZ, RZ, R4 ;  /* 0x000000ffff0eb224 */ /* 0x001fe400078e0004 */
[----:B------:R-:W-:Y:S01]  /*1c400*/  @!P3 IMAD.MOV.U32 R15, RZ, RZ, R28 ;  /* 0x000000ffff0fb224 */ /* 0x000fe200078e001c */
[----:B-1----:R-:W-:-:S06]  /*1c410*/  PRMT R3, RZ, 0x7610, R3 ;  /* 0x00007610ff037816 */ /* 0x002fcc0000000003 */
[----:B------:R0:W3:Y:S04]  /*1c420*/  @!P3 LDG.E.U16 R3, desc[UR10][R14.64] ;  /* 0x0000000a0e03b981 */ /* 0x0000e8000c1e1500 */
[----:B--2---:R1:W-:Y:S04]  /*1c430*/  STL [R1+0x164], R20 ;  /* 0x0001641401007387 */ /* 0x0043e80000100800 */
[----:B-1----:R-:W2:Y:S04]  /*1c440*/  LDL.LU R20, [R1+0x135c] ;  /* 0x00135c0001147983 */ /* 0x002ea80000300800 */
[----:B------:R-:W0:Y:S04]  /*1c450*/  LDL R14, [R1+0xa28] ;  /* 0x000a2800010e7983 */ /* 0x000e280000100800 */
[----:B------:R-:W0:Y:S01]  /*1c460*/  LDL R15, [R1+0xa2c] ;  /* 0x000a2c00010f7983 */ /* 0x000e220000100800 */
[----:B------:R-:W-:-:S03]  /*1c470*/  PRMT R22, RZ, 0x7610, R22 ;  /* 0x00007610ff167816 */ /* 0x000fc60000000016 */
[----:B------:R-:W4:Y:S01]  /*1c480*/  LDL R28, [R1+0x9c8] ;  /* 0x0009c800011c7983 */ /* 0x000f220000100800 */
[----:B0-----:R-:W-:-:S04]  /*1c490*/  @!P3 LOP3.LUT R15, R15, R14, RZ, 0x3c, !PT ;  /* 0x0000000e0f0fb212 */ /* 0x001fc800078e3cff */
[----:B------:R-:W-:-:S04]  /*1c4a0*/  @!P3 LOP3.LUT R14, R15, R14, RZ, 0x3c, !PT ;  /* 0x0000000e0f0eb212 */ /* 0x000fc800078e3cff */
[----:B------:R-:W-:-:S05]  /*1c4b0*/  @!P3 LOP3.LUT R15, R15, R14, RZ, 0x3c, !PT ;  /* 0x0000000e0f0fb212 */ /* 0x000fca00078e3cff */
[----:B------:R-:W2:Y:S04]  /*1c4c0*/  @!P3 LDG.E.U16 R22, desc[UR10][R14.64] ;  /* 0x0000000a0e16b981 */ /* 0x000ea8000c1e1500 */
[----:B---3--:R0:W-:Y:S04]  /*1c4d0*/  STL [R1+0x160], R3 ;  /* 0x0001600301007387 */ /* 0x0081e80000100800 */
[----:B0-----:R-:W3:Y:S04]  /*1c4e0*/  LDL R3, [R1+0x9cc] ;  /* 0x0009cc0001037983 */ /* 0x001ee80000100800 */
[----:B------:R-:W4:Y:S04]  /*1c4f0*/  LDL.LU R4, [R1+0xa4] ;  /* 0x0000a40001047983 */ /* 0x000f280000300800 */
        /* <DEDUP_REMOVED lines=15> */
[----:B------:R-:W4:Y:S04]  /*1c5f0*/  @!P3 LDG.E.U16 R2, desc[UR10][R14.64] ;  /* 0x0000000a0e02b981 */ /* 0x000f28000c1e1500 */
[----:B---3--:R0:W-:Y:S04]  /*1c600*/  STL [R1+0x158], R29 ;  /* 0x0001581d01007387 */ /* 0x0081e80000100800 */
[----:B0-----:R-:W3:Y:S04]  /*1c610*/  LDL.LU R29, [R1+0x9c] ;  /* 0x00009c00011d7983 */ /* 0x001ee80000300800 */
[----:B----4-:R0:W-:Y:S04]  /*1c620*/  STL [R1+0x154], R2 ;  /* 0x0001540201007387 */ /* 0x0101e80000100800 */
[----:B0-----:R-:W4:Y:S01]  /*1c630*/  LDL.LU R2, [R1+0x1354] ;  /* 0x0013540001027983 */ /* 0x001f220000300800 */
[----:B------:R-:W-:-:S03]  /*1c640*/  PRMT R27, RZ, 0x7610, R27 ;  /* 0x00007610ff1b7816 */ /* 0x000fc6000000001b */
[----:B----4-:R0:W-:Y:S02]  /*1c650*/  STS.U16 [R0+UR5], R2 ;  /* 0x0000000200007988 */ /* 0x0101e40008000405 */
[----:B0-----:R-:W-:Y:S02]  /*1c660*/  @!P3 IMAD.MOV.U32 R2, RZ, RZ, R3 ;  /* 0x000000ffff02b224 */ /* 0x001fe400078e0003 */
[----:B------:R-:W-:-:S05]  /*1c670*/  @!P3 IMAD.MOV.U32 R3, RZ, RZ, R28 ;  /* 0x000000ffff03b224 */ /* 0x000fca00078e001c */
[----:B------:R-:W4:Y:S04]  /*1c680*/  @!P3 LDG.E.U16 R27, desc[UR10][R2.64] ;  /* 0x0000000a021bb981 */ /* 0x000f28000c1e1500 */
[----:B------:R-:W2:Y:S04]  /*1c690*/  LDL R2, [R1+0x9a8] ;  /* 0x0009a80001027983 */ /* 0x000ea80000100800 */
[----:B------:R-:W2:Y:S01]  /*1c6a0*/  LDL R3, [R1+0x9ac] ;  /* 0x0009ac0001037983 */ /* 0x000ea20000100800 */
[----:B------:R-:W-:-:S03]  /*1c6b0*/  PRMT R6, RZ, 0x7610, R6 ;  /* 0x00007610ff067816 */ /* 0x000fc60000000006 */
[----:B----4-:R0:W-:Y:S04]  /*1c6c0*/  STL [R1+0x150], R27 ;  /* 0x0001501b01007387 */ /* 0x0101e80000100800 */
[----:B0-----:R-:W4:Y:S01]  /*1c6d0*/  LDL R27, [R1+0x94c] ;  /* 0x00094c00011b7983 */ /* 0x001f220000100800 */
[----:B--2---:R-:W-:-:S03]  /*1c6e0*/  @!P3 LOP3.LUT R3, R3, R2, RZ, 0x3c, !PT ;  /* 0x000000020303b212 */ /* 0x004fc600078e3cff */
[----:B------:R-:W2:Y:S01]  /*1c6f0*/  LDL.LU R28, [R1+0x94] ;  /* 0x00009400011c7983 */ /* 0x000ea20000300800 */
[----:B------:R-:W-:-:S04]  /*1c700*/  @!P3 LOP3.LUT R2, R3, R2, RZ, 0x3c, !PT ;  /* 0x000000020302b212 */ /* 0x000fc800078e3cff */
[----:B------:R-:W-:-:S05]  /*1c710*/  @!P3 LOP3.LUT R3, R3, R2, RZ, 0x3c, !PT ;  /* 0x000000020303b212 */ /* 0x000fca00078e3cff */
[----:B------:R-:W3:Y:S04]  /*1c720*/  @!P3 LDG.E.U16 R6, desc[UR10][R2.64] ;  /* 0x0000000a0206b981 */ /* 0x000ee8000c1e1500 */
[----:B------:R-:W4:Y:S04]  /*1c730*/  LDL R2, [R1+0x988] ;  /* 0x0009880001027983 */ /* 0x000f280000100800 */
[----:B------:R-:W4:Y:S01]  /*1c740*/  LDL R3, [R1+0x98c] ;  /* 0x00098c0001037983 */ /* 0x000f220000100800 */
[----:B------:R-:W-:-:S03]  /*1c750*/  PRMT R5, RZ, 0x7610, R5 ;  /* 0x00007610ff057816 */ /* 0x000fc60000000005 */
[----:B---3--:R0:W-:Y:S04]  /*1c760*/  STL [R1+0x14c], R6 ;  /* 0x00014c0601007387 */ /* 0x0081e80000100800 */
[----:B0-----:R-:W3:Y:S01]  /*1c770*/  LDL.LU R6, [R1+0x90] ;  /* 0x0000900001067983 */ /* 0x001ee20000300800 */
[----:B----4-:R-:W-:-:S04]  /*1c780*/  @!P3 LOP3.LUT R3, R3, R2, RZ, 0x3c, !PT ;  /* 0x000000020303b212 */ /* 0x010fc800078e3cff */
[----:B------:R-:W-:-:S04]  /*1c790*/  @!P3 LOP3.LUT R2, R3, R2, RZ, 0x3c, !PT ;  /* 0x000000020302b212 */ /* 0x000fc800078e3cff */
[----:B------:R-:W-:-:S05]  /*1c7a0*/  @!P3 LOP3.LUT R3, R3, R2, RZ, 0x3c, !PT ;  /* 0x000000020303b212 */ /* 0x000fca00078e3cff */
[----:B------:R-:W4:Y:S04]  /*1c7b0*/  @!P3 LDG.E.U16 R5, desc[UR10][R2.64] ;  /* 0x0000000a0205b981 */ /* 0x000f28000c1e1500 */
[----:B------:R-:W2:Y:S04]  /*1c7c0*/  LDL R2, [R1+0x968] ;  /* 0x0009680001027983 */ /* 0x000ea80000100800 */
[----:B------:R-:W2:Y:S01]  /*1c7d0*/  LDL R3, [R1+0x96c] ;  /* 0x00096c0001037983 */ /* 0x000ea20000100800 */
[----:B------:R-:W-:-:S03]  /*1c7e0*/  PRMT R26, RZ, 0x7610, R26 ;  /* 0x00007610ff1a7816 */ /* 0x000fc6000000001a */
[----:B------:R0:W-:Y:S04]  /*1c7f0*/  STS.U16 [R0+UR5+0xc00], R4 ;  /* 0x000c000400007988 */ /* 0x0001e80008000405 */
[----:B0-----:R-:W3:Y:S04]  /*1c800*/  LDL R4, [R1+0x90c] ;  /* 0x00090c0001047983 */ /* 0x001ee80000100800 */
[----:B----4-:R0:W-:Y:S04]  /*1c810*/  STL [R1+0x148], R5 ;  /* 0x0001480501007387 */ /* 0x0101e80000100800 */
[----:B0-----:R-:W4:Y:S01]  /*1c820*/  LDL.LU R5, [R1+0x8c] ;  /* 0x00008c0001057983 */ /* 0x001f220000300800 */
[----:B--2---:R-:W-:-:S04]  /*1c830*/  @!P3 LOP3.LUT R3, R3, R2, RZ, 0x3c, !PT ;  /* 0x000000020303b212 */ /* 0x004fc800078e3cff */
[----:B------:R-:W-:-:S04]  /*1c840*/  @!P3 LOP3.LUT R2, R3, R2, RZ, 0x3c, !PT ;  /* 0x000000020302b212 */ /* 0x000fc800078e3cff */
[----:B------:R-:W-:-:S05]  /*1c850*/  @!P3 LOP3.LUT R3, R3, R2, RZ, 0x3c, !PT ;  /* 0x000000020303b212 */ /* 0x000fca00078e3cff */
[----:B------:R0:W2:Y:S04]  /*1c860*/  @!P3 LDG.E.U16 R26, desc[UR10][R2.64] ;  /* 0x0000000a021ab981 */ /* 0x0000a8000c1e1500 */
[----:B------:R-:W3:Y:S04]  /*1c870*/  LDL.LU R2, [R1+0xa0] ;  /* 0x0000a00001027983 */ /* 0x000ee80000300800 */
[----:B------:R-:W4:Y:S01]  /*1c880*/  LDL R3, [R1+0x948] ;  /* 0x0009480001037983 */ /* 0x000f220000100800 */
[----:B------:R-:W-:-:S03]  /*1c890*/  PRMT R7, RZ, 0x7610, R7 ;  /* 0x00007610ff077816 */ /* 0x000fc60000000007 */
[----:B---3--:R0:W-:Y:S02]  /*1c8a0*/  STS.U16 [R0+UR5+0x1000], R2 ;  /* 0x0010000200007988 */ /* 0x0081e40008000405 */
[----:B0-----:R-:W-:-:S05]  /*1c8b0*/  @!P3 IMAD.MOV.U32 R2, RZ, RZ, R27 ;  /* 0x000000ffff02b224 */ /* 0x001fca00078e001b */
[----:B----4-:R-:W3:Y:S04]  /*1c8c0*/  @!P3 LDG.E.U16 R7, desc[UR10][R2.64] ;  /* 0x0000000a0207b981 */ /* 0x010ee8000c1e1500 */
[----:B--2---:R0:W-:Y:S04]  /*1c8d0*/  STL [R1+0x144], R26 ;  /* 0x0001441a01007387 */ /* 0x0041e80000100800 */
[----:B0-----:R-:W2:Y:S04]  /*1c8e0*/  LDL.LU R26, [R1+0x88] ;  /* 0x00008800011a7983 */ /* 0x001ea80000300800 */
[----:B------:R-:W4:Y:S04]  /*1c8f0*/  LDL.LU R27, [R1+0x84] ;  /* 0x00008400011b7983 */ /* 0x000f280000300800 */
[----:B---3--:R0:W-:Y:S04]  /*1c900*/  STL [R1+0x140], R7 ;  /* 0x0001400701007387 */ /* 0x0081e80000100800 */
[----:B0-----:R-:W3:Y:S04]  /*1c910*/  LDL.LU R7, [R1+0x1350] ;  /* 0x0013500001077983 */ /* 0x001ee80000300800 */
[----:B------:R-:W2:Y:S04]  /*1c920*/  LDL R2, [R1+0x928] ;  /* 0x0009280001027983 */ /* 0x000ea80000100800 */
[----:B------:R-:W2:Y:S01]  /*1c930*/  LDL R3, [R1+0x92c] ;  /* 0x00092c0001037983 */ /* 0x000ea20000100800 */
[----:B---3--:R-:W-:-:S02]  /*1c940*/  PRMT R7, RZ, 0x7610, R7 ;  /* 0x00007610ff077816 */ /* 0x008fc40000000007 */
[----:B--2---:R-:W-:-:S04]  /*1c950*/  @!P3 LOP3.LUT R3, R3, R2, RZ, 0x3c, !PT ;  /* 0x000000020303b212 */ /* 0x004fc800078e3cff */
[----:B------:R-:W-:-:S04]  /*1c960*/  @!P3 LOP3.LUT R2, R3, R2, RZ, 0x3c, !PT ;  /* 0x000000020302b212 */ /* 0x000fc800078e3cff */
[----:B------:R-:W-:-:S05]  /*1c970*/  @!P3 LOP3.LUT R3, R3, R2, RZ, 0x3c, !PT ;  /* 0x000000020303b212 */ /* 0x000fca00078e3cff */
[----:B------:R-:W2:Y:S04]  /*1c980*/  @!P3 LDG.E.U16 R7, desc[UR10][R2.64] ;  /* 0x0000000a0207b981 */ /* 0x000ea8000c1e1500 */
[----:B------:R0:W-:Y:S04]  /*1c990*/  STS.U16 [R0+UR5+0x1400], R29 ;  /* 0x0014001d00007988 */ /* 0x0001e80008000405 */
[----:B0-----:R-:W3:Y:S04]  /*1c9a0*/  LDL.LU R29, [R1+0x80] ;  /* 0x00008000011d7983 */ /* 0x001ee80000300800 */
[----:B--2---:R0:W-:Y:S04]  /*1c9b0*/  STL [R1+0x13c], R7 ;  /* 0x00013c0701007387 */ /* 0x0041e80000100800 */
[----:B0-----:R-:W2:Y:S04]  /*1c9c0*/  LDL.LU R7, [R1+0x134c] ;  /* 0x00134c0001077983 */ /* 0x001ea80000300800 */
[----:B------:R-:W4:Y:S04]  /*1c9d0*/  LDL.LU R2, [R1+0x98] ;  /* 0x0000980001027983 */ /* 0x000f280000300800 */
[----:B------:R-:W3:Y:S01]  /*1c9e0*/  LDL R3, [R1+0x908] ;  /* 0x0009080001037983 */ /* 0x000ee20000100800 */
[----:B--2---:R-:W-:-:S03]  /*1c9f0*/  PRMT R7, RZ, 0x7610, R7 ;  /* 0x00007610ff077816 */ /* 0x004fc60000000007 */
[----:B----4-:R0:W-:Y:S02]  /*1ca00*/  STS.U16 [R0+UR5+0x1800], R2 ;  /* 0x0018000200007988 */ /* 0x0101e40008000405 */
[----:B0-----:R-:W-:Y:S02]  /*1ca10*/  @!P3 IMAD.MOV.U32 R2, RZ, RZ, R4 ;  /* 0x000000ffff02b224 */ /* 0x001fe400078e0004 */
[----:B------:R-:W2:Y:S04]  /*1ca20*/  LDL.LU R4, [R1+0x7c] ;  /* 0x00007c0001047983 */ /* 0x000ea80000300800 */
[----:B---3--:R-:W3:Y:S04]  /*1ca30*/  @!P3 LDG.E.U16 R7, desc[UR10][R2.64] ;  /* 0x0000000a0207b981 */ /* 0x008ee8000c1e1500 */
[----:B------:R-:W-:Y:S04]  /*1ca40*/  STS.U16 [R0+UR5+0x1c00], R28 ;  /* 0x001c001c00007988 */ /* 0x000fe80008000405 */
[----:B---3--:R0:W-:Y:S04]  /*1ca50*/  STL [R1+0x138], R7 ;  /* 0x0001380701007387 */ /* 0x0081e80000100800 */
[----:B0-----:R-:W3:Y:S04]  /*1ca60*/  LDL.LU R7, [R1+0x1348] ;  /* 0x0013480001077983 */ /* 0x001ee80000300800 */
[----:B------:R-:W4:Y:S04]  /*1ca70*/  LDL R2, [R1+0x8e8] ;  /* 0x0008e80001027983 */ /* 0x000f280000100800 */
[----:B------:R-:W4:Y:S04]  /*1ca80*/  LDL R3, [R1+0x8ec] ;  /* 0x0008ec0001037983 */ /* 0x000f280000100800 */
[----:B------:R-:W2:Y:S01]  /*1ca90*/  LDL.LU R28, [R1+0x1344] ;  /* 0x00134400011c7983 */ /* 0x000ea20000300800 */
[----:B----4-:R-:W-:-:S04]  /*1caa0*/  @!P3 LOP3.LUT R3, R3, R2, RZ, 0x3c, !PT ;  /* 0x000000020303b212 */ /* 0x010fc800078e3cff */
[C---:B------:R-:W-:Y:S02]  /*1cab0*/  @!P3 LOP3.LUT R2, R3.reuse, R2, RZ, 0x3c, !PT ;  /* 0x000000020302b212 */ /* 0x040fe400078e3cff */
[----:B--2---:R-:W-:Y:S02]  /*1cac0*/  PRMT R28, RZ, 0x7610, R28 ;  /* 0x00007610ff1c7816 */ /* 0x004fe4000000001c */
[----:B------:R-:W-:-:S05]  /*1cad0*/  @!P3 LOP3.LUT R3, R3, R2, RZ, 0x3c, !PT ;  /* 0x000000020303b212 */ /* 0x000fca00078e3cff */
[----:B------:R-:W2:Y:S04]  /*1cae0*/  @!P3 LDG.E.U16 R28, desc[UR10][R2.64] ;  /* 0x0000000a021cb981 */ /* 0x000ea8000c1e1500 */
[----:B------:R-:W-:Y:S04]  /*1caf0*/  STS.U16 [R0+UR5+0x2000], R6 ;  /* 0x0020000600007988 */ /* 0x000fe80008000405 */
[----:B------:R-:W4:Y:S04]  /*1cb00*/  LDL R2, [R1+0x8c8] ;  /* 0x0008c80001027983 */ /* 0x000f280000100800 */
[----:B------:R-:W4:Y:S04]  /*1cb10*/  LDL R3, [R1+0x8cc] ;  /* 0x0008cc0001037983 */ /* 0x000f280000100800 */
[----:B--2---:R0:W-:Y:S04]  /*1cb20*/  STL [R1+0x134], R28 ;  /* 0x0001341c01007387 */ /* 0x0041e80000100800 */
[----:B0-----:R-:W2:Y:S04]  /*1cb30*/  LDL.LU R28, [R1+0x78] ;  /* 0x00007800011c7983 */ /* 0x001ea80000300800 */
[----:B------:R-:W3:Y:S01]  /*1cb40*/  LDL.LU R6, [R1+0x1340] ;  /* 0x0013400001067983 */ /* 0x000ee20000300800 */
[----:B----4-:R-:W-:-:S04]  /*1cb50*/  @!P3 LOP3.LUT R3, R3, R2, RZ, 0x3c, !PT ;  /* 0x000000020303b212 */ /* 0x010fc800078e3cff */
[----:B------:R-:W-:-:S04]  /*1cb60*/  @!P3 LOP3.LUT R2, R3, R2, RZ, 0x3c, !PT ;  /* 0x000000020302b212 */ /* 0x000fc800078e3cff */
[----:B------:R-:W-:Y:S02]  /*1cb70*/  @!P3 LOP3.LUT R3, R3, R2, RZ, 0x3c, !PT ;  /* 0x000000020303b212 */ /* 0x000fe400078e3cff */
[----:B---3--:R-:W-:-:S06]  /*1cb80*/  PRMT R6, RZ, 0x7610, R6 ;  /* 0x00007610ff067816 */ /* 0x008fcc0000000006 */
[----:B------:R-:W3:Y:S04]  /*1cb90*/  @!P3 LDG.E.U16 R6, desc[UR10][R2.64] ;  /* 0x0000000a0206b981 */ /* 0x000ee8000c1e1500 */
        /* <DEDUP_REMOVED lines=12> */
[----:B--2---:R0:W-:Y:S04]  /*1cc60*/  STL [R1+0x12c], R5 ;  /* 0x00012c0501007387 */ /* 0x0041e80000100800 */
[----:B0-----:R-:W2:Y:S04]  /*1cc70*/  LDL.LU R5, [R1+0x1334] ;  /* 0x0013340001057983 */ /* 0x001ea80000300800 */
[----:B------:R-:W4:Y:S04]  /*1cc80*/  LDL R2, [R1+0x888] ;  /* 0x0008880001027983 */ /* 0x000f280000100800 */
[----:B------:R-:W4:Y:S04]  /*1cc90*/  LDL R3, [R1+0x88c] ;  /* 0x00088c0001037983 */ /* 0x000f280000100800 */
[----:B------:R-:W3:Y:S01]  /*1cca0*/  LDL.LU R26, [R1+0x1330] ;  /* 0x00133000011a7983 */ /* 0x000ee20000300800 */
[----:B----4-:R-:W-:-:S04]  /*1ccb0*/  @!P3 LOP3.LUT R3, R3, R2, RZ, 0x3c, !PT ;  /* 0x000000020303b212 */ /* 0x010fc800078e3cff */
[C---:B------:R-:W-:Y:S02]  /*1ccc0*/  @!P3 LOP3.LUT R2, R3.reuse, R2, RZ, 0x3c, !PT ;  /* 0x000000020302b212 */ /* 0x040fe400078e3cff */
[----:B---3--:R-:W-:Y:S02]  /*1ccd0*/  PRMT R26, RZ, 0x7610, R26 ;  /* 0x00007610ff1a7816 */ /* 0x008fe4000000001a */
[----:B------:R-:W-:-:S05]  /*1cce0*/  @!P3 LOP3.LUT R3, R3, R2, RZ, 0x3c, !PT ;  /* 0x000000020303b212 */ /* 0x000fca00078e3cff */
[----:B------:R-:W3:Y:S04]  /*1ccf0*/  @!P3 LDG.E.U16 R26, desc[UR10][R2.64] ;  /* 0x0000000a021ab981 */ /* 0x000ee8000c1e1500 */
[----:B---3--:R0:W-:Y:S04]  /*1cd00*/  STL [R1+0x128], R26 ;  /* 0x0001281a01007387 */ /* 0x0081e80000100800 */
[----:B0-----:R-:W3:Y:S04]  /*1cd10*/  LDL.LU R26, [R1+0x132c] ;  /* 0x00132c00011a7983 */ /* 0x001ee80000300800 */
[----:B------:R-:W4:Y:S04]  /*1cd20*/  LDL R2, [R1+0x868] ;  /* 0x0008680001027983 */ /* 0x000f280000100800 */
[----:B------:R-:W4:Y:S01]  /*1cd30*/  LDL R3, [R1+0x86c] ;  /* 0x00086c0001037983 */ /* 0x000f220000100800 */
[----:B--2---:R-:W-:-:S03]  /*1cd40*/  PRMT R5, RZ, 0x7610, R5 ;  /* 0x00007610ff057816 */ /* 0x004fc60000000005 */
[----:B------:R0:W-:Y:S04]  /*1cd50*/  STS.U16 [R0+UR5+0x2c00], R27 ;  /* 0x002c001b00007988 */ /* 0x0001e80008000405 */
[----:B0-----:R-:W2:Y:S01]  /*1cd60*/  LDL.LU R27, [R1+0x1328] ;  /* 0x00132800011b7983 */ /* 0x001ea20000300800 */
[----:B----4-:R-:W-:-:S04]  /*1cd70*/  @!P3 LOP3.LUT R3, R3, R2, RZ, 0x3c, !PT ;  /* 0x000000020303b212 */ /* 0x010fc800078e3cff */
[----:B------:R-:W-:-:S04]  /*1cd80*/  @!P3 LOP3.LUT R2, R3, R2, RZ, 0x3c, !PT ;  /* 0x000000020302b212 */ /* 0x000fc800078e3cff */
[----:B------:R-:W-:-:S05]  /*1cd90*/  @!P3 LOP3.LUT R3, R3, R2, RZ, 0x3c, !PT ;  /* 0x000000020303b212 */ /* 0x000fca00078e3cff */
[----:B------:R0:W4:Y:S04]  /*1cda0*/  @!P3 LDG.E.U16 R5, desc[UR10][R2.64] ;  /* 0x0000000a0205b981 */ /* 0x000128000c1e1500 */
[----:B------:R-:W0:Y:S04]  /*1cdb0*/  LDL R2, [R1+0x848] ;  /* 0x0008480001027983 */ /* 0x000e280000100800 */
[----:B------:R-:W0:Y:S01]  /*1cdc0*/  LDL R3, [R1+0x84c] ;  /* 0x00084c0001037983 */ /* 0x000e220000100800 */
[----:B--2---:R-:W-:Y:S02]  /*1cdd0*/  PRMT R27, RZ, 0x7610, R27 ;  /* 0x00007610ff1b7816 */ /* 0x004fe4000000001b */
[----:B0-----:R-:W-:-:S04]  /*1cde0*/  @!P3 LOP3.LUT R3, R3, R2, RZ, 0x3c, !PT ;  /* 0x000000020303b212 */ /* 0x001fc800078e3cff */
[----:B------:R-:W-:-:S04]  /*1cdf0*/  @!P3 LOP3.LUT R2, R3, R2, RZ, 0x3c, !PT ;  /* 0x000000020302b212 */ /* 0x000fc800078e3cff */
[----:B------:R-:W-:-:S05]  /*1ce00*/  @!P3 LOP3.LUT R3, R3, R2, RZ, 0x3c, !PT ;  /* 0x000000020303b212 */ /* 0x000fca00078e3cff */
[----:B------:R-:W2:Y:S04]  /*1ce10*/  @!P3 LDG.E.U16 R27, desc[UR10][R2.64] ;  /* 0x0000000a021bb981 */ /* 0x000ea8000c1e1500 */
[----:B------:R0:W-:Y:S04]  /*1ce20*/  STS.U16 [R0+UR5+0x3000], R29 ;  /* 0x0030001d00007988 */ /* 0x0001e80008000405 */
[----:B0-----:R-:W3:Y:S04]  /*1ce30*/  LDL R29, [R1+0x7ec] ;  /* 0x0007ec00011d7983 */ /* 0x001ee80000100800 */
[----:B----4-:R0:W-:Y:S04]  /*1ce40*/  STL [R1+0x124], R5 ;  /* 0x0001240501007387 */ /* 0x0101e80000100800 */
[----:B0-----:R-:W4:Y:S04]  /*1ce50*/  LDL.LU R5, [R1+0x68] ;  /* 0x0000680001057983 */ /* 0x001f280000300800 */
        /* <DEDUP_REMOVED lines=8> */
[----:B------:R0:W3:Y:S04]  /*1cee0*/  @!P3 LDG.E.U16 R26, desc[UR10][R2.64] ;  /* 0x0000000a021ab981 */ /* 0x0000e8000c1e1500 */
        /* <DEDUP_REMOVED lines=8> */
[----:B------:R-:W-:Y:S04]  /*1cf70*/  STS.U16 [R0+UR5+0x3800], R28 ;  /* 0x0038001c00007988 */ /* 0x000fe80008000405 */
[----:B0-----:R-:W4:Y:S04]  /*1cf80*/  LDL R4, [R1+0x7cc] ;  /* 0x0007cc0001047983 */ /* 0x001f280000100800 */
[----:B---3--:R0:W-:Y:S04]  /*1cf90*/  STL [R1+0x11c], R26 ;  /* 0x00011c1a01007387 */ /* 0x0081e80000100800 */
[----:B0-----:R-:W3:Y:S04]  /*1cfa0*/  LDL.LU R26, [R1+0x60] ;  /* 0x00006000011a7983 */ /* 0x001ee80000300800 */
[----:B------:R-:W3:Y:S04]  /*1cfb0*/  LDL R28, [R1+0x7ac] ;  /* 0x0007ac00011c7983 */ /* 0x000ee80000100800 */
[----:B--2---:R0:W-:Y:S04]  /*1cfc0*/  STL [R1+0x118], R27 ;  /* 0x0001181b01007387 */ /* 0x0041e80000100800 */
[----:B0-----:R-:W2:Y:S04]  /*1cfd0*/  LDL.LU R27, [R1+0x1320] ;  /* 0x00132000011b7983 */ /* 0x001ea80000300800 */
[----:B------:R-:W4:Y:S04]  /*1cfe0*/  LDL.LU R2, [R1+0x74] ;  /* 0x0000740001027983 */ /* 0x000f280000300800 */
[----:B------:R-:W3:Y:S01]  /*1cff0*/  LDL R3, [R1+0x7e8] ;  /* 0x0007e80001037983 */ /* 0x000ee20000100800 */
[----:B--2---:R-:W-:-:S03]  /*1d000*/  PRMT R27, RZ, 0x7610, R27 ;  /* 0x00007610ff1b7816 */ /* 0x004fc6000000001b */
[----:B----4-:R0:W-:Y:S02]  /*1d010*/  STS.U16 [R0+UR5+0x3c00], R2 ;  /* 0x003c000200007988 */ /* 0x0101e40008000405 */
[----:B0-----:R-:W-:-:S05]  /*1d020*/  @!P3 IMAD.MOV.U32 R2, RZ, RZ, R29 ;  /* 0x000000ffff02b224 */ /* 0x001fca00078e001d */
[----:B---3--:R0:W2:Y:S04]  /*1d030*/  @!P3 LDG.E.U16 R27, desc[UR10][R2.64] ;  /* 0x0000000a021bb981 */ /* 0x0080a8000c1e1500 */
[----:B------:R-:W3:Y:S04]  /*1d040*/  LDL.LU R2, [R1+0x70] ;  /* 0x0000700001027983 */ /* 0x000ee80000300800 */
[----:B------:R-:W4:Y:S01]  /*1d050*/  LDL R3, [R1+0x7c8] ;  /* 0x0007c80001037983 */ /* 0x000f220000100800 */
[----:B------:R-:W-:-:S03]  /*1d060*/  PRMT R6, RZ, 0x7610, R6 ;  /* 0x00007610ff067816 */ /* 0x000fc60000000006 */
[----:B------:R-:W2:Y:S04]  /*1d070*/  LDL R29, [R1+0x76c] ;  /* 0x00076c00011d7983 */ /* 0x000ea80000100800 */
        /* <DEDUP_REMOVED lines=8> */
[----:B------:R-:W2:Y:S04]  /*1d100*/  LDL.LU R2, [R1+0x6c] ;  /* 0x00006c0001027983 */ /* 0x000ea80000300800 */
[----:B------:R-:W4:Y:S01]  /*1d110*/  LDL R3, [R1+0x7a8] ;  /* 0x0007a80001037983 */ /* 0x000f220000100800 */
[----:B---3--:R-:W-:-:S03]  /*1d120*/  PRMT R6, RZ, 0x7610, R6 ;  /* 0x00007610ff067816 */ /* 0x008fc60000000006 */
[----:B--2---:R0:W-:Y:S02]  /*1d130*/  STS.U16 [R0+UR5+0x4400], R2 ;  /* 0x0044000200007988 */ /* 0x0041e40008000405 */
[----:B0-----:R-:W-:Y:S02]  /*1d140*/  @!P3 IMAD.MOV.U32 R2, RZ, RZ, R28 ;  /* 0x000000ffff02b224 */ /* 0x001fe400078e001c */
[----:B------:R-:W2:Y:S04]  /*1d150*/  LDL R28, [R1+0x72c] ;  /* 0x00072c00011c7983 */ /* 0x000ea80000100800 */
[----:B----4-:R-:W3:Y:S04]  /*1d160*/  @!P3 LDG.E.U16 R6, desc[UR10][R2.64] ;  /* 0x0000000a0206b981 */ /* 0x010ee8000c1e1500 */
        /* <DEDUP_REMOVED lines=37> */
[----:B0-----:R-:W-:Y:S01]  /*1d3c0*/  @!P3 IMAD.MOV.U32 R2, RZ, RZ, R28 ;  /* 0x000000ffff02b224 */ /* 0x001fe200078e001c */
[----:B---3--:R-:W-:Y:S01]  /*1d3d0*/  PRMT R5, RZ, 0x7610, R5 ;  /* 0x00007610ff057816 */ /* 0x008fe20000000005 */
[----:B------:R-:W2:Y:S04]  /*1d3e0*/  LDL R28, [R1+0x6c8] ;  /* 0x0006c800011c7983 */ /* 0x000ea80000100800 */
[----:B------:R-:W3:Y:S04]  /*1d3f0*/  @!P3 LDG.E.U16 R26, desc[UR10][R2.64] ;  /* 0x0000000a021ab981 */ /* 0x000ee8000c1e1500 */
[----:B------:R-:W4:Y:S04]  /*1d400*/  LDL R2, [R1+0x708] ;  /* 0x0007080001027983 */ /* 0x000f280000100800 */
[----:B------:R-:W4:Y:S04]  /*1d410*/  LDL R3, [R1+0x70c] ;  /* 0x00070c0001037983 */ /* 0x000f280000100800 */
[----:B------:R-:W-:Y:S04]  /*1d420*/  STS.U16 [R0+UR5+0x5800], R27 ;  /* 0x0058001b00007988 */ /* 0x000fe80008000405 */
[----:B---3--:R0:W-:Y:S04]  /*1d430*/  STL [R1+0xfc], R26 ;  /* 0x0000fc1a01007387 */ /* 0x0081e80000100800 */
[----:B0-----:R-:W3:Y:S01]  /*1d440*/  LDL R26, [R1+0x6cc] ;  /* 0x0006cc00011a7983 */ /* 0x001ee20000100800 */
[----:B----4-:R-:W-:-:S03]  /*1d450*/  @!P3 LOP3.LUT R3, R3, R2, RZ, 0x3c, !PT ;  /* 0x000000020303b212 */ /* 0x010fc600078e3cff */
[----:B------:R-:W4:Y:S01]  /*1d460*/  LDL.LU R27, [R1+0x1300] ;  /* 0x00130000011b7983 */ /* 0x000f220000300800 */
[----:B------:R-:W-:-:S04]  /*1d470*/  @!P3 LOP3.LUT R2, R3, R2, RZ, 0x3c, !PT ;  /* 0x000000020302b212 */ /* 0x000fc800078e3cff */
[----:B------:R-:W-:-:S05]  /*1d480*/  @!P3 LOP3.LUT R3, R3, R2, RZ, 0x3c, !PT ;  /* 0x000000020303b212 */ /* 0x000fca00078e3cff */
[----:B------:R-:W2:Y:S04]  /*1d490*/  @!P3 LDG.E.U16 R5, desc[UR10][R2.64] ;  /* 0x0000000a0205b981 */ /* 0x000ea8000c1e1500 */
[----:B------:R-:W3:Y:S04]  /*1d4a0*/  LDL R2, [R1+0x6e8] ;  /* 0x0006e80001027983 */ /* 0x000ee80000100800 */
[----:B------:R-:W3:Y:S04]  /*1d4b0*/  LDL R3, [R1+0x6ec] ;  /* 0x0006ec0001037983 */ /* 0x000ee80000100800 */
[----:B------:R0:W-:Y:S04]  /*1d4c0*/  STS.U16 [R0+UR5+0x400], R24 ;  /* 0x0004001800007988 */ /* 0x0001e80008000405 */
[----:B------:R1:W-:Y:S01]  /*1d4d0*/  STS.U16 [R0+UR5+0x5c00], R4 ;  /* 0x005c000400007988 */ /* 0x0003e20008000405 */
[----:B0-----:R-:W-:-:S03]  /*1d4e0*/  PRMT R24, RZ, 0x7610, R24 ;  /* 0x00007610ff187816 */ /* 0x001fc60000000018 */
[----:B--2---:R0:W-:Y:S04]  /*1d4f0*/  STL [R1+0xf8], R5 ;  /* 0x0000f80501007387 */ /* 0x0041e80000100800 */
[----:B-1----:R-:W2:Y:S04]  /*1d500*/  LDL R4, [R1+0x6ac] ;  /* 0x0006ac0001047983 */ /* 0x002ea80000100800 */
[----:B0-----:R-:W4:Y:S01]  /*1d510*/  LDL R5, [R1+0x6a8] ;  /* 0x0006a80001057983 */ /* 0x001f220000100800 */
[----:B---3--:R-:W-:-:S04]  /*1d520*/  @!P3 LOP3.LUT R3, R3, R2, RZ, 0x3c, !PT ;  /* 0x000000020303b212 */ /* 0x008fc800078e3cff */
[----:B------:R-:W-:-:S04]  /*1d530*/  @!P3 LOP3.LUT R2, R3, R2, RZ, 0x3c, !PT ;  /* 0x000000020302b212 */ /* 0x000fc800078e3cff */
[----:B------:R-:W-:-:S05]  /*1d540*/  @!P3 LOP3.LUT R3, R3, R2, RZ, 0x3c, !PT ;  /* 0x000000020303b212 */ /* 0x000fca00078e3cff */
[----:B------:R0:W3:Y:S04]  /*1d550*/  @!P3 LDG.E.U16 R24, desc[UR10][R2.64] ;  /* 0x0000000a0218b981 */ /* 0x0000e8000c1e1500 */
[----:B------:R-:W2:Y:S01]  /*1d560*/  LDL.LU R3, [R1+0x50] ;  /* 0x0000500001037983 */ /* 0x000ea20000300800 */
[----:B0-----:R-:W-:-:S03]  /*1d570*/  @!P3 IMAD.MOV.U32 R2, RZ, RZ, R26 ;  /* 0x000000ffff02b224 */ /* 0x001fc600078e001a */
[----:B------:R0:W-:Y:S02]  /*1d580*/  STS.U16 [R0+UR5+0x10600], R22 ;  /* 0x0106001600007988 */ /* 0x0001e40008000405 */
[----:B0-----:R-:W-:Y:S02]  /*1d590*/  PRMT R22, RZ, 0x7610, R22 ;  /* 0x00007610ff167816 */ /* 0x001fe40000000016 */
[----:B--2---:R0:W-:Y:S02]  /*1d5a0*/  STS.U16 [R0+UR5+0x6000], R3 ;  /* 0x0060000300007988 */ /* 0x0041e40008000405 */
[----:B0-----:R-:W-:-:S05]  /*1d5b0*/  @!P3 IMAD.MOV.U32 R3, RZ, RZ, R28 ;  /* 0x000000ffff03b224 */ /* 0x001fca00078e001c */
[----:B------:R0:W2:Y:S04]  /*1d5c0*/  @!P3 LDG.E.U16 R22, desc[UR10][R2.64] ;  /* 0x0000000a0216b981 */ /* 0x0000a8000c1e1500 */
[----:B---3--:R-:W-:Y:S04]  /*1d5d0*/  STL [R1+0x1230], R24 ;  /* 0x0012301801007387 */ /* 0x008fe80000100800 */
[----:B------:R-:W-:Y:S01]  /*1d5e0*/  STL [R1+0x1234], R24 ;  /* 0x0012341801007387 */ /* 0x000fe20000100800 */
[----:B0-----:R-:W-:-:S03]  /*1d5f0*/  @!P3 IMAD.MOV.U32 R2, RZ, RZ, R4 ;  /* 0x000000ffff02b224 */ /* 0x001fc600078e0004 */
[----:B------:R0:W-:Y:S01]  /*1d600*/  STS.U16 [R0+UR5+0x10400], R20 ;  /* 0x0104001400007988 */ /* 0x0001e20008000405 */
[----:B----4-:R-:W-:-:S03]  /*1d610*/  @!P3 IMAD.MOV.U32 R3, RZ, RZ, R5 ;  /* 0x000000ffff03b224 */ /* 0x010fc600078e0005 */
[----:B------:R-:W-:Y:S04]  /*1d620*/  STL [R1+0x1238], R24 ;  /* 0x0012381801007387 */ /* 0x000fe80000100800 */
[----:B------:R-:W-:Y:S01]  /*1d630*/  STL [R1+0x123c], R24 ;  /* 0x00123c1801007387 */ /* 0x000fe20000100800 */
[----:B0-----:R-:W-:-:S03]  /*1d640*/  PRMT R20, RZ, 0x7610, R20 ;  /* 0x00007610ff147816 */ /* 0x001fc60000000014 */
[----:B------:R-:W3:Y:S04]  /*1d650*/  LDL.LU R28, [R1+0x44] ;  /* 0x00004400011c7983 */ /* 0x000ee80000300800 */
[----:B------:R0:W-:Y:S04]  /*1d660*/  STS.U16 [R0+UR5+0x6400], R29 ;  /* 0x0064001d00007988 */ /* 0x0001e80008000405 */
[----:B------:R-:W4:Y:S04]  /*1d670*/  @!P3 LDG.E.U16 R20, desc[UR10][R2.64] ;  /* 0x0000000a0214b981 */ /* 0x000f28000c1e1500 */
[----:B--2---:R-:W-:Y:S04]  /*1d680*/  STL [R1+0x1240], R22 ;  /* 0x0012401601007387 */ /* 0x004fe80000100800 */
[----:B------:R-:W-:Y:S04]  /*1d690*/  STL [R1+0x1244], R22 ;  /* 0x0012441601007387 */ /* 0x000fe80000100800 */
[----:B0-----:R-:W2:Y:S04]  /*1d6a0*/  LDL R29, [R1+0x68c] ;  /* 0x00068c00011d7983 */ /* 0x001ea80000100800 */
[----:B------:R-:W3:Y:S04]  /*1d6b0*/  LDL R4, [R1+0x66c] ;  /* 0x00066c0001047983 */ /* 0x000ee80000100800 */
[----:B------:R-:W3:Y:S04]  /*1d6c0*/  LDL.LU R26, [R1+0x40] ;  /* 0x00004000011a7983 */ /* 0x000ee80000300800 */
[----:B------:R-:W3:Y:S04]  /*1d6d0*/  LDL.LU R5, [R1+0x3c] ;  /* 0x00003c0001057983 */ /* 0x000ee80000300800 */
[----:B------:R-:W2:Y:S04]  /*1d6e0*/  LDL.LU R2, [R1+0x48] ;  /* 0x0000480001027983 */ /* 0x000ea80000300800 */
[----:B------:R-:W3:Y:S04]  /*1d6f0*/  LDL R3, [R1+0x688] ;  /* 0x0006880001037983 */ /* 0x000ee80000100800 */
[----:B------:R0:W-:Y:S04]  /*1d700*/  STS.U16 [R0+UR5+0x10200], R18 ;  /* 0x0102001200007988 */ /* 0x0001e80008000405 */
[----:B----4-:R-:W-:Y:S04]  /*1d710*/  STL [R1+0x1248], R20 ;  /* 0x0012481401007387 */ /* 0x010fe80000100800 */
[----:B------:R-:W-:Y:S01]  /*1d720*/  STL [R1+0x124c], R20 ;  /* 0x00124c1401007387 */ /* 0x000fe20000100800 */
[----:B0-----:R-:W-:-:S03]  /*1d730*/  PRMT R18, RZ, 0x7610, R18 ;  /* 0x00007610ff127816 */ /* 0x001fc60000000012 */
        /* <DEDUP_REMOVED lines=9> */
[----:B--2---:R0:W-:Y:S02]  /*1d7d0*/  STS.U16 [R0+UR5+0x6800], R2 ;  /* 0x0068000200007988 */ /* 0x0041e40008000405 */
[----:B0-----:R-:W-:-:S02]  /*1d7e0*/  @!P3 IMAD.MOV.U32 R2, RZ, RZ, R29 ;  /* 0x000000ffff02b224 */ /* 0x001fc400078e001d */
[----:B------:R-:W2:Y:S04]  /*1d7f0*/  LDL.LU R29, [R1+0x38] ;  /* 0x00003800011d7983 */ /* 0x000ea80000300800 */
[----:B---3--:R0:W3:Y:S04]  /*1d800*/  @!P3 LDG.E.U16 R18, desc[UR10][R2.64] ;  /* 0x0000000a0212b981 */ /* 0x0080e8000c1e1500 */
[----:B------:R-:W4:Y:S01]  /*1d810*/  LDL R3, [R1+0x668] ;  /* 0x0006680001037983 */ /* 0x000f220000100800 */
[----:B0-----:R-:W-:-:S03]  /*1d820*/  @!P3 IMAD.MOV.U32 R2, RZ, RZ, R4 ;  /* 0x000000ffff02b224 */ /* 0x001fc600078e0004 */
[----:B------:R0:W-:Y:S04]  /*1d830*/  STS.U16 [R0+UR5+0x10000], R16 ;  /* 0x0100001000007988 */ /* 0x0001e80008000405 */
[----:B------:R1:W-:Y:S01]  /*1d840*/  STS.U16 [R0+UR5+0x6c00], R28 ;  /* 0x006c001c00007988 */ /* 0x0003e20008000405 */
[----:B0-----:R-:W-:-:S03]  /*1d850*/  PRMT R16, RZ, 0x7610, R16 ;  /* 0x00007610ff107816 */ /* 0x001fc60000000010 */
[----:B---3--:R-:W-:Y:S04]  /*1d860*/  STL [R1+0x1254], R18 ;  /* 0x0012541201007387 */ /* 0x008fe80000100800 */
[----:B------:R-:W-:Y:S04]  /*1d870*/  STL [R1+0x1258], R18 ;  /* 0x0012581201007387 */ /* 0x000fe80000100800 */
[----:B------:R-:W-:Y:S04]  /*1d880*/  STL [R1+0x125c], R18 ;  /* 0x00125c1201007387 */ /* 0x000fe80000100800 */
[----:B------:R-:W-:Y:S04]  /*1d890*/  STL [R1+0x1260], R18 ;  /* 0x0012601201007387 */ /* 0x000fe80000100800 */
[----:B------:R-:W-:Y:S04]  /*1d8a0*/  STL [R1+0x1264], R18 ;  /* 0x0012641201007387 */ /* 0x000fe80000100800 */
[----:B------:R-:W-:Y:S04]  /*1d8b0*/  STL [R1+0x1268], R18 ;  /* 0x0012681201007387 */ /* 0x000fe80000100800 */
[----:B-1----:R-:W3:Y:S04]  /*1d8c0*/  LDL.LU R28, [R1+0x30] ;  /* 0x00003000011c7983 */ /* 0x002ee80000300800 */
[----:B------:R-:W3:Y:S04]  /*1d8d0*/  LDL.LU R4, [R1+0x2c] ;  /* 0x00002c0001047983 */ /* 0x000ee80000300800 */
[----:B----4-:R0:W4:Y:S04]  /*1d8e0*/  @!P3 LDG.E.U16 R16, desc[UR10][R2.64] ;  /* 0x0000000a0210b981 */ /* 0x010128000c1e1500 */
[----:B------:R-:W0:Y:S04]  /*1d8f0*/  LDL R2, [R1+0x648] ;  /* 0x0006480001027983 */ /* 0x000e280000100800 */
[----:B------:R-:W0:Y:S01]  /*1d900*/  LDL R3, [R1+0x64c] ;  /* 0x00064c0001037983 */ /* 0x000e220000100800 */
[----:B------:R-:W-:-:S02]  /*1d910*/  PRMT R27, RZ, 0x7610, R27 ;  /* 0x00007610ff1b7816 */ /* 0x000fc4000000001b */
[----:B0-----:R-:W-:-:S04]  /*1d920*/  @!P3 LOP3.LUT R3, R3, R2, RZ, 0x3c, !PT ;  /* 0x000000020303b212 */ /* 0x001fc800078e3cff */
[----:B------:R-:W-:-:S04]  /*1d930*/  @!P3 LOP3.LUT R2, R3, R2, RZ, 0x3c, !PT ;  /* 0x000000020302b212 */ /* 0x000fc800078e3cff */
[----:B------:R-:W-:-:S05]  /*1d940*/  @!P3 LOP3.LUT R3, R3, R2, RZ, 0x3c, !PT ;  /* 0x000000020303b212 */ /* 0x000fca00078e3cff */
[----:B------:R-:W2:Y:S04]  /*1d950*/  @!P3 LDG.E.U16 R27, desc[UR10][R2.64] ;  /* 0x0000000a021bb981 */ /* 0x000ea8000c1e1500 */
[----:B----4-:R-:W-:Y:S04]  /*1d960*/  STL [R1+0x126c], R16 ;  /* 0x00126c1001007387 */ /* 0x010fe80000100800 */
[----:B------:R-:W-:Y:S04]  /*1d970*/  STL [R1+0x1270], R16 ;  /* 0x0012701001007387 */ /* 0x000fe80000100800 */
[----:B------:R-:W-:Y:S04]  /*1d980*/  STL [R1+0x1274], R16 ;  /* 0x0012741001007387 */ /* 0x000fe80000100800 */
[----:B------:R-:W-:Y:S04]  /*1d990*/  STL [R1+0x1278], R16 ;  /* 0x0012781001007387 */ /* 0x000fe80000100800 */
[----:B------:R0:W-:Y:S04]  /*1d9a0*/  STL [R1+0x127c], R16 ;  /* 0x00127c1001007387 */ /* 0x0001e80000100800 */
[----:B------:R1:W-:Y:S04]  /*1d9b0*/  STS.U16 [R0+UR5+0x7000], R26 ;  /* 0x0070001a00007988 */ /* 0x0003e80008000405 */
[----:B0-----:R-:W4:Y:S04]  /*1d9c0*/  LDL.LU R16, [R1+0x34] ;  /* 0x0000340001107983 */ /* 0x001f280000300800 */
[----:B-1----:R-:W3:Y:S04]  /*1d9d0*/  LDL.LU R26, [R1+0x28] ;  /* 0x00002800011a7983 */ /* 0x002ee80000300800 */
        /* <DEDUP_REMOVED lines=9> */
[----:B------:R0:W-:Y:S04]  /*1da70*/  STS.U16 [R0+UR5+0x7400], R5 ;  /* 0x0074000500007988 */ /* 0x0001e80008000405 */
[----:B0-----:R-:W4:Y:S04]  /*1da80*/  LDL R5, [R1+0x5cc] ;  /* 0x0005cc0001057983 */ /* 0x001f280000100800 */
[----:B--2---:R0:W-:Y:S04]  /*1da90*/  STL [R1+0xf0], R27 ;  /* 0x0000f01b01007387 */ /* 0x0041e80000100800 */
[----:B0-----:R-:W2:Y:S04]  /*1daa0*/  LDL.LU R27, [R1+0x12f8] ;  /* 0x0012f800011b7983 */ /* 0x001ea80000300800 */
[----:B------:R-:W3:Y:S04]  /*1dab0*/  LDL R2, [R1+0x608] ;  /* 0x0006080001027983 */ /* 0x000ee80000100800 */
[----:B------:R-:W3:Y:S01]  /*1dac0*/  LDL R3, [R1+0x60c] ;  /* 0x00060c0001037983 */ /* 0x000ee20000100800 */
[----:B--2---:R-:W-:-:S02]  /*1dad0*/  PRMT R27, RZ, 0x7610, R27 ;  /* 0x00007610ff1b7816 */ /* 0x004fc4000000001b */
[----:B---3--:R-:W-:-:S04]  /*1dae0*/  @!P3 LOP3.LUT R3, R3, R2, RZ, 0x3c, !PT ;  /* 0x000000020303b212 */ /* 0x008fc800078e3cff */
[----:B------:R-:W-:-:S04]  /*1daf0*/  @!P3 LOP3.LUT R2, R3, R2, RZ, 0x3c, !PT ;  /* 0x000000020302b212 */ /* 0x000fc800078e3cff */
[----:B------:R-:W-:-:S05]  /*1db00*/  @!P3 LOP3.LUT R3, R3, R2, RZ, 0x3c, !PT ;  /* 0x000000020303b212 */ /* 0x000fca00078e3cff */
[----:B------:R-:W2:Y:S04]  /*1db10*/  @!P3 LDG.E.U16 R27, desc[UR10][R2.64] ;  /* 0x0000000a021bb981 */ /* 0x000ea8000c1e1500 */
[----:B------:R0:W-:Y:S04]  /*1db20*/  STS.U16 [R0+UR5+0x7800], R29 ;  /* 0x0078001d00007988 */ /* 0x0001e80008000405 */
[----:B0-----:R-:W3:Y:S04]  /*1db30*/  LDL.LU R29, [R1+0x20] ;  /* 0x00002000011d7983 */ /* 0x001ee80000300800 */
        /* <DEDUP_REMOVED lines=10> */
[----:B0-----:R-:W4:Y:S04]  /*1dbe0*/  LDL.LU R16, [R1+0x1c] ;  /* 0x00001c0001107983 */ /* 0x001f280000300800 */
[----:B--2---:R0:W-:Y:S04]  /*1dbf0*/  STL [R1+0xe8], R27 ;  /* 0x0000e81b01007387 */ /* 0x0041e80000100800 */
[----:B0-----:R-:W2:Y:S04]  /*1dc00*/  LDL.LU R27, [R1+0x12f0] ;  /* 0x0012f000011b7983 */ /* 0x001ea80000300800 */
[----:B------:R-:W3:Y:S01]  /*1dc10*/  LDL R3, [R1+0x5c8] ;  /* 0x0005c80001037983 */ /* 0x000ee20000100800 */
[----:B------:R-:W-:Y:S01]  /*1dc20*/  @!P3 IMAD.MOV.U32 R2, RZ, RZ, R5 ;  /* 0x000000ffff02b224 */ /* 0x000fe200078e0005 */
[----:B--2---:R-:W-:-:S06]  /*1dc30*/  PRMT R27, RZ, 0x7610, R27 ;  /* 0x00007610ff1b7816 */ /* 0x004fcc000000001b */
[----:B---3--:R-:W2:Y:S04]  /*1dc40*/  @!P3 LDG.E.U16 R27, desc[UR10][R2.64] ;  /* 0x0000000a021bb981 */ /* 0x008ea8000c1e1500 */
[----:B------:R0:W-:Y:S04]  /*1dc50*/  STS.U16 [R0+UR5+0x8000], R28 ;  /* 0x0080001c00007988 */ /* 0x0001e80008000405 */
[----:B0-----:R-:W3:Y:S04]  /*1dc60*/  LDL R28, [R1+0x56c] ;  /* 0x00056c00011c7983 */ /* 0x001ee80000100800 */
[----:B------:R-:W4:Y:S04]  /*1dc70*/  LDL.LU R5, [R1+0x18] ;  /* 0x0000180001057983 */ /* 0x000f280000300800 */
        /* <DEDUP_REMOVED lines=14> */
[----:B------:R-:W4:Y:S04]  /*1dd60*/  LDL R3, [R1+0x58c] ;  /* 0x00058c0001037983 */ /* 0x000f280000100800 */
[----:B------:R0:W-:Y:S04]  /*1dd70*/  STS.U16 [R0+UR5+0x8800], R26 ;  /* 0x0088001a00007988 */ /* 0x0001e80008000405 */
[----:B0-----:R-:W3:Y:S01]  /*1dd80*/  LDL.LU R26, [R1+0x10] ;  /* 0x00001000011a7983 */ /* 0x001ee20000300800 */
[----:B--2---:R-:W-:-:S02]  /*1dd90*/  PRMT R27, RZ, 0x7610, R27 ;  /* 0x00007610ff1b7816 */ /* 0x004fc4000000001b */
[----:B----4-:R-:W-:-:S04]  /*1dda0*/  @!P3 LOP3.LUT R3, R3, R2, RZ, 0x3c, !PT ;  /* 0x000000020303b212 */ /* 0x010fc800078e3cff */
[----:B------:R-:W-:-:S04]  /*1ddb0*/  @!P3 LOP3.LUT R2, R3, R2, RZ, 0x3c, !PT ;  /* 0x000000020302b212 */ /* 0x000fc800078e3cff */
[----:B------:R-:W-:-:S05]  /*1ddc0*/  @!P3 LOP3.LUT R3, R3, R2, RZ, 0x3c, !PT ;  /* 0x000000020303b212 */ /* 0x000fca00078e3cff */
[----:B------:R0:W2:Y:S04]  /*1ddd0*/  @!P3 LDG.E.U16 R27, desc[UR10][R2.64] ;  /* 0x0000000a021bb981 */ /* 0x0000a8000c1e1500 */
[----:B------:R-:W4:Y:S04]  /*1dde0*/  LDL.LU R2, [R1+0x24] ;  /* 0x0000240001027983 */ /* 0x000f280000300800 */
[----:B------:R-:W3:Y:S01]  /*1ddf0*/  LDL R3, [R1+0x568] ;  /* 0x0005680001037983 */ /* 0x000ee20000100800 */
[----:B------:R-:W-:-:S03]  /*1de00*/  PRMT R6, RZ, 0x7610, R6 ;  /* 0x00007610ff067816 */ /* 0x000fc60000000006 */
[----:B----4-:R0:W-:Y:S02]  /*1de10*/  STS.U16 [R0+UR5+0x8c00], R2 ;  /* 0x008c000200007988 */ /* 0x0101e40008000405 */
[----:B0-----:R-:W-:-:S05]  /*1de20*/  @!P3 IMAD.MOV.U32 R2, RZ, RZ, R28 ;  /* 0x000000ffff02b224 */ /* 0x001fca00078e001c */
[----:B---3--:R-:W3:Y:S04]  /*1de30*/  @!P3 LDG.E.U16 R6, desc[UR10][R2.64] ;  /* 0x0000000a0206b981 */ /* 0x008ee8000c1e1500 */
        /* <DEDUP_REMOVED lines=18> */
[----:B------:R-:W-:-:S03]  /*1df60*/  PRMT R15, RZ, 0x7610, R15 ;  /* 0x00007610ff0f7816 */ /* 0x000fc6000000000f */
[----:B------:R0:W-:Y:S04]  /*1df70*/  STS.U16 [R0+UR5+0x9400], R16 ;  /* 0x0094001000007988 */ /* 0x0001e80008000405 */
[----:B0-----:R-:W2:Y:S01]  /*1df80*/  LDL.LU R16, [R1] ;  /* 0x0000000001107983 */ /* 0x001ea20000300800 */
[----:B----4-:R-:W-:-:S04]  /*1df90*/  @!P3 LOP3.LUT R3, R3, R2, RZ, 0x3c, !PT ;  /* 0x000000020303b212 */ /* 0x010fc800078e3cff */
[----:B------:R-:W-:-:S04]  /*1dfa0*/  @!P3 LOP3.LUT R2, R3, R2, RZ, 0x3c, !PT ;  /* 0x000000020302b212 */ /* 0x000fc800078e3cff */
[----:B------:R-:W-:-:S05]  /*1dfb0*/  @!P3 LOP3.LUT R3, R3, R2, RZ, 0x3c, !PT ;  /* 0x000000020303b212 */ /* 0x000fca00078e3cff */
[----:B------:R-:W4:Y:S04]  /*1dfc0*/  @!P3 LDG.E.U16 R15, desc[UR10][R2.64] ;  /* 0x0000000a020fb981 */ /* 0x000f28000c1e1500 */
[----:B------:R-:W3:Y:S04]  /*1dfd0*/  LDL R2, [R1+0x508] ;  /* 0x0005080001027983 */ /* 0x000ee80000100800 */
[----:B------:R-:W3:Y:S01]  /*1dfe0*/  LDL R3, [R1+0x50c] ;  /* 0x00050c0001037983 */ /* 0x000ee20000100800 */
[----:B------:R-:W-:-:S03]  /*1dff0*/  PRMT R14, RZ, 0x7610, R14 ;  /* 0x00007610ff0e7816 */ /* 0x000fc6000000000e */
[----:B------:R0:W-:Y:S04]  /*1e000*/  STS.U16 [R0+UR5+0x9800], R5 ;  /* 0x0098000500007988 */ /* 0x0001e80008000405 */
[----:B------:R1:W-:Y:S04]  /*1e010*/  STS.U16 [R0+UR5+0x9c00], R4 ;  /* 0x009c000400007988 */ /* 0x0003e80008000405 */
[----:B----4-:R-:W-:Y:S04]  /*1e020*/  STL [R1+0x1280], R15 ;  /* 0x0012800f01007387 */ /* 0x010fe80000100800 */
[----:B0-----:R-:W4:Y:S01]  /*1e030*/  LDL.LU R5, [R1+0x12dc] ;  /* 0x0012dc0001057983 */ /* 0x001f220000300800 */
[----:B---3--:R-:W-:-:S04]  /*1e040*/  @!P3 LOP3.LUT R3, R3, R2, RZ, 0x3c, !PT ;  /* 0x000000020303b212 */ /* 0x008fc800078e3cff */
[----:B------:R-:W-:-:S04]  /*1e050*/  @!P3 LOP3.LUT R2, R3, R2, RZ, 0x3c, !PT ;  /* 0x000000020302b212 */ /* 0x000fc800078e3cff */
[----:B------:R-:W-:-:S05]  /*1e060*/  @!P3 LOP3.LUT R3, R3, R2, RZ, 0x3c, !PT ;  /* 0x000000020303b212 */ /* 0x000fca00078e3cff */
[----:B------:R0:W3:Y:S04]  /*1e070*/  @!P3 LDG.E.U16 R14, desc[UR10][R2.64] ;  /* 0x0000000a020eb981 */ /* 0x0000e8000c1e1500 */
[----:B------:R-:W0:Y:S04]  /*1e080*/  LDL R2, [R1+0x4e8] ;  /* 0x0004e80001027983 */ /* 0x000e280000100800 */
[----:B------:R-:W0:Y:S04]  /*1e090*/  LDL R3, [R1+0x4ec] ;  /* 0x0004ec0001037983 */ /* 0x000e280000100800 */
[----:B-1----:R-:W2:Y:S01]  /*1e0a0*/  LDL.LU R4, [R1+0x12d8] ;  /* 0x0012d80001047983 */ /* 0x002ea20000300800 */
[----:B0-----:R-:W-:-:S04]  /*1e0b0*/  @!P3 LOP3.LUT R3, R3, R2, RZ, 0x3c, !PT ;  /* 0x000000020303b212 */ /* 0x001fc800078e3cff */
        /* <DEDUP_REMOVED lines=18> */
[----:B------:R-:W4:Y:S04]  /*1e1e0*/  LDL R3, [R1+0x4ac] ;  /* 0x0004ac0001037983 */ /* 0x000f280000100800 */
[----:B------:R0:W-:Y:S04]  /*1e1f0*/  STS.U16 [R0+UR5+0x10300], R19 ;  /* 0x0103001300007988 */ /* 0x0001e80008000405 */
[----:B------:R1:W-:Y:S01]  /*1e200*/  STS.U16 [R0+UR5+0xa400], R27 ;  /* 0x00a4001b00007988 */ /* 0x0003e20008000405 */
[----:B0-----:R-:W-:-:S03]  /*1e210*/  PRMT R19, RZ, 0x7610, R19 ;  /* 0x00007610ff137816 */ /* 0x001fc60000000013 */
[----:B-1----:R-:W2:Y:S01]  /*1e220*/  LDL.LU R27, [R1+0x12c8] ;  /* 0x0012c800011b7983 */ /* 0x002ea20000300800 */
[----:B----4-:R-:W-:-:S04]  /*1e230*/  @!P3 LOP3.LUT R3, R3, R2, RZ, 0x3c, !PT ;  /* 0x000000020303b212 */ /* 0x010fc800078e3cff */
[----:B------:R-:W-:-:S04]  /*1e240*/  @!P3 LOP3.LUT R2, R3, R2, RZ, 0x3c, !PT ;  /* 0x000000020302b212 */ /* 0x000fc800078e3cff */
[----:B------:R-:W-:-:S05]  /*1e250*/  @!P3 LOP3.LUT R3, R3, R2, RZ, 0x3c, !PT ;  /* 0x000000020303b212 */ /* 0x000fca00078e3cff */
[----:B------:R0:W4:Y:S04]  /*1e260*/  @!P3 LDG.E.U16 R19, desc[UR10][R2.64] ;  /* 0x0000000a0213b981 */ /* 0x000128000c1e1500 */
[----:B------:R-:W0:Y:S04]  /*1e270*/  LDL R2, [R1+0x488] ;  /* 0x0004880001027983 */ /* 0x000e280000100800 */
[----:B------:R-:W0:Y:S04]  /*1e280*/  LDL R3, [R1+0x48c] ;  /* 0x00048c0001037983 */ /* 0x000e280000100800 */
[----:B------:R1:W-:Y:S04]  /*1e290*/  STS.U16 [R0+UR5+0x10500], R21 ;  /* 0x0105001500007988 */ /* 0x0003e80008000405 */
[----:B------:R3:W-:Y:S01]  /*1e2a0*/  STS.U16 [R0+UR5+0xa800], R28 ;  /* 0x00a8001c00007988 */ /* 0x0007e20008000405 */
[----:B-1----:R-:W-:-:S03]  /*1e2b0*/  PRMT R21, RZ, 0x7610, R21 ;  /* 0x00007610ff157816 */ /* 0x002fc60000000015 */
[----:B---3--:R-:W3:Y:S01]  /*1e2c0*/  LDL.LU R28, [R1+0x12c4] ;  /* 0x0012c400011c7983 */ /* 0x008ee20000300800 */
[----:B0-----:R-:W-:-:S04]  /*1e2d0*/  @!P3 LOP3.LUT R3, R3, R2, RZ, 0x3c, !PT ;  /* 0x000000020303b212 */ /* 0x001fc800078e3cff */
        /* <DEDUP_REMOVED lines=8> */
[----:B--2---:R-:W2:Y:S01]  /*1e360*/  LDL.LU R29, [R1+0x12c0] ;  /* 0x0012c000011d7983 */ /* 0x004ea20000300800 */
[----:B0-----:R-:W-:-:S04]  /*1e370*/  @!P3 LOP3.LUT R3, R3, R2, RZ, 0x3c, !PT ;  /* 0x000000020303b212 */ /* 0x001fc800078e3cff */
[----:B------:R-:W-:-:S04]  /*1e380*/  @!P3 LOP3.LUT R2, R3, R2, RZ, 0x3c, !PT ;  /* 0x000000020302b212 */ /* 0x000fc800078e3cff */
[----:B------:R-:W-:-:S05]  /*1e390*/  @!P3 LOP3.LUT R3, R3, R2, RZ, 0x3c, !PT ;  /* 0x000000020303b212 */ /* 0x000fca00078e3cff */
[----:B------:R0:W4:Y:S04]  /*1e3a0*/  @!P3 LDG.E.U16 R23, desc[UR10][R2.64] ;  /* 0x0000000a0217b981 */ /* 0x000128000c1e1500 */
[----:B------:R-:W0:Y:S04]  /*1e3b0*/  LDL R2, [R1+0x448] ;  /* 0x0004480001027983 */ /* 0x000e280000100800 */
[----:B------:R-:W0:Y:S04]  /*1e3c0*/  LDL R3, [R1+0x44c] ;  /* 0x00044c0001037983 */ /* 0x000e280000100800 */
[----:B------:R1:W-:Y:S02]  /*1e3d0*/  STS.U16 [R0+UR5+0x800], R25 ;  /* 0x0008001900007988 */ /* 0x0003e40008000405 */
[----:B-1----:R-:W-:-:S02]  /*1e3e0*/  PRMT R25, RZ, 0x7610, R25 ;  /* 0x00007610ff197816 */ /* 0x002fc40000000019 */
[----:B0-----:R-:W-:-:S04]  /*1e3f0*/  @!P3 LOP3.LUT R3, R3, R2, RZ, 0x3c, !PT ;  /* 0x000000020303b212 */ /* 0x001fc800078e3cff */
[----:B------:R-:W-:-:S04]  /*1e400*/  @!P3 LOP3.LUT R2, R3, R2, RZ, 0x3c, !PT ;  /* 0x000000020302b212 */ /* 0x000fc800078e3cff */
[----:B------:R-:W-:-:S05]  /*1e410*/  @!P3 LOP3.LUT R3, R3, R2, RZ, 0x3c, !PT ;  /* 0x000000020303b212 */ /* 0x000fca00078e3cff */
[----:B------:R0:W4:Y:S04]  /*1e420*/  @!P3 LDG.E.U16 R25, desc[UR10][R2.64] ;  /* 0x0000000a0219b981 */ /* 0x000128000c1e1500 */
[----:B------:R-:W0:Y:S04]  /*1e430*/  LDL R2, [R1+0x428] ;  /* 0x0004280001027983 */ /* 0x000e280000100800 */
[----:B------:R-:W0:Y:S01]  /*1e440*/  LDL R3, [R1+0x42c] ;  /* 0x00042c0001037983 */ /* 0x000e220000100800 */
[----:B---3--:R-:W-:Y:S02]  /*1e450*/  PRMT R28, RZ, 0x7610, R28 ;  /* 0x00007610ff1c7816 */ /* 0x008fe4000000001c */
[----:B0-----:R-:W-:-:S04]  /*1e460*/  @!P3 LOP3.LUT R3, R3, R2, RZ, 0x3c, !PT ;  /* 0x000000020303b212 */ /* 0x001fc800078e3cff */
[----:B------:R-:W-:-:S04]  /*1e470*/  @!P3 LOP3.LUT R2, R3, R2, RZ, 0x3c, !PT ;  /* 0x000000020302b212 */ /* 0x000fc800078e3cff */
[----:B------:R-:W-:-:S05]  /*1e480*/  @!P3 LOP3.LUT R3, R3, R2, RZ, 0x3c, !PT ;  /* 0x000000020303b212 */ /* 0x000fca00078e3cff */
[----:B------:R-:W3:Y:S04]  /*1e490*/  @!P3 LDG.E.U16 R28, desc[UR10][R2.64] ;  /* 0x0000000a021cb981 */ /* 0x000ee8000c1e1500 */
[----:B------:R0:W-:Y:S04]  /*1e4a0*/  STS.U16 [R0+UR5+0xb000], R16 ;  /* 0x00b0001000007988 */ /* 0x0001e80008000405 */
[----:B0-----:R-:W4:Y:S04]  /*1e4b0*/  LDL R16, [R1+0x3cc] ;  /* 0x0003cc0001107983 */ /* 0x001f280000100800 */
[----:B---3--:R0:W-:Y:S04]  /*1e4c0*/  STL [R1+0xc8], R28 ;  /* 0x0000c81c01007387 */ /* 0x0081e80000100800 */
[----:B0-----:R-:W3:Y:S04]  /*1e4d0*/  LDL.LU R28, [R1+0x12bc] ;  /* 0x0012bc00011c7983 */ /* 0x001ee80000300800 */
[----:B------:R-:W4:Y:S04]  /*1e4e0*/  LDL R2, [R1+0x408] ;  /* 0x0004080001027983 */ /* 0x000f280000100800 */
[----:B------:R-:W4:Y:S04]  /*1e4f0*/  LDL R3, [R1+0x40c] ;  /* 0x00040c0001037983 */ /* 0x000f280000100800 */
[----:B--2---:R0:W-:Y:S02]  /*1e500*/  STS.U16 [R0+UR5+0xb400], R29 ;  /* 0x00b4001d00007988 */ /* 0x0041e40008000405 */
[----:B0-----:R-:W-:-:S02]  /*1e510*/  PRMT R29, RZ, 0x7610, R29 ;  /* 0x00007610ff1d7816 */ /* 0x001fc4000000001d */
[----:B----4-:R-:W-:-:S04]  /*1e520*/  @!P3 LOP3.LUT R3, R3, R2, RZ, 0x3c, !PT ;  /* 0x000000020303b212 */ /* 0x010fc800078e3cff */
[----:B------:R-:W-:-:S04]  /*1e530*/  @!P3 LOP3.LUT R2, R3, R2, RZ, 0x3c, !PT ;  /* 0x000000020302b212 */ /* 0x000fc800078e3cff */
[----:B------:R-:W-:-:S05]  /*1e540*/  @!P3 LOP3.LUT R3, R3, R2, RZ, 0x3c, !PT ;  /* 0x000000020303b212 */ /* 0x000fca00078e3cff */
[----:B------:R0:W2:Y:S04]  /*1e550*/  @!P3 LDG.E.U16 R29, desc[UR10][R2.64] ;  /* 0x0000000a021db981 */ /* 0x0000a8000c1e1500 */
[----:B------:R-:W0:Y:S04]  /*1e560*/  LDL R2, [R1+0x3e8] ;  /* 0x0003e80001027983 */ /* 0x000e280000100800 */
[----:B------:R-:W0:Y:S01]  /*1e570*/  LDL R3, [R1+0x3ec] ;  /* 0x0003ec0001037983 */ /* 0x000e220000100800 */
[----:B------:R-:W-:Y:S02]  /*1e580*/  PRMT R26, RZ, 0x7610, R26 ;  /* 0x00007610ff1a7816 */ /* 0x000fe4000000001a */
[----:B0-----:R-:W-:-:S04]  /*1e590*/  @!P3 LOP3.LUT R3, R3, R2, RZ, 0x3c, !PT ;  /* 0x000000020303b212 */ /* 0x001fc800078e3cff */
[----:B------:R-:W-:-:S04]  /*1e5a0*/  @!P3 LOP3.LUT R2, R3, R2, RZ, 0x3c, !PT ;  /* 0x000000020302b212 */ /* 0x000fc800078e3cff */
[----:B------:R-:W-:-:S05]  /*1e5b0*/  @!P3 LOP3.LUT R3, R3, R2, RZ, 0x3c, !PT ;  /* 0x000000020303b212 */ /* 0x000fca00078e3cff */
[----:B------:R-:W4:Y:S01]  /*1e5c0*/  @!P3 LDG.E.U16 R26, desc[UR10][R2.64] ;  /* 0x0000000a021ab981 */ /* 0x000f22000c1e1500 */
[----:B------:R-:W-:-:S03]  /*1e5d0*/  PRMT R4, RZ, 0x7610, R4 ;  /* 0x00007610ff047816 */ /* 0x000fc60000000004 */
[----:B----4-:R0:W-:Y:S04]  /*1e5e0*/  STL [R1+0xc4], R26 ;  /* 0x0000c41a01007387 */ /* 0x0101e80000100800 */
[----:B0-----:R-:W4:Y:S04]  /*1e5f0*/  LDL.LU R26, [R1+0x12b8] ;  /* 0x0012b800011a7983 */ /* 0x001f280000300800 */
[----:B------:R-:W3:Y:S01]  /*1e600*/  LDL R3, [R1+0x3c8] ;  /* 0x0003c80001037983 */ /* 0x000ee20000100800 */
[----:B------:R-:W-:-:S03]  /*1e610*/  @!P3 IMAD.MOV.U32 R2, RZ, RZ, R16 ;  /* 0x000000ffff02b224 */ /* 0x000fc600078e0010 */
[----:B------:R-:W2:Y:S04]  /*1e620*/  LDL R16, [R1+0x34c] ;  /* 0x00034c0001107983 */ /* 0x000ea80000100800 */
[----:B---3--:R-:W3:Y:S04]  /*1e630*/  @!P3 LDG.E.U16 R4, desc[UR10][R2.64] ;  /* 0x0000000a0204b981 */ /* 0x008ee8000c1e1500 */
        /* <DEDUP_REMOVED lines=27> */
[----:B------:R-:W4:Y:S01]  /*1e7f0*/  LDL R3, [R1+0x348] ;  /* 0x0003480001037983 */ /* 0x000f220000100800 */
[----:B------:R-:W-:Y:S01]  /*1e800*/  PRMT R15, RZ, 0x7610, R15 ;  /* 0x00007610ff0f7816 */ /* 0x000fe2000000000f */
[----:B0-----:R-:W-:Y:S02]  /*1e810*/  @!P3 IMAD.MOV.U32 R2, RZ, RZ, R16 ;  /* 0x000000ffff02b224 */ /* 0x001fe400078e0010 */
[----:B---3--:R0:W-:Y:S01]  /*1e820*/  STL [R1+0xa4], R18 ;  /* 0x0000a41201007387 */ /* 0x0081e20000100800 */
[----:B------:R-:W-:-:S03]  /*1e830*/  PRMT R12, RZ, 0x7610, R12 ;  /* 0x00007610ff0c7816 */ /* 0x000fc6000000000c */
[----:B------:R-:W3:Y:S04]  /*1e840*/  LDL R16, [R1+0x314] ;  /* 0x0003140001107983 */ /* 0x000ee80000100800 */
[----:B----4-:R1:W4:Y:S04]  /*1e850*/  @!P3 LDG.E.U16 R15, desc[UR10][R2.64] ;  /* 0x0000000a020fb981 */ /* 0x010328000c1e1500 */
[----:B0-----:R-:W2:Y:S04]  /*1e860*/  LDL R18, [R1+0xae8] ;  /* 0x000ae80001127983 */ /* 0x001ea80000100800 */
[----:B------:R-:W1:Y:S04]  /*1e870*/  LDL R2, [R1+0x330] ;  /* 0x0003300001027983 */ /* 0x000e680000100800 */
[----:B------:R-:W1:Y:S02]  /*1e880*/  LDL R3, [R1+0xac4] ;  /* 0x000ac40001037983 */ /* 0x000e640000100800 */
[----:B-1----:R-:W-:-:S04]  /*1e890*/  @!P3 LOP3.LUT R3, R3, R2, RZ, 0x3c, !PT ;  /* 0x000000020303b212 */ /* 0x002fc800078e3cff */
        /* <DEDUP_REMOVED lines=18> */
[----:B------:R-:W-:-:S03]  /*1e9c0*/  @!P3 IMAD.MOV.U32 R2, RZ, RZ, R18 ;  /* 0x000000ffff02b224 */ /* 0x000fc600078e0012 */
[----:B------:R0:W-:Y:S04]  /*1e9d0*/  STS.U16 [R0+UR5+0xc400], R4 ;  /* 0x00c4000400007988 */ /* 0x0001e80008000405 */
[----:B------:R-:W3:Y:S04]  /*1e9e0*/  LDL R18, [R1+0xa84] ;  /* 0x000a840001127983 */ /* 0x000ee80000100800 */
[----:B----4-:R1:W4:Y:S01]  /*1e9f0*/  @!P3 LDG.E.U16 R24, desc[UR10][R2.64] ;  /* 0x0000000a0218b981 */ /* 0x010322000c1e1500 */
[----:B0-----:R-:W-:Y:S01]  /*1ea00*/  PRMT R4, RZ, 0x7610, R4 ;  /* 0x00007610ff047816 */ /* 0x001fe20000000004 */
[----:B-1----:R-:W-:-:S02]  /*1ea10*/  @!P3 IMAD.MOV.U32 R2, RZ, RZ, R15 ;  /* 0x000000ffff02b224 */ /* 0x002fc400078e000f */
[----:B------:R-:W-:-:S05]  /*1ea20*/  @!P3 IMAD.MOV.U32 R3, RZ, RZ, R16 ;  /* 0x000000ffff03b224 */ /* 0x000fca00078e0010 */
[----:B------:R-:W2:Y:S04]  /*1ea30*/  @!P3 LDG.E.U16 R4, desc[UR10][R2.64] ;  /* 0x0000000a0204b981 */ /* 0x000ea8000c1e1500 */
[----:B----4-:R0:W-:Y:S04]  /*1ea40*/  STL [R1+0x94], R24 ;  /* 0x0000941801007387 */ /* 0x0101e80000100800 */
[----:B0-----:R-:W4:Y:S04]  /*1ea50*/  LDL.LU R24, [R1+0xbc] ;  /* 0x0000bc0001187983 */ /* 0x001f280000300800 */
[----:B------:R-:W3:Y:S04]  /*1ea60*/  LDL R2, [R1+0x304] ;  /* 0x0003040001027983 */ /* 0x000ee80000100800 */
[----:B------:R-:W3:Y:S01]  /*1ea70*/  LDL R3, [R1+0xa9c] ;  /* 0x000a9c0001037983 */ /* 0x000ee20000100800 */
[----:B------:R-:W-:-:S03]  /*1ea80*/  PRMT R22, RZ, 0x7610, R22 ;  /* 0x00007610ff167816 */ /* 0x000fc60000000016 */
[----:B------:R-:W4:Y:S04]  /*1ea90*/  LDL R16, [R1+0xa64] ;  /* 0x000a640001107983 */ /* 0x000f280000100800 */
[----:B--2---:R0:W-:Y:S04]  /*1eaa0*/  STL [R1+0x90], R4 ;  /* 0x0000900401007387 */ /* 0x0041e80000100800 */
[----:B0-----:R-:W2:Y:S04]  /*1eab0*/  LDL R4, [R1+0xa44] ;  /* 0x000a440001047983 */ /* 0x001ea80000100800 */
[----:B------:R-:W2:Y:S01]  /*1eac0*/  LDL.LU R15, [R1+0xc0] ;  /* 0x0000c000010f7983 */ /* 0x000ea20000300800 */
[----:B---3--:R-:W-:-:S04]  /*1ead0*/  @!P3 LOP3.LUT R3, R3, R2, RZ, 0x3c, !PT ;  /* 0x000000020303b212 */ /* 0x008fc800078e3cff */
[----:B------:R-:W-:-:S04]  /*1eae0*/  @!P3 LOP3.LUT R2, R3, R2, RZ, 0x3c, !PT ;  /* 0x000000020302b212 */ /* 0x000fc800078e3cff */
[----:B------:R-:W-:-:S05]  /*1eaf0*/  @!P3 LOP3.LUT R3, R3, R2, RZ, 0x3c, !PT ;  /* 0x000000020303b212 */ /* 0x000fca00078e3cff */
[----:B------:R0:W3:Y:S04]  /*1eb00*/  @!P3 LDG.E.U16 R22, desc[UR10][R2.64] ;  /* 0x0000000a0216b981 */ /* 0x0000e8000c1e1500 */
[----:B------:R-:W4:Y:S01]  /*1eb10*/  LDL R3, [R1+0xa80] ;  /* 0x000a800001037983 */ /* 0x000f220000100800 */
[----:B0-----:R-:W-:-:S03]  /*1eb20*/  @!P3 IMAD.MOV.U32 R2, RZ, RZ, R18 ;  /* 0x000000ffff02b224 */ /* 0x001fc600078e0012 */
[----:B------:R0:W-:Y:S02]  /*1eb30*/  STS.U16 [R0+UR5+0xe000], R10 ;  /* 0x00e0000a00007988 */ /* 0x0001e40008000405 */
[----:B0-----:R-:W-:Y:S02]  /*1eb40*/  PRMT R10, RZ, 0x7610, R10 ;  /* 0x00007610ff0a7816 */ /* 0x001fe4000000000a */
[----:B---3--:R0:W-:Y:S01]  /*1eb50*/  STL [R1+0x8c], R22 ;  /* 0x00008c1601007387 */ /* 0x0081e20000100800 */
[----:B------:R-:W-:-:S03]  /*1eb60*/  PRMT R20, RZ, 0x7610, R20 ;  /* 0x00007610ff147816 */ /* 0x000fc60000000014 */
[----:B------:R-:W3:Y:S04]  /*1eb70*/  LDL R18, [R1+0xa00] ;  /* 0x000a000001127983 */ /* 0x000ee80000100800 */
[----:B----4-:R1:W4:Y:S04]  /*1eb80*/  @!P3 LDG.E.U16 R10, desc[UR10][R2.64] ;  /* 0x0000000a020ab981 */ /* 0x010328000c1e1500 */
[----:B0-----:R-:W3:Y:S04]  /*1eb90*/  LDL R22, [R1+0xa24] ;  /* 0x000a240001167983 */ /* 0x001ee80000100800 */
[----:B------:R-:W2:Y:S01]  /*1eba0*/  LDL R3, [R1+0xa60] ;  /* 0x000a600001037983 */ /* 0x000ea20000100800 */
[----:B-1----:R-:W-:-:S05]  /*1ebb0*/  @!P3 IMAD.MOV.U32 R2, RZ, RZ, R16 ;  /* 0x000000ffff02b224 */ /* 0x002fca00078e0010 */
[----:B--2---:R-:W2:Y:S04]  /*1ebc0*/  @!P3 LDG.E.U16 R20, desc[UR10][R2.64] ;  /* 0x0000000a0214b981 */ /* 0x004ea8000c1e1500 */
[----:B----4-:R0:W-:Y:S04]  /*1ebd0*/  STL [R1+0x88], R10 ;  /* 0x0000880a01007387 */ /* 0x0101e80000100800 */
[----:B0-----:R-:W4:Y:S04]  /*1ebe0*/  LDL R10, [R1+0xa04] ;  /* 0x000a0400010a7983 */ /* 0x001f280000100800 */
[----:B------:R-:W4:Y:S04]  /*1ebf0*/  LDL.LU R16, [R1+0x170] ;  /* 0x0001700001107983 */ /* 0x000f280000300800 */
[----:B--2---:R0:W-:Y:S04]  /*1ec00*/  STL [R1+0x84], R20 ;  /* 0x0000841401007387 */ /* 0x0041e80000100800 */
[----:B0-----:R-:W2:Y:S04]  /*1ec10*/  LDL.LU R20, [R1+0x12a0] ;  /* 0x0012a00001147983 */ /* 0x001ea80000300800 */
[----:B------:R-:W3:Y:S04]  /*1ec20*/  LDL.LU R2, [R1+0xb0] ;  /* 0x0000b00001027983 */ /* 0x000ee80000300800 */
[----:B------:R-:W4:Y:S01]  /*1ec30*/  LDL R3, [R1+0xa40] ;  /* 0x000a400001037983 */ /* 0x000f220000100800 */
[----:B--2---:R-:W-:-:S03]  /*1ec40*/  PRMT R20, RZ, 0x7610, R20 ;  /* 0x00007610ff147816 */ /* 0x004fc60000000014 */
[----:B---3--:R0:W-:Y:S02]  /*1ec50*/  STS.U16 [R0+UR5+0xf000], R2 ;  /* 0x00f0000200007988 */ /* 0x0081e40008000405 */
[----:B0-----:R-:W-:Y:S02]  /*1ec60*/  @!P3 IMAD.MOV.U32 R2, RZ, RZ, R4 ;  /* 0x000000ffff02b224 */ /* 0x001fe400078e0004 */
[----:B------:R-:W2:Y:S04]  /*1ec70*/  LDL.LU R4, [R1+0x16c] ;  /* 0x00016c0001047983 */ /* 0x000ea80000300800 */
[----:B----4-:R-:W3:Y:S04]  /*1ec80*/  @!P3 LDG.E.U16 R20, desc[UR10][R2.64] ;  /* 0x0000000a0214b981 */ /* 0x010ee8000c1e1500 */
[----:B---3--:R0:W-:Y:S04]  /*1ec90*/  STL [R1+0x80], R20 ;  /* 0x0000801401007387 */ /* 0x0081e80000100800 */
[----:B0-----:R-:W3:Y:S04]  /*1eca0*/  LDL.LU R20, [R1+0x129c] ;  /* 0x00129c0001147983 */ /* 0x001ee80000300800 */
[----:B------:R-:W4:Y:S04]  /*1ecb0*/  LDL.LU R2, [R1+0xb8] ;  /* 0x0000b80001027983 */ /* 0x000f280000300800 */
[----:B------:R-:W2:Y:S01]  /*1ecc0*/  LDL R3, [R1+0xa20] ;  /* 0x000a200001037983 */ /* 0x000ea20000100800 */
[----:B---3--:R-:W-:-:S03]  /*1ecd0*/  PRMT R20, RZ, 0x7610, R20 ;  /* 0x00007610ff147816 */ /* 0x008fc60000000014 */
[----:B----4-:R0:W-:Y:S02]  /*1ece0*/  STS.U16 [R0+UR5+0xf400], R2 ;  /* 0x00f4000200007988 */ /* 0x0101e40008000405 */
[----:B0-----:R-:W-:Y:S02]  /*1ecf0*/  @!P3 IMAD.MOV.U32 R2, RZ, RZ, R22 ;  /* 0x000000ffff02b224 */ /* 0x001fe400078e0016 */
[----:B------:R0:W-:Y:S04]  /*1ed00*/  STS.U16 [R0+UR5+0xd400], R8 ;  /* 0x00d4000800007988 */ /* 0x0001e80008000405 */
[----:B--2---:R1:W2:Y:S04]  /*1ed10*/  @!P3 LDG.E.U16 R20, desc[UR10][R2.64] ;  /* 0x0000000a0214b981 */ /* 0x0042a8000c1e1500 */
[----:B------:R-:W3:Y:S01]  /*1ed20*/  LDL.LU R22, [R1+0x168] ;  /* 0x0001680001167983 */ /* 0x000ee20000300800 */
[----:B0-----:R-:W-:Y:S01]  /*1ed30*/  PRMT R8, RZ, 0x7610, R8 ;  /* 0x00007610ff087816 */ /* 0x001fe20000000008 */
[----:B-1----:R-:W-:-:S02]  /*1ed40*/  @!P3 IMAD.MOV.U32 R2, RZ, RZ, R10 ;  /* 0x000000ffff02b224 */ /* 0x002fc400078e000a */
[----:B------:R-:W-:Y:S01]  /*1ed50*/  @!P3 IMAD.MOV.U32 R3, RZ, RZ, R18 ;  /* 0x000000ffff03b224 */ /* 0x000fe200078e0012 */
[----:B------:R-:W-:Y:S04]  /*1ed60*/  STS.U16 [R0+UR5+0xf800], R24 ;  /* 0x00f8001800007988 */ /* 0x000fe80008000405 */
[----:B------:R0:W4:Y:S04]  /*1ed70*/  @!P3 LDG.E.U16 R8, desc[UR10][R2.64] ;  /* 0x0000000a0208b981 */ /* 0x000128000c1e1500 */
[----:B--2---:R1:W-:Y:S04]  /*1ed80*/  STL [R1+0x7c], R20 ;  /* 0x00007c1401007387 */ /* 0x0043e80000100800 */
[----:B-1----:R-:W2:Y:S04]  /*1ed90*/  LDL.LU R20, [R1+0x1298] ;  /* 0x0012980001147983 */ /* 0x002ea80000300800 */
[----:B------:R-:W3:Y:S04]  /*1eda0*/  LDL.LU R24, [R1+0x164] ;  /* 0x0001640001187983 */ /* 0x000ee80000300800 */
[----:B------:R-:W0:Y:S04]  /*1edb0*/  LDL R2, [R1+0x9e0] ;  /* 0x0009e00001027983 */ /* 0x000e280000100800 */
[----:B------:R-:W0:Y:S01]  /*1edc0*/  LDL R3, [R1+0x9e4] ;  /* 0x0009e40001037983 */ /* 0x000e220000100800 */
[----:B------:R-:W1:Y:S01]  /*1edd0*/  S2R R18, SR_TID.X ;  /* 0x0000000000127919 */ /* 0x000e620000002100 */
[----:B--2---:R-:W-:-:S02]  /*1ede0*/  PRMT R20, RZ, 0x7610, R20 ;  /* 0x00007610ff147816 */ /* 0x004fc40000000014 */
[----:B0-----:R-:W-:-:S04]  /*1edf0*/  @!P3 LOP3.LUT R3, R3, R2, RZ, 0x3c, !PT ;  /* 0x000000020303b212 */ /* 0x001fc800078e3cff */
[----:B------:R-:W-:-:S04]  /*1ee00*/  @!P3 LOP3.LUT R2, R3, R2, RZ, 0x3c, !PT ;  /* 0x000000020302b212 */ /* 0x000fc800078e3cff */
[----:B------:R-:W-:-:S05]  /*1ee10*/  @!P3 LOP3.LUT R3, R3, R2, RZ, 0x3c, !PT ;  /* 0x000000020303b212 */ /* 0x000fca00078e3cff */
[----:B------:R-:W2:Y:S01]  /*1ee20*/  @!P3 LDG.E.U16 R20, desc[UR10][R2.64] ;  /* 0x0000000a0214b981 */ /* 0x000ea2000c1e1500 */
[----:B-1----:R-:W-:-:S03]  /*1ee30*/  SHF.R.S32.HI R10, RZ, 0x6, R18 ;  /* 0x00000006ff0a7819 */ /* 0x002fc60000011412 */
[----:B------:R0:W-:Y:S04]  /*1ee40*/  STS.U16 [R0+UR5+0xfc00], R15 ;  /* 0x00fc000f00007988 */ /* 0x0001e80008000405 */
[----:B------:R-:W-:Y:S01]  /*1ee50*/  STL [R1+0xb3c], R0 ;  /* 0x000b3c0001007387 */ /* 0x000fe20000100800 */
[----:B0-----:R-:W-:-:S03]  /*1ee60*/  LOP3.LUT R15, R18, 0x3f, RZ, 0xc0, !PT ;  /* 0x0000003f120f7812 */ /* 0x001fc600078ec0ff */
[----:B------:R-:W3:Y:S04]  /*1ee70*/  LDL.LU R18, [R1+0x160] ;  /* 0x0001600001127983 */ /* 0x000ee80000300800 */
[----:B----4-:R0:W-:Y:S02]  /*1ee80*/  STL [R1+0x78], R8 ;  /* 0x0000780801007387 */ /* 0x0101e40000100800 */
[----:B0-----:R-:W-:Y:S02]  /*1ee90*/  IMAD.SHL.U32 R8, R15, 0x2, RZ ;  /* 0x000000020f087824 */ /* 0x001fe400078e00ff */
[----:B------:R-:W4:Y:S04]  /*1eea0*/  LDL.LU R15, [R1+0x15c] ;  /* 0x00015c00010f7983 */ /* 0x000f280000300800 */
[----:B--2---:R0:W-:Y:S04]  /*1eeb0*/  STL [R1+0x74], R20 ;  /* 0x0000741401007387 */ /* 0x0041e80000100800 */
[----:B0-----:R-:W2:Y:S04]  /*1eec0*/  LDL.LU R20, [R1+0x1294] ;  /* 0x0012940001147983 */ /* 0x001ea80000300800 */
[----:B------:R-:W3:Y:S04]  /*1eed0*/  LDL R2, [R1+0x9c0] ;  /* 0x0009c00001027983 */ /* 0x000ee80000100800 */
[----:B------:R-:W3:Y:S01]  /*1eee0*/  LDL R3, [R1+0x9c4] ;  /* 0x0009c40001037983 */ /* 0x000ee20000100800 */
[----:B------:R-:W-:-:S02]  /*1eef0*/  SGXT R10, R10, 0x1 ;  /* 0x000000010a0a781a */ /* 0x000fc40000000200 */
[----:B--2---:R-:W-:Y:S02]  /*1ef00*/  PRMT R20, RZ, 0x7610, R20 ;  /* 0x00007610ff147816 */ /* 0x004fe40000000014 */
[----:B---3--:R-:W-:-:S04]  /*1ef10*/  @!P3 LOP3.LUT R3, R3, R2, RZ, 0x3c, !PT ;  /* 0x000000020303b212 */ /* 0x008fc800078e3cff */
[----:B------:R-:W-:-:S04]  /*1ef20*/  @!P3 LOP3.LUT R2, R3, R2, RZ, 0x3c, !PT ;  /* 0x000000020302b212 */ /* 0x000fc800078e3cff */
[----:B------:R-:W-:-:S05]  /*1ef30*/  @!P3 LOP3.LUT R3, R3, R2, RZ, 0x3c, !PT ;  /* 0x000000020303b212 */ /* 0x000fca00078e3cff */
[----:B------:R-:W2:Y:S01]  /*1ef40*/  @!P3 LDG.E.U16 R20, desc[UR10][R2.64] ;  /* 0x0000000a0214b981 */ /* 0x000ea2000c1e1500 */
[----:B------:R-:W-:-:S04]  /*1ef50*/  LOP3.LUT R8, R8, 0x90, R10, 0x78, !PT ;  /* 0x0000009008087812 */ /* 0x000fc800078e780a */
[----:B------:R-:W-:Y:S01]  /*1ef60*/  LOP3.LUT R8, R8, 0x20, RZ, 0x3c, !PT ;  /* 0x0000002008087812 */ /* 0x000fe200078e3cff */
[----:B------:R-:W-:Y:S04]  /*1ef70*/  STS.U16 [R0+UR5+0xb800], R28 ;  /* 0x00b8001c00007988 */ /* 0x000fe80008000405 */
        /* <DEDUP_REMOVED lines=48> */
[----:B------:R-:W3:Y:S04]  /*1f280*/  LDL R3, [R1+0x944] ;  /* 0x0009440001037983 */ /* 0x000ee80000100800 */
[----:B------:R0:W-:Y:S04]  /*1f290*/  STS.U16 [R8+UR5+0x1100], R18 ;  /* 0x0011001208007988 */ /* 0x0001e80008000405 */
[----:B0-----:R-:W4:Y:S01]  /*1f2a0*/  LDL.LU R18, [R1+0x148] ;  /* 0x0001480001127983 */ /* 0x001f220000300800 */
[----:B--2---:R-:W-:-:S02]  /*1f2b0*/  PRMT R20, RZ, 0x7610, R20 ;  /* 0x00007610ff147816 */ /* 0x004fc40000000014 */
[----:B---3--:R-:W-:-:S04]  /*1f2c0*/  @!P3 LOP3.LUT R3, R3, R2, RZ, 0x3c, !PT ;  /* 0x000000020303b212 */ /* 0x008fc800078e3cff */
        /* <DEDUP_REMOVED lines=9> */
[----:B------:R-:W3:Y:S04]  /*1f360*/  @!P3 LDG.E.U16 R7, desc[UR10][R2.64] ;  /* 0x0000000a0207b981 */ /* 0x000ee8000c1e1500 */
[----:B--2---:R0:W-:Y:S04]  /*1f370*/  STL [R1+0x60], R20 ;  /* 0x0000601401007387 */ /* 0x0041e80000100800 */
[----:B------:R1:W-:Y:S04]  /*1f380*/  STS.U16 [R8+UR5+0x1500], R15 ;  /* 0x0015000f08007988 */ /* 0x0003e80008000405 */
[----:B0-----:R-:W2:Y:S04]  /*1f390*/  LDL.LU R20, [R1+0x144] ;  /* 0x0001440001147983 */ /* 0x001ea80000300800 */
[----:B-1----:R-:W2:Y:S04]  /*1f3a0*/  LDL.LU R15, [R1+0x1280] ;  /* 0x00128000010f7983 */ /* 0x002ea80000300800 */
[----:B------:R-:W4:Y:S04]  /*1f3b0*/  LDL R2, [R1+0x900] ;  /* 0x0009000001027983 */ /* 0x000f280000100800 */
[----:B------:R-:W4:Y:S04]  /*1f3c0*/  LDL R3, [R1+0x904] ;  /* 0x0009040001037983 */ /* 0x000f280000100800 */
[----:B------:R-:W-:Y:S04]  /*1f3d0*/  STS.U16 [R8+UR5+0x1900], R16 ;  /* 0x0019001008007988 */ /* 0x000fe80008000405 */
[----:B---3--:R0:W-:Y:S04]  /*1f3e0*/  STL [R1+0x5c], R7 ;  /* 0x00005c0701007387 */ /* 0x0081e80000100800 */
[----:B0-----:R-:W3:Y:S04]  /*1f3f0*/  LDL.LU R7, [R1+0x140] ;  /* 0x0001400001077983 */ /* 0x001ee80000300800 */
[----:B------:R-:W2:Y:S01]  /*1f400*/  LDL.LU R16, [R1+0x127c] ;  /* 0x00127c0001107983 */ /* 0x000ea20000300800 */
[----:B----4-:R-:W-:-:S04]  /*1f410*/  @!P3 LOP3.LUT R3, R3, R2, RZ, 0x3c, !PT ;  /* 0x000000020303b212 */ /* 0x010fc800078e3cff */
[----:B------:R-:W-:-:S04]  /*1f420*/  @!P3 LOP3.LUT R2, R3, R2, RZ, 0x3c, !PT ;  /* 0x000000020302b212 */ /* 0x000fc800078e3cff */
[----:B------:R-:W-:Y:S02]  /*1f430*/  @!P3 LOP3.LUT R3, R3, R2, RZ, 0x3c, !PT ;  /* 0x000000020303b212 */ /* 0x000fe400078e3cff */
[----:B--2---:R-:W-:-:S06]  /*1f440*/  PRMT R16, RZ, 0x7610, R16 ;  /* 0x00007610ff107816 */ /* 0x004fcc0000000010 */
        /* <DEDUP_REMOVED lines=34> */
[----:B------:R-:W-:Y:S04]  /*1f670*/  STS.U16 [R8+UR5+0x2900], R18 ;  /* 0x0029001208007988 */ /* 0x000fe80008000405 */
[----:B--2---:R0:W-:Y:S04]  /*1f680*/  STL [R1+0x4c], R16 ;  /* 0x00004c1001007387 */ /* 0x0041e80000100800 */
[----:B0-----:R-:W2:Y:S04]  /*1f690*/  LDL.LU R16, [R1+0x126c] ;  /* 0x00126c0001107983 */ /* 0x001ea80000300800 */
[----:B------:R-:W3:Y:S04]  /*1f6a0*/  LDL R2, [R1+0x880] ;  /* 0x0008800001027983 */ /* 0x000ee80000100800 */
[----:B------:R-:W3:Y:S04]  /*1f6b0*/  LDL R3, [R1+0x884] ;  /* 0x0008840001037983 */ /* 0x000ee80000100800 */
[----:B------:R-:W4:Y:S01]  /*1f6c0*/  LDL.LU R18, [R1+0x1268] ;  /* 0x0012680001127983 */ /* 0x000f220000300800 */
[----:B---3--:R-:W-:-:S04]  /*1f6d0*/  @!P3 LOP3.LUT R3, R3, R2, RZ, 0x3c, !PT ;  /* 0x000000020303b212 */ /* 0x008fc800078e3cff */
[C---:B------:R-:W-:Y:S02]  /*1f6e0*/  @!P3 LOP3.LUT R2, R3.reuse, R2, RZ, 0x3c, !PT ;  /* 0x000000020302b212 */ /* 0x040fe400078e3cff */
[----:B----4-:R-:W-:Y:S02]  /*1f6f0*/  PRMT R18, RZ, 0x7610, R18 ;  /* 0x00007610ff127816 */ /* 0x010fe40000000012 */
[----:B------:R-:W-:-:S05]  /*1f700*/  @!P3 LOP3.LUT R3, R3, R2, RZ, 0x3c, !PT ;  /* 0x000000020303b212 */ /* 0x000fca00078e3cff */
[----:B------:R-:W3:Y:S04]  /*1f710*/  @!P3 LDG.E.U16 R18, desc[UR10][R2.64] ;  /* 0x0000000a0212b981 */ /* 0x000ee8000c1e1500 */
[----:B---3--:R0:W-:Y:S04]  /*1f720*/  STL [R1+0x48], R18 ;  /* 0x0000481201007387 */ /* 0x0081e80000100800 */
[----:B0-----:R-:W3:Y:S04]  /*1f730*/  LDL.LU R18, [R1+0x1264] ;  /* 0x0012640001127983 */ /* 0x001ee80000300800 */
[----:B------:R-:W4:Y:S04]  /*1f740*/  LDL R2, [R1+0x860] ;  /* 0x0008600001027983 */ /* 0x000f280000100800 */
[----:B------:R-:W4:Y:S01]  /*1f750*/  LDL R3, [R1+0x864] ;  /* 0x0008640001037983 */ /* 0x000f220000100800 */
[----:B------:R-:W-:-:S03]  /*1f760*/  PRMT R13, RZ, 0x7610, R13 ;  /* 0x00007610ff0d7816 */ /* 0x000fc6000000000d */
[----:B------:R0:W-:Y:S04]  /*1f770*/  STS.U16 [R8+UR5+0x2d00], R20 ;  /* 0x002d001408007988 */ /* 0x0001e80008000405 */
[----:B0-----:R-:W2:Y:S01]  /*1f780*/  LDL.LU R20, [R1+0x12c] ;  /* 0x00012c0001147983 */ /* 0x001ea20000300800 */
[----:B----4-:R-:W-:-:S04]  /*1f790*/  @!P3 LOP3.LUT R3, R3, R2, RZ, 0x3c, !PT ;  /* 0x000000020303b212 */ /* 0x010fc800078e3cff */
[----:B------:R-:W-:-:S04]  /*1f7a0*/  @!P3 LOP3.LUT R2, R3, R2, RZ, 0x3c, !PT ;  /* 0x000000020302b212 */ /* 0x000fc800078e3cff */
[----:B------:R-:W-:-:S05]  /*1f7b0*/  @!P3 LOP3.LUT R3, R3, R2, RZ, 0x3c, !PT ;  /* 0x000000020303b212 */ /* 0x000fca00078e3cff */
[----:B------:R-:W4:Y:S04]  /*1f7c0*/  @!P3 LDG.E.U16 R13, desc[UR10][R2.64] ;  /* 0x0000000a020db981 */ /* 0x000f28000c1e1500 */
[----:B------:R-:W3:Y:S04]  /*1f7d0*/  LDL R2, [R1+0x840] ;  /* 0x0008400001027983 */ /* 0x000ee80000100800 */
[----:B------:R-:W3:Y:S01]  /*1f7e0*/  LDL R3, [R1+0x844] ;  /* 0x0008440001037983 */ /* 0x000ee20000100800 */
[----:B------:R-:W-:-:S03]  /*1f7f0*/  PRMT R11, RZ, 0x7610, R11 ;  /* 0x00007610ff0b7816 */ /* 0x000fc6000000000b */
[----:B------:R-:W-:Y:S04]  /*1f800*/  STS.U16 [R8+UR5+0x3100], R7 ;  /* 0x0031000708007988 */ /* 0x000fe80008000405 */
[----:B----4-:R0:W-:Y:S04]  /*1f810*/  STL [R1+0x44], R13 ;  /* 0x0000440d01007387 */ /* 0x0101e80000100800 */
[----:B0-----:R-:W4:Y:S01]  /*1f820*/  LDL R13, [R1+0x7e4] ;  /* 0x0007e400010d7983 */ /* 0x001f220000100800 */
[----:B---3--:R-:W-:-:S03]  /*1f830*/  @!P3 LOP3.LUT R3, R3, R2, RZ, 0x3c, !PT ;  /* 0x000000020303b212 */ /* 0x008fc600078e3cff */
[----:B------:R-:W3:Y:S01]  /*1f840*/  LDL.LU R7, [R1+0x128] ;  /* 0x0001280001077983 */ /* 0x000ee20000300800 */
        /* <DEDUP_REMOVED lines=9> */
[----:B------:R-:W4:Y:S04]  /*1f8e0*/  @!P3 LDG.E.U16 R18, desc[UR10][R2.64] ;  /* 0x0000000a0212b981 */ /* 0x000f28000c1e1500 */
[----:B--2---:R0:W-:Y:S04]  /*1f8f0*/  STL [R1+0x40], R11 ;  /* 0x0000400b01007387 */ /* 0x0041e80000100800 */
[----:B------:R1:W-:Y:S04]  /*1f900*/  STS.U16 [R8+UR5+0x3500], R4 ;  /* 0x0035000408007988 */ /* 0x0003e80008000405 */
[----:B0-----:R-:W2:Y:S04]  /*1f910*/  LDL R11, [R1+0x7c4] ;  /* 0x0007c400010b7983 */ /* 0x001ea80000100800 */
[----:B-1----:R-:W3:Y:S04]  /*1f920*/  LDL.LU R4, [R1+0x124] ;  /* 0x0001240001047983 */ /* 0x002ee80000300800 */
[----:B----4-:R0:W-:Y:S04]  /*1f930*/  STL [R1+0x3c], R18 ;  /* 0x00003c1201007387 */ /* 0x0101e80000100800 */
[----:B0-----:R-:W4:Y:S04]  /*1f940*/  LDL.LU R18, [R1+0x1260] ;  /* 0x0012600001127983 */ /* 0x001f280000300800 */
[----:B------:R-:W2:Y:S04]  /*1f950*/  LDL R2, [R1+0x800] ;  /* 0x0008000001027983 */ /* 0x000ea80000100800 */
[----:B------:R-:W2:Y:S01]  /*1f960*/  LDL R3, [R1+0x804] ;  /* 0x0008040001037983 */ /* 0x000ea20000100800 */
[----:B----4-:R-:W-:-:S02]  /*1f970*/  PRMT R18, RZ, 0x7610, R18 ;  /* 0x00007610ff127816 */ /* 0x010fc40000000012 */
[----:B--2---:R-:W-:-:S04]  /*1f980*/  @!P3 LOP3.LUT R3, R3, R2, RZ, 0x3c, !PT ;  /* 0x000000020303b212 */ /* 0x004fc800078e3cff */
        /* <DEDUP_REMOVED lines=12> */
[----:B0-----:R-:W3:Y:S04]  /*1fa50*/  LDL.LU R24, [R1+0x11c] ;  /* 0x00011c0001187983 */ /* 0x001ee80000300800 */
[----:B------:R-:W3:Y:S04]  /*1fa60*/  LDL.LU R13, [R1+0x118] ;  /* 0x00011800010d7983 */ /* 0x000ee80000300800 */
        /* <DEDUP_REMOVED lines=22> */
[----:B------:R-:W4:Y:S04]  /*1fbd0*/  LDL R2, [R1+0x780] ;  /* 0x0007800001027983 */ /* 0x000f280000100800 */
[----:B------:R-:W4:Y:S01]  /*1fbe0*/  LDL R3, [R1+0x784] ;  /* 0x0007840001037983 */ /* 0x000f220000100800 */
[----:B------:R-:W-:-:S03]  /*1fbf0*/  PRMT R10, RZ, 0x7610, R10 ;  /* 0x00007610ff0a7816 */ /* 0x000fc6000000000a */
[----:B------:R0:W-:Y:S04]  /*1fc00*/  STS.U16 [R8+UR5+0x4900], R7 ;  /* 0x0049000708007988 */ /* 0x0001e80008000405 */
[----:B0-----:R-:W3:Y:S01]  /*1fc10*/  LDL.LU R7, [R1+0x110] ;  /* 0x0001100001077983 */ /* 0x001ee20000300800 */
        /* <DEDUP_REMOVED lines=11> */
[----:B----4-:R0:W-:Y:S04]  /*1fcd0*/  STL [R1+0x28], R10 ;  /* 0x0000280a01007387 */ /* 0x0101e80000100800 */
[----:B------:R1:W-:Y:S04]  /*1fce0*/  STS.U16 [R8+UR5+0x4d00], R4 ;  /* 0x004d000408007988 */ /* 0x0003e80008000405 */
[----:B0-----:R-:W4:Y:S04]  /*1fcf0*/  LDL R10, [R1+0x704] ;  /* 0x00070400010a7983 */ /* 0x001f280000100800 */
[----:B-1----:R-:W3:Y:S04]  /*1fd00*/  LDL.LU R4, [R1+0x10c] ;  /* 0x00010c0001047983 */ /* 0x002ee80000300800 */
        /* <DEDUP_REMOVED lines=28> */
[----:B0-----:R-:W3:Y:S01]  /*1fed0*/  LDL.LU R13, [R1+0x100] ;  /* 0x00010000010d7983 */ /* 0x001ee20000300800 */
[----:B------:R-:W-:-:S03]  /*1fee0*/  PRMT R12, RZ, 0x7610, R12 ;  /* 0x00007610ff0c7816 */ /* 0x000fc6000000000c */
[----:B------:R-:W3:Y:S04]  /*1fef0*/  LDL R10, [R1+0x680] ;  /* 0x00068000010a7983 */ /* 0x000ee80000100800 */
[----:B----4-:R-:W4:Y:S04]  /*1ff00*/  @!P3 LDG.E.U16 R9, desc[UR10][R2.64] ;  /* 0x0000000a0209b981 */ /* 0x010f28000c1e1500 */
[----:B------:R-:W2:Y:S04]  /*1ff10*/  LDL R2, [R1+0x6e0] ;  /* 0x0006e00001027983 */ /* 0x000ea80000100800 */
[----:B------:R-:W2:Y:S04]  /*1ff20*/  LDL R3, [R1+0x6e4] ;  /* 0x0006e40001037983 */ /* 0x000ea80000100800 */
[----:B------:R-:W-:Y:S04]  /*1ff30*/  STS.U16 [R8+UR5+0x5d00], R11 ;  /* 0x005d000b08007988 */ /* 0x000fe80008000405 */
        /* <DEDUP_REMOVED lines=10> */
[----:B------:R0:W-:Y:S04]  /*1ffe0*/  STS.U16 [R8+UR5+0x6100], R7 ;  /* 0x0061000708007988 */ /* 0x0001e80008000405 */
[----:B0-----:R-:W2:Y:S04]  /*1fff0*/  LDL R7, [R1+0x664] ;  /* 0x0006640001077983 */ /* 0x001ea80000100800 */
[----:B---3--:R0:W-:Y:S04]  /*20000*/  STL [R1+0x14], R12 ;  /* 0x0000140c01007387 */ /* 0x0081e80000100800 */
[----:B0-----:R-:W3:Y:S01]  /*20010*/  LDL.LU R12, [R1+0xf8] ;  /* 0x0000f800010c7983 */ /* 0x001ee20000300800 */
        /* <DEDUP_REMOVED lines=10> */
[----:B------:R-:W2:Y:S04]  /*200c0*/  @!P3 LDG.E.U16 R24, desc[UR10][R2.64] ;  /* 0x0000000a0218b981 */ /* 0x000ea8000c1e1500 */
[----:B------:R0:W-:Y:S04]  /*200d0*/  STS.U16 [R8+UR5+0x6500], R4 ;  /* 0x0065000408007988 */ /* 0x0001e80008000405 */
[----:B----4-:R1:W-:Y:S04]  /*200e0*/  STL [R1+0x10], R5 ;  /* 0x0000100501007387 */ /* 0x0103e80000100800 */
[----:B0-----:R-:W4:Y:S04]  /*200f0*/  LDL R4, [R1+0x644] ;  /* 0x0006440001047983 */ /* 0x001f280000100800 */
[----:B-1----:R-:W3:Y:S04]  /*20100*/  LDL R5, [R1+0x640] ;  /* 0x0006400001057983 */ /* 0x002ee80000100800 */
[----:B--2---:R0:W-:Y:S04]  /*20110*/  STL [R1+0xc], R24 ;  /* 0x00000c1801007387 */ /* 0x0041e80000100800 */
[----:B0-----:R-:W2:Y:S04]  /*20120*/  LDL.LU R24, [R1+0x1234] ;  /* 0x0012340001187983 */ /* 0x001ea80000300800 */
[----:B------:R-:W4:Y:S01]  /*20130*/  LDL.LU R3, [R1+0x108] ;  /* 0x0001080001037983 */ /* 0x000f220000300800 */
[----:B------:R-:W-:-:S03]  /*20140*/  @!P3 IMAD.MOV.U32 R2, RZ, RZ, R9 ;  /* 0x000000ffff02b224 */ /* 0x000fc600078e0009 */
[----:B------:R-:W3:Y:S01]  /*20150*/  LDL R9, [R1+0x624] ;  /* 0x0006240001097983 */ /* 0x000ee20000100800 */
[----:B--2---:R-:W-:-:S03]  /*20160*/  PRMT R24, RZ, 0x7610, R24 ;  /* 0x00007610ff187816 */ /* 0x004fc60000000018 */
[----:B----4-:R0:W-:Y:S02]  /*20170*/  STS.U16 [R8+UR5+0x6900], R3 ;  /* 0x0069000308007988 */ /* 0x0101e40008000405 */
[----:B0-----:R-:W-:Y:S02]  /*20180*/  @!P3 IMAD.MOV.U32 R3, RZ, RZ, R10 ;  /* 0x000000ffff03b224 */ /* 0x001fe400078e000a */
[----:B------:R-:W2:Y:S04]  /*20190*/  LDL R10, [R1+0x620] ;  /* 0x00062000010a7983 */ /* 0x000ea80000100800 */
[----:B------:R-:W4:Y:S04]  /*201a0*/  @!P3 LDG.E.U16 R24, desc[UR10][R2.64] ;  /* 0x0000000a0218b981 */ /* 0x000f28000c1e1500 */
[----:B----4-:R0:W-:Y:S04]  /*201b0*/  STL [R1+0x8], R24 ;  /* 0x0000081801007387 */ /* 0x0101e80000100800 */
[----:B0-----:R-:W4:Y:S04]  /*201c0*/  LDL.LU R24, [R1+0x1230] ;  /* 0x0012300001187983 */ /* 0x001f280000300800 */
[----:B------:R-:W3:Y:S04]  /*201d0*/  LDL.LU R2, [R1+0x104] ;  /* 0x0001040001027983 */ /* 0x000ee80000300800 */
[----:B------:R-:W2:Y:S01]  /*201e0*/  LDL R3, [R1+0x660] ;  /* 0x0006600001037983 */ /* 0x000ea20000100800 */
[----:B------:R-:W-:-:S03]  /*201f0*/  PRMT R6, RZ, 0x7610, R6 ;  /* 0x00007610ff067816 */ /* 0x000fc60000000006 */
[----:B---3--:R0:W-:Y:S02]  /*20200*/  STS.U16 [R8+UR5+0x6d00], R2 ;  /* 0x006d000208007988 */ /* 0x0081e40008000405 */
[----:B0-----:R-:W-:Y:S02]  /*20210*/  @!P3 IMAD.MOV.U32 R2, RZ, RZ, R7 ;  /* 0x000000ffff02b224 */ /* 0x001fe400078e0007 */
[----:B------:R-:W3:Y:S04]  /*20220*/  LDL R7, [R1+0x600] ;  /* 0x0006000001077983 */ /* 0x000ee80000100800 */
[----:B--2---:R0:W2:Y:S01]  /*20230*/  @!P3 LDG.E.U16 R6, desc[UR10][R2.64] ;  /* 0x0000000a0206b981 */ /* 0x0040a2000c1e1500 */
[----:B------:R-:W-:Y:S02]  /*20240*/  PRMT R0, RZ, 0x7610, R0 ;  /* 0x00007610ff007816 */ /* 0x000fe40000000000 */
[----:B------:R-:W-:Y:S01]  /*20250*/  PRMT R28, RZ, 0x7610, R28 ;  /* 0x00007610ff1c7816 */ /* 0x000fe2000000001c */
[----:B0-----:R-:W-:-:S02]  /*20260*/  @!P3 IMAD.MOV.U32 R2, RZ, RZ, R4 ;  /* 0x000000ffff02b224 */ /* 0x001fc400078e0004 */
[----:B------:R-:W-:-:S05]  /*20270*/  @!P3 IMAD.MOV.U32 R3, RZ, RZ, R5 ;  /* 0x000000ffff03b224 */ /* 0x000fca00078e0005 */
[----:B------:R0:W4:Y:S04]  /*20280*/  @!P3 LDG.E.U16 R0, desc[UR10][R2.64] ;  /* 0x0000000a0200b981 */ /* 0x000128000c1e1500 */
[----:B--2---:R1:W-:Y:S01]  /*20290*/  STL [R1+0x4], R6 ;  /* 0x0000040601007387 */ /* 0x0043e20000100800 */
[----:B0-----:R-:W-:Y:S02]  /*202a0*/  @!P3 IMAD.MOV.U32 R2, RZ, RZ, R9 ;  /* 0x000000ffff02b224 */ /* 0x001fe400078e0009 */
[----:B------:R-:W-:Y:S01]  /*202b0*/  @!P3 IMAD.MOV.U32 R3, RZ, RZ, R10 ;  /* 0x000000ffff03b224 */ /* 0x000fe200078e000a */
[----:B------:R-:W-:Y:S01]  /*202c0*/  PRMT R26, RZ, 0x7610, R26 ;  /* 0x00007610ff1a7816 */ /* 0x000fe2000000001a */
[----:B------:R-:W2:Y:S04]  /*202d0*/  LDL R5, [R1+0x5e0] ;  /* 0x0005e00001057983 */ /* 0x000ea80000100800 */
[----:B------:R3:W2:Y:S04]  /*202e0*/  @!P3 LDG.E.U16 R28, desc[UR10][R2.64] ;  /* 0x0000000a021cb981 */ /* 0x0006a8000c1e1500 */
[----:B-1----:R-:W2:Y:S04]  /*202f0*/  LDL R6, [R1+0x604] ;  /* 0x0006040001067983 */ /* 0x002ea80000100800 */
[----:B------:R-:W2:Y:S01]  /*20300*/  LDL R4, [R1+0x5e4] ;  /* 0x0005e40001047983 */ /* 0x000ea20000100800 */
[----:B---3--:R-:W-:-:S03]  /*20310*/  @!P3 IMAD.MOV.U32 R3, RZ, RZ, R7 ;  /* 0x000000ffff03b224 */ /* 0x008fc600078e0007 */
[----:B----4-:R0:W-:Y:S04]  /*20320*/  STL [R1+0x11b4], R0 ;  /* 0x0011b40001007387 */ /* 0x0101e80000100800 */
[----:B------:R-:W3:Y:S01]  /*20330*/  LDL R9, [R1+0x5c4] ;  /* 0x0005c40001097983 */ /* 0x000ee20000100800 */
[----:B--2---:R-:W-:-:S05]  /*20340*/  @!P3 IMAD.MOV.U32 R2, RZ, RZ, R6 ;  /* 0x000000ffff02b224 */ /* 0x004fca00078e0006 */
[----:B------:R1:W2:Y:S04]  /*20350*/  @!P3 LDG.E.U16 R26, desc[UR10][R2.64] ;  /* 0x0000000a021ab981 */ /* 0x0002a8000c1e1500 */
[----:B------:R-:W-:Y:S04]  /*20360*/  STL [R1+0x11b8], R28 ;  /* 0x0011b81c01007387 */ /* 0x000fe80000100800 */
[----:B------:R-:W4:Y:S04]  /*20370*/  LDL R10, [R1+0x5c0] ;  /* 0x0005c000010a7983 */ /* 0x000f280000100800 */
[----:B------:R-:W4:Y:S04]  /*20380*/  LDL R7, [R1+0x5a0] ;  /* 0x0005a00001077983 */ /* 0x000f280000100800 */
[----:B0-----:R-:W4:Y:S01]  /*20390*/  LDL R0, [R1+0x5a4] ;  /* 0x0005a40001007983 */ /* 0x001f220000100800 */
[----:B-1----:R-:W-:-:S02]  /*203a0*/  @!P3 IMAD.MOV.U32 R2, RZ, RZ, R4 ;  /* 0x000000ffff02b224 */ /* 0x002fc400078e0004 */
[----:B------:R-:W-:Y:S01]  /*203b0*/  @!P3 IMAD.MOV.U32 R3, RZ, RZ, R5 ;  /* 0x000000ffff03b224 */ /* 0x000fe200078e0005 */
[----:B------:R-:W-:Y:S04]  /*203c0*/  STS.U16 [R8+UR5+0x7100], R13 ;  /* 0x0071000d08007988 */ /* 0x000fe80008000405 */
[----:B--2---:R-:W-:Y:S04]  /*203d0*/  STL [R1+0x11bc], R26 ;  /* 0x0011bc1a01007387 */ /* 0x004fe80000100800 */
[----:B------:R-:W2:Y:S04]  /*203e0*/  LDL R5, [R1+0x580] ;  /* 0x0005800001057983 */ /* 0x000ea80000100800 */
[----:B------:R-:W2:Y:S04]  /*203f0*/  LDL R4, [R1+0x584] ;  /* 0x0005840001047983 */ /* 0x000ea80000100800 */
[----:B------:R-:W-:Y:S04]  /*20400*/  STS.U16 [R8+UR5+0x7500], R11 ;  /* 0x0075000b08007988 */ /* 0x000fe80008000405 */
[----:B------:R-:W-:Y:S04]  /*20410*/  STS.U16 [R8+UR5+0x7900], R12 ;  /* 0x0079000c08007988 */ /* 0x000fe80008000405 */
[----:B------:R0:W-:Y:S04]  /*20420*/  STS.U16 [R8+UR5+0x7d00], R24 ;  /* 0x007d001808007988 */ /* 0x0001e80008000405 */
[----:B------:R1:W-:Y:S04]  /*20430*/  STS.U16 [R8+UR5+0x8100], R22 ;  /* 0x0081001608007988 */ /* 0x0003e80008000405 */
[----:B------:R-:W2:Y:S01]  /*20440*/  LDL.LU R6, [R1+0xf4] ;  /* 0x0000f40001067983 */ /* 0x000ea20000300800 */
[----:B0-----:R-:W-:-:S02]  /*20450*/  PRMT R24, RZ, 0x7610, R24 ;  /* 0x00007610ff187816 */ /* 0x001fc40000000018 */
[----:B-1----:R-:W-:-:S04]  /*20460*/  PRMT R22, RZ, 0x7610, R22 ;  /* 0x00007610ff167816 */ /* 0x002fc80000000016 */
[----:B------:R3:W2:Y:S04]  /*20470*/  @!P3 LDG.E.U16 R24, desc[UR10][R2.64] ;  /* 0x0000000a0218b981 */ /* 0x0006a8000c1e1500 */
[----:B------:R0:W-:Y:S01]  /*20480*/  STS.U16 [R8+UR5+0x8500], R20 ;  /* 0x0085001408007988 */ /* 0x0001e20008000405 */
[----:B---3--:R-:W-:Y:S02]  /*20490*/  @!P3 IMAD.MOV.U32 R2, RZ, RZ, R9 ;  /* 0x000000ffff02b224 */ /* 0x008fe400078e0009 */
[----:B----4-:R-:W-:Y:S01]  /*204a0*/  @!P3 IMAD.MOV.U32 R3, RZ, RZ, R10 ;  /* 0x000000ffff03b224 */ /* 0x010fe200078e000a */
[----:B0-----:R-:W-:-:S04]  /*204b0*/  PRMT R20, RZ, 0x7610, R20 ;  /* 0x00007610ff147816 */ /* 0x001fc80000000014 */
[----:B------:R0:W3:Y:S04]  /*204c0*/  @!P3 LDG.E.U16 R22, desc[UR10][R2.64] ;  /* 0x0000000a0216b981 */ /* 0x0000e8000c1e1500 */
[----:B------:R1:W-:Y:S01]  /*204d0*/  STS.U16 [R8+UR5+0x8900], R18 ;  /* 0x0089001208007988 */ /* 0x0003e20008000405 */
[----:B0-----:R-:W-:Y:S02]  /*204e0*/  @!P3 IMAD.MOV.U32 R2, RZ, RZ, R0 ;  /* 0x000000ffff02b224 */ /* 0x001fe400078e0000 */
[----:B------:R-:W-:Y:S01]  /*204f0*/  @!P3 IMAD.MOV.U32 R3, RZ, RZ, R7 ;  /* 0x000000ffff03b224 */ /* 0x000fe200078e0007 */
[----:B-1----:R-:W-:-:S04]  /*20500*/  PRMT R18, RZ, 0x7610, R18 ;  /* 0x00007610ff127816 */ /* 0x002fc80000000012 */
[----:B------:R2:W4:Y:S02]  /*20510*/  @!P3 LDG.E.U16 R20, desc[UR10][R2.64] ;  /* 0x0000000a0214b981 */ /* 0x000524000c1e1500 */
[----:B--2---:R-:W-:Y:S02]  /*20520*/  @!P3 IMAD.MOV.U32 R3, RZ, RZ, R5 ;  /* 0x000000ffff03b224 */ /* 0x004fe400078e0005 */
[----:B------:R-:W-:-:S05]  /*20530*/  @!P3 IMAD.MOV.U32 R2, RZ, RZ, R4 ;  /* 0x000000ffff02b224 */ /* 0x000fca00078e0004 */
[----:B------:R-:W2:Y:S04]  /*20540*/  @!P3 LDG.E.U16 R18, desc[UR10][R2.64] ;  /* 0x0000000a0212b981 */ /* 0x000ea8000c1e1500 */
[----:B------:R-:W-:Y:S04]  /*20550*/  STL [R1+0x11c0], R24 ;  /* 0x0011c01801007387 */ /* 0x000fe80000100800 */
[----:B------:R-:W2:Y:S04]  /*20560*/  LDL.LU R12, [R1+0xf0] ;  /* 0x0000f000010c7983 */ /* 0x000ea80000300800 */
[----:B---3--:R-:W-:Y:S04]  /*20570*/  STL [R1+0x11c4], R22 ;  /* 0x0011c41601007387 */ /* 0x008fe80000100800 */
[----:B------:R-:W3:Y:S04]  /*20580*/  LDL R7, [R1+0x560] ;  /* 0x0005600001077983 */ /* 0x000ee80000100800 */
[----:B------:R-:W3:Y:S04]  /*20590*/  LDL R0, [R1+0x564] ;  /* 0x0005640001007983 */ /* 0x000ee80000100800 */
[----:B------:R-:W3:Y:S04]  /*205a0*/  LDL.LU R9, [R1+0xec] ;  /* 0x0000ec0001097983 */ /* 0x000ee80000300800 */
[----:B----4-:R-:W-:Y:S04]  /*205b0*/  STL [R1+0x11c8], R20 ;  /* 0x0011c81401007387 */ /* 0x010fe80000100800 */
[----:B------:R-:W4:Y:S04]  /*205c0*/  LDL R5, [R1+0x540] ;  /* 0x0005400001057983 */ /* 0x000f280000100800 */
[----:B------:R-:W4:Y:S04]  /*205d0*/  LDL R4, [R1+0x544] ;  /* 0x0005440001047983 */ /* 0x000f280000100800 */
[----:B------:R-:W4:Y:S04]  /*205e0*/  LDL R11, [R1+0x520] ;  /* 0x00052000010b7983 */ /* 0x000f280000100800 */
[----:B------:R-:W4:Y:S04]  /*205f0*/  LDL R8, [R1+0x524] ;  /* 0x0005240001087983 */ /* 0x000f280000100800 */
[----:B------:R-:W4:Y:S04]  /*20600*/  LDL.LU R10, [R1+0xe8] ;  /* 0x0000e800010a7983 */ /* 0x000f280000300800 */
[----:B--2---:R0:W-:Y:S04]  /*20610*/  STL [R1+0x11cc], R18 ;  /* 0x0011cc1201007387 */ /* 0x0041e80000100800 */
[----:B0-----:R-:W2:Y:S04]  /*20620*/  LDL R18, [R1+0xb04] ;  /* 0x000b040001127983 */ /* 0x001ea80000100800 */
[----:B------:R-:W4:Y:S01]  /*20630*/  LDL.LU R28, [R1+0xe4] ;  /* 0x0000e400011c7983 */ /* 0x000f220000300800 */
[----:B---3--:R-:W-:-:S02]  /*20640*/  @!P3 IMAD.MOV.U32 R3, RZ, RZ, R7 ;  /* 0x000000ffff03b224 */ /* 0x008fc400078e0007 */
[----:B------:R-:W-:Y:S01]  /*20650*/  @!P3 IMAD.MOV.U32 R2, RZ, RZ, R0 ;  /* 0x000000ffff02b224 */ /* 0x000fe200078e0000 */
[----:B--2---:R0:W-:Y:S02]  /*20660*/  STS.U16 [R18+UR5+0x8d00], R16 ;  /* 0x008d001012007988 */ /* 0x0041e40008000405 */
[----:B0-----:R-:W-:-:S06]  /*20670*/  PRMT R16, RZ, 0x7610, R16 ;  /* 0x00007610ff107816 */ /* 0x001fcc0000000010 */
[----:B------:R0:W2:Y:S02]  /*20680*/  @!P3 LDG.E.U16 R16, desc[UR10][R2.64] ;  /* 0x0000000a0210b981 */ /* 0x0000a4000c1e1500 */
[----:B0-----:R-:W-:-:S06]  /*20690*/  PRMT R2, RZ, 0x7610, R2 ;  /* 0x00007610ff027816 */ /* 0x001fcc0000000002 */
[----:B----4-:R0:W3:Y:S01]  /*206a0*/  @!P3 LDG.E.U16 R2, desc[UR10][R4.64] ;  /* 0x0000000a0402b981 */ /* 0x0100e2000c1e1500 */
[----:B------:R-:W-:Y:S01]  /*206b0*/  PRMT R3, RZ, 0x7610, R3 ;  /* 0x00007610ff037816 */ /* 0x000fe20000000003 */
[----:B0-----:R-:W-:Y:S02]  /*206c0*/  @!P3 IMAD.MOV.U32 R4, RZ, RZ, R8 ;  /* 0x000000ffff04b224 */ /* 0x001fe400078e0008 */
[----:B------:R-:W-:-:S05]  /*206d0*/  @!P3 IMAD.MOV.U32 R5, RZ, RZ, R11 ;  /* 0x000000ffff05b224 */ /* 0x000fca00078e000b */
[----:B------:R-:W4:Y:S04]  /*206e0*/  @!P3 LDG.E.U16 R3, desc[UR10][R4.64] ;  /* 0x0000000a0403b981 */ /* 0x000f28000c1e1500 */
[----:B------:R0:W-:Y:S04]  /*206f0*/  STS.U16 [R18+UR5+0x9100], R6 ;  /* 0x0091000612007988 */ /* 0x0001e80008000405 */
[----:B--2---:R1:W-:Y:S04]  /*20700*/  STL [R1+0x11d0], R16 ;  /* 0x0011d01001007387 */ /* 0x0043e80000100800 */
[----:B------:R-:W2:Y:S04]  /*20710*/  LDL R7, [R1+0x500] ;  /* 0x0005000001077983 */ /* 0x000ea80000100800 */
[----:B0-----:R-:W2:Y:S04]  /*20720*/  LDL R6, [R1+0x504] ;  /* 0x0005040001067983 */ /* 0x001ea80000100800 */
[----:B------:R-:W2:Y:S04]  /*20730*/  LDL.LU R0, [R1+0xe0] ;  /* 0x0000e00001007983 */ /* 0x000ea80000300800 */
[----:B---3--:R-:W-:Y:S04]  /*20740*/  STL [R1+0x11d4], R2 ;  /* 0x0011d40201007387 */ /* 0x008fe80000100800 */
[----:B------:R0:W-:Y:S04]  /*20750*/  STS.U16 [R18+UR5+0x9500], R12 ;  /* 0x0095000c12007988 */ /* 0x0001e80008000405 */
[----:B-1----:R-:W3:Y:S04]  /*20760*/  LDL R16, [R1+0x4e0] ;  /* 0x0004e00001107983 */ /* 0x002ee80000100800 */
[----:B------:R-:W3:Y:S04]  /*20770*/  LDL R8, [R1+0x4c4] ;  /* 0x0004c40001087983 */ /* 0x000ee80000100800 */
[----:B0-----:R-:W3:Y:S04]  /*20780*/  LDL R12, [R1+0x4e4] ;  /* 0x0004e400010c7983 */ /* 0x001ee80000100800 */
[----:B------:R-:W3:Y:S04]  /*20790*/  LDL.LU R11, [R1+0xdc] ;  /* 0x0000dc00010b7983 */ /* 0x000ee80000300800 */
[----:B----4-:R-:W-:Y:S04]  /*207a0*/  STL [R1+0x11d8], R3 ;  /* 0x0011d80301007387 */ /* 0x010fe80000100800 */
[----:B------:R0:W-:Y:S01]  /*207b0*/  STS.U16 [R18+UR5+0x9900], R9 ;  /* 0x0099000912007988 */ /* 0x0001e20008000405 */
[----:B------:R-:W-:-:S02]  /*207c0*/  PRMT R4, RZ, 0x7610, R4 ;  /* 0x00007610ff047816 */ /* 0x000fc40000000004 */
[----:B------:R-:W-:Y:S01]  /*207d0*/  PRMT R5, RZ, 0x7610, R5 ;  /* 0x00007610ff057816 */ /* 0x000fe20000000005 */
[----:B------:R-:W4:Y:S04]  /*207e0*/  LDL R2, [R1+0x4a4] ;  /* 0x0004a40001027983 */ /* 0x000f280000100800 */
[----:B0-----:R-:W4:Y:S04]  /*207f0*/  LDL R9, [R1+0x4c0] ;  /* 0x0004c00001097983 */ /* 0x001f280000100800 */
[----:B------:R-:W4:Y:S04]  /*20800*/  LDL.LU R13, [R1+0xd8] ;  /* 0x0000d800010d7983 */ /* 0x000f280000300800 */
[----:B--2---:R3:W2:Y:S02]  /*20810*/  @!P3 LDG.E.U16 R4, desc[UR10][R6.64] ;  /* 0x0000000a0604b981 */ /* 0x0046a4000c1e1500 */
[----:B---3--:R-:W-:-:S02]  /*20820*/  @!P3 IMAD.MOV.U32 R7, RZ, RZ, R16 ;  /* 0x000000ffff07b224 */ /* 0x008fc400078e0010 */
[----:B------:R-:W-:-:S05]  /*20830*/  @!P3 IMAD.MOV.U32 R6, RZ, RZ, R12 ;  /* 0x000000ffff06b224 */ /* 0x000fca00078e000c */
[----:B------:R0:W3:Y:S02]  /*20840*/  @!P3 LDG.E.U16 R5, desc[UR10][R6.64] ;  /* 0x0000000a0605b981 */ /* 0x0000e4000c1e1500 */
[----:B0-----:R-:W-:-:S06]  /*20850*/  PRMT R6, RZ, 0x7610, R6 ;  /* 0x00007610ff067816 */ /* 0x001fcc0000000006 */
[----:B----4-:R0:W4:Y:S04]  /*20860*/  @!P3 LDG.E.U16 R6, desc[UR10][R8.64] ;  /* 0x0000000a0806b981 */ /* 0x010128000c1e1500 */
[----:B------:R1:W-:Y:S04]  /*20870*/  STS.U16 [R18+UR5+0x9d00], R10 ;  /* 0x009d000a12007988 */ /* 0x0003e80008000405 */
[----:B--2---:R2:W-:Y:S04]  /*20880*/  STL [R1+0x11dc], R4 ;  /* 0x0011dc0401007387 */ /* 0x0045e80000100800 */
[----:B-1----:R-:W4:Y:S04]  /*20890*/  LDL R10, [R1+0x4a0] ;  /* 0x0004a000010a7983 */ /* 0x002f280000100800 */
[----:B------:R-:W4:Y:S04]  /*208a0*/  LDL R3, [R1+0x484] ;  /* 0x0004840001037983 */ /* 0x000f280000100800 */
[----:B--2---:R-:W2:Y:S04]  /*208b0*/  LDL R4, [R1+0x480] ;  /* 0x0004800001047983 */ /* 0x004ea80000100800 */
[----:B------:R-:W2:Y:S04]  /*208c0*/  LDL.LU R12, [R1+0xd4] ;  /* 0x0000d400010c7983 */ /* 0x000ea80000300800 */
[----:B------:R-:W-:Y:S04]  /*208d0*/  STS.U16 [R18+UR5+0xa100], R28 ;  /* 0x00a1001c12007988 */ /* 0x000fe80008000405 */
[----:B------:R1:W-:Y:S04]  /*208e0*/  STS.U16 [R18+UR5+0xa500], R0 ;  /* 0x00a5000012007988 */ /* 0x0003e80008000405 */
[----:B---3--:R3:W-:Y:S01]  /*208f0*/  STL [R1+0x11e0], R5 ;  /* 0x0011e00501007387 */ /* 0x0087e20000100800 */
[----:B------:R-:W-:Y:S01]  /*20900*/  PRMT R7, RZ, 0x7610, R7 ;  /* 0x00007610ff077816 */ /* 0x000fe20000000007 */
[----:B0-----:R-:W-:-:S02]  /*20910*/  @!P3 IMAD.MOV.U32 R8, RZ, RZ, R2 ;  /* 0x000000ffff08b224 */ /* 0x001fc400078e0002 */
[----:B----4-:R0:W-:Y:S04]  /*20920*/  STL [R1+0x11e4], R6 ;  /* 0x0011e40601007387 */ /* 0x0101e80000100800 */
[----:B-1----:R-:W4:Y:S04]  /*20930*/  LDL R0, [R1+0x464] ;  /* 0x0004640001007983 */ /* 0x002f280000100800 */
[----:B---3--:R-:W3:Y:S04]  /*20940*/  LDL R5, [R1+0x440] ;  /* 0x0004400001057983 */ /* 0x008ee80000100800 */
[----:B0-----:R-:W3:Y:S04]  /*20950*/  LDL R6, [R1+0x460] ;  /* 0x0004600001067983 */ /* 0x001ee80000100800 */
[----:B------:R-:W3:Y:S04]  /*20960*/  LDL R2, [R1+0x444] ;  /* 0x0004440001027983 */ /* 0x000ee80000100800 */
[----:B------:R2:W-:Y:S01]  /*20970*/  STS.U16 [R18+UR5+0xa900], R11 ;  /* 0x00a9000b12007988 */ /* 0x0005e20008000405 */
[----:B------:R-:W-:-:S05]  /*20980*/  @!P3 IMAD.MOV.U32 R9, RZ, RZ, R10 ;  /* 0x000000ffff09b224 */ /* 0x000fca00078e000a */
[----:B------:R0:W3:Y:S01]  /*20990*/  @!P3 LDG.E.U16 R7, desc[UR10][R8.64] ;  /* 0x0000000a0807b981 */ /* 0x0000e2000c1e1500 */
[----:B------:R-:W-:Y:S02]  /*209a0*/  @!P3 IMAD.MOV.U32 R10, RZ, RZ, R3 ;  /* 0x000000ffff0ab224 */ /* 0x000fe400078e0003 */
[----:B--2---:R-:W-:Y:S01]  /*209b0*/  @!P3 IMAD.MOV.U32 R11, RZ, RZ, R4 ;  /* 0x000000ffff0bb224 */ /* 0x004fe200078e0004 */
[----:B0-----:R-:W-:-:S06]  /*209c0*/  PRMT R8, RZ, 0x7610, R8 ;  /* 0x00007610ff087816 */ /* 0x001fcc0000000008 */
[----:B------:R4:W2:Y:S01]  /*209d0*/  @!P3 LDG.E.U16 R8, desc[UR10][R10.64] ;  /* 0x0000000a0a08b981 */ /* 0x0008a2000c1e1500 */
[----:B------:R-:W-:-:S03]  /*209e0*/  PRMT R9, RZ, 0x7610, R9 ;  /* 0x00007610ff097816 */ /* 0x000fc60000000009 */
[----:B------:R-:W-:Y:S04]  /*209f0*/  STS.U16 [R18+UR5+0xad00], R13 ;  /* 0x00ad000d12007988 */ /* 0x000fe80008000405 */
[----:B------:R0:W-:Y:S01]  /*20a00*/  STS.U16 [R18+UR5+0xb100], R12 ;  /* 0x00b1000c12007988 */ /* 0x0001e20008000405 */
[----:B----4-:R-:W-:Y:S02]  /*20a10*/  @!P3 IMAD.MOV.U32 R10, RZ, RZ, R0 ;  /* 0x000000ffff0ab224 */ /* 0x010fe400078e0000 */
[----:B---3--:R-:W-:-:S05]  /*20a20*/  @!P3 IMAD.MOV.U32 R11, RZ, RZ, R6 ;  /* 0x000000ffff0bb224 */ /* 0x008fca00078e0006 */
[----:B------:R1:W3:Y:S01]  /*20a30*/  @!P3 LDG.E.U16 R9, desc[UR10][R10.64] ;  /* 0x0000000a0a09b981 */ /* 0x0002e2000c1e1500 */
[----:B0-----:R-:W-:Y:S02]  /*20a40*/  @!P3 IMAD.MOV.U32 R12, RZ, RZ, R2 ;  /* 0x000000ffff0cb224 */ /* 0x001fe400078e0002 */
[----:B------:R-:W-:Y:S01]  /*20a50*/  @!P3 IMAD.MOV.U32 R13, RZ, RZ, R5 ;  /* 0x000000ffff0db224 */ /* 0x000fe200078e0005 */
[----:B-1----:R-:W-:-:S06]  /*20a60*/  PRMT R10, RZ, 0x7610, R10 ;  /* 0x00007610ff0a7816 */ /* 0x002fcc000000000a */
[----:B------:R-:W4:Y:S04]  /*20a70*/  @!P3 LDG.E.U16 R10, desc[UR10][R12.64] ;  /* 0x0000000a0c0ab981 */ /* 0x000f28000c1e1500 */
[----:B------:R-:W-:Y:S04]  /*20a80*/  STL [R1+0x11e8], R7 ;  /* 0x0011e80701007387 */ /* 0x000fe80000100800 */
[----:B------:R-:W4:Y:S04]  /*20a90*/  LDL.LU R28, [R1+0xd0] ;  /* 0x0000d000011c7983 */ /* 0x000f280000300800 */
[----:B------:R-:W4:Y:S04]  /*20aa0*/  LDL R4, [R1+0x420] ;  /* 0x0004200001047983 */ /* 0x000f280000100800 */
[----:B------:R-:W4:Y:S04]  /*20ab0*/  LDL R3, [R1+0x424] ;  /* 0x0004240001037983 */ /* 0x000f280000100800 */
[----:B--2---:R-:W-:Y:S04]  /*20ac0*/  STL [R1+0x11ec], R8 ;  /* 0x0011ec0801007387 */ /* 0x004fe80000100800 */
[----:B------:R-:W2:Y:S04]  /*20ad0*/  LDL.LU R26, [R1+0xcc] ;  /* 0x0000cc00011a7983 */ /* 0x000ea80000300800 */
[----:B------:R-:W2:Y:S04]  /*20ae0*/  LDL R6, [R1+0x400] ;  /* 0x0004000001067983 */ /* 0x000ea80000100800 */
[----:B------:R-:W2:Y:S01]  /*20af0*/  LDL R0, [R1+0x404] ;  /* 0x0004040001007983 */ /* 0x000ea20000100800 */
[----:B------:R-:W-:-:S03]  /*20b00*/  PRMT R11, RZ, 0x7610, R11 ;  /* 0x00007610ff0b7816 */ /* 0x000fc6000000000b */
[----:B---3--:R-:W-:Y:S04]  /*20b10*/  STL [R1+0x11f0], R9 ;  /* 0x0011f00901007387 */ /* 0x008fe80000100800 */
[----:B------:R-:W3:Y:S04]  /*20b20*/  LDL R5, [R1+0x3e0] ;  /* 0x0003e00001057983 */ /* 0x000ee80000100800 */
[----:B------:R-:W3:Y:S04]  /*20b30*/  LDL R2, [R1+0x3e4] ;  /* 0x0003e40001027983 */ /* 0x000ee80000100800 */
[----:B----4-:R-:W-:Y:S04]  /*20b40*/  STL [R1+0x11f4], R10 ;  /* 0x0011f40a01007387 */ /* 0x010fe80000100800 */
[----:B------:R2:W-:Y:S04]  /*20b50*/  STS.U16 [R18+UR5+0xb500], R15 ;  /* 0x00b5000f12007988 */ /* 0x0005e80008000405 */
[----:B------:R0:W-:Y:S01]  /*20b60*/  STS.U16 [R18+UR5+0xb900], R14 ;  /* 0x00b9000e12007988 */ /* 0x0001e20008000405 */
[----:B------:R-:W-:-:S03]  /*20b70*/  @!P3 IMAD.MOV.U32 R13, RZ, RZ, R4 ;  /* 0x000000ffff0db224 */ /* 0x000fc600078e0004 */
[----:B------:R-:W4:Y:S01]  /*20b80*/  LDL R4, [R1+0x3c0] ;  /* 0x0003c00001047983 */ /* 0x000f220000100800 */
[----:B------:R-:W-:-:S03]  /*20b90*/  @!P3 IMAD.MOV.U32 R12, RZ, RZ, R3 ;  /* 0x000000ffff0cb224 */ /* 0x000fc600078e0003 */
[----:B------:R-:W4:Y:S04]  /*20ba0*/  LDL R3, [R1+0x3c4] ;  /* 0x0003c40001037983 */ /* 0x000f280000100800 */
[----:B------:R1:W4:Y:S01]  /*20bb0*/  @!P3 LDG.E.U16 R11, desc[UR10][R12.64] ;  /* 0x0000000a0c0bb981 */ /* 0x000322000c1e1500 */
[----:B--2---:R-:W-:Y:S01]  /*20bc0*/  @!P3 IMAD.MOV.U32 R15, RZ, RZ, R6 ;  /* 0x000000ffff0fb224 */ /* 0x004fe200078e0006 */
[----:B-1----:R-:W-:Y:S01]  /*20bd0*/  PRMT R12, RZ, 0x7610, R12 ;  /* 0x00007610ff0c7816 */ /* 0x002fe2000000000c */
[----:B0-----:R-:W-:-:S05]  /*20be0*/  @!P3 IMAD.MOV.U32 R14, RZ, RZ, R0 ;  /* 0x000000ffff0eb224 */ /* 0x001fca00078e0000 */
[----:B------:R3:W2:Y:S01]  /*20bf0*/  @!P3 LDG.E.U16 R12, desc[UR10][R14.64] ;  /* 0x0000000a0e0cb981 */ /* 0x0006a2000c1e1500 */
[----:B------:R-:W-:Y:S02]  /*20c00*/  PRMT R13, RZ, 0x7610, R13 ;  /* 0x00007610ff0d7816 */ /* 0x000fe4000000000d */
[----:B------:R-:W-:Y:S01]  /*20c10*/  PRMT R17, RZ, 0x7610, R17 ;  /* 0x00007610ff117816 */ /* 0x000fe20000000011 */
[----:B---3--:R-:W-:Y:S02]  /*20c20*/  @!P3 IMAD.MOV.U32 R15, RZ, RZ, R5 ;  /* 0x000000ffff0fb224 */ /* 0x008fe400078e0005 */
[----:B------:R-:W-:-:S05]  /*20c30*/  @!P3 IMAD.MOV.U32 R14, RZ, RZ, R2 ;  /* 0x000000ffff0eb224 */ /* 0x000fca00078e0002 */
[----:B------:R4:W3:Y:S02]  /*20c40*/  @!P3 LDG.E.U16 R13, desc[UR10][R14.64] ;  /* 0x0000000a0e0db981 */ /* 0x0008e4000c1e1500 */
[----:B----4-:R-:W-:Y:S02]  /*20c50*/  @!P3 IMAD.MOV.U32 R15, RZ, RZ, R4 ;  /* 0x000000ffff0fb224 */ /* 0x010fe400078e0004 */
[----:B------:R-:W-:-:S05]  /*20c60*/  @!P3 IMAD.MOV.U32 R14, RZ, RZ, R3 ;  /* 0x000000ffff0eb224 */ /* 0x000fca00078e0003 */
[----:B------:R-:W4:Y:S04]  /*20c70*/  @!P3 LDG.E.U16 R17, desc[UR10][R14.64] ;  /* 0x0000000a0e11b981 */ /* 0x000f28000c1e1500 */
[----:B------:R-:W-:Y:S04]  /*20c80*/  STL [R1+0x11f8], R11 ;  /* 0x0011f80b01007387 */ /* 0x000fe80000100800 */
[----:B------:R-:W4:Y:S04]  /*20c90*/  LDL R0, [R1+0x3a4] ;  /* 0x0003a40001007983 */ /* 0x000f280000100800 */
[----:B--2---:R-:W-:Y:S04]  /*20ca0*/  STL [R1+0x11fc], R12 ;  /* 0x0011fc0c01007387 */ /* 0x004fe80000100800 */
[----:B------:R-:W2:Y:S04]  /*20cb0*/  LDL R2, [R1+0x3a0] ;  /* 0x0003a00001027983 */ /* 0x000ea80000100800 */
[----:B------:R-:W2:Y:S04]  /*20cc0*/  LDL R10, [R1+0x380] ;  /* 0x00038000010a7983 */ /* 0x000ea80000100800 */
[----:B------:R-:W2:Y:S04]  /*20cd0*/  LDL R9, [R1+0x384] ;  /* 0x0003840001097983 */ /* 0x000ea80000100800 */
[----:B------:R0:W-:Y:S04]  /*20ce0*/  STS.U16 [R18+UR5+0xbd00], R28 ;  /* 0x00bd001c12007988 */ /* 0x0001e80008000405 */
[----:B0-----:R-:W2:Y:S04]  /*20cf0*/  LDL.LU R28, [R1+0xc8] ;  /* 0x0000c800011c7983 */ /* 0x001ea80000300800 */
[----:B---3--:R-:W-:Y:S04]  /*20d00*/  STL [R1+0x1200], R13 ;  /* 0x0012000d01007387 */ /* 0x008fe80000100800 */
[----:B------:R-:W3:Y:S04]  /*20d10*/  LDL R8, [R1+0x360] ;  /* 0x0003600001087983 */ /* 0x000ee80000100800 */
[----:B------:R-:W3:Y:S04]  /*20d20*/  LDL R7, [R1+0x364] ;  /* 0x0003640001077983 */ /* 0x000ee80000100800 */
[----:B------:R-:W3:Y:S04]  /*20d30*/  LDL R6, [R1+0x340] ;  /* 0x0003400001067983 */ /* 0x000ee80000100800 */
[----:B------:R-:W3:Y:S04]  /*20d40*/  LDL R5, [R1+0x344] ;  /* 0x0003440001057983 */ /* 0x000ee80000100800 */
[----:B----4-:R-:W-:Y:S04]  /*20d50*/  STL [R1+0x1204], R17 ;  /* 0x0012041101007387 */ /* 0x010fe80000100800 */
[----:B------:R-:W4:Y:S04]  /*20d60*/  LDL R4, [R1+0x32c] ;  /* 0x00032c0001047983 */ /* 0x000f280000100800 */
[----:B------:R-:W4:Y:S01]  /*20d70*/  LDL R3, [R1+0xacc] ;  /* 0x000acc0001037983 */ /* 0x000f220000100800 */
[----:B------:R-:W-:-:S03]  /*20d80*/  @!P3 IMAD.MOV.U32 R14, RZ, RZ, R0 ;  /* 0x000000ffff0eb224 */ /* 0x000fc600078e0000 */
[----:B------:R-:W4:Y:S01]  /*20d90*/  LDL R0, [R1+0xaf4] ;  /* 0x000af40001007983 */ /* 0x000f220000100800 */
[----:B--2---:R-:W-:-:S03]  /*20da0*/  @!P3 IMAD.MOV.U32 R15, RZ, RZ, R2 ;  /* 0x000000ffff0fb224 */ /* 0x004fc600078e0002 */
[----:B------:R-:W2:Y:S04]  /*20db0*/  LDL R2, [R1+0x31c] ;  /* 0x00031c0001027983 */ /* 0x000ea80000100800 */
[----:B------:R-:W-:Y:S04]  /*20dc0*/  STS.U16 [R18+UR5+0xc100], R26 ;  /* 0x00c1001a12007988 */ /* 0x000fe80008000405 */
[----:B------:R0:W-:Y:S04]  /*20dd0*/  STS.U16 [R18+UR5+0xc500], R19 ;  /* 0x00c5001312007988 */ /* 0x0001e80008000405 */
[----:B------:R1:W-:Y:S01]  /*20de0*/  STS.U16 [R18+UR5+0xc900], R21 ;  /* 0x00c9001512007988 */ /* 0x0003e20008000405 */
[----:B0-----:R-:W-:-:S02]  /*20df0*/  PRMT R19, RZ, 0x7610, R19 ;  /* 0x00007610ff137816 */ /* 0x001fc40000000013 */
[----:B-1----:R-:W-:-:S04]  /*20e00*/  PRMT R21, RZ, 0x7610, R21 ;  /* 0x00007610ff157816 */ /* 0x002fc80000000015 */
[----:B------:R0:W2:Y:S04]  /*20e10*/  @!P3 LDG.E.U16 R19, desc[UR10][R14.64] ;  /* 0x0000000a0e13b981 */ /* 0x0000a8000c1e1500 */
[----:B------:R1:W-:Y:S01]  /*20e20*/  STS.U16 [R18+UR5+0xcd00], R23 ;  /* 0x00cd001712007988 */ /* 0x0003e20008000405 */
[----:B0-----:R-:W-:Y:S02]  /*20e30*/  @!P3 IMAD.MOV.U32 R14, RZ, RZ, R9 ;  /* 0x000000ffff0eb224 */ /* 0x001fe400078e0009 */
[----:B------:R-:W-:Y:S01]  /*20e40*/  @!P3 IMAD.MOV.U32 R15, RZ, RZ, R10 ;  /* 0x000000ffff0fb224 */ /* 0x000fe200078e000a */
[----:B-1----:R-:W-:-:S04]  /*20e50*/  PRMT R23, RZ, 0x7610, R23 ;  /* 0x00007610ff177816 */ /* 0x002fc80000000017 */
[----:B------:R3:W2:Y:S04]  /*20e60*/  @!P3 LDG.E.U16 R21, desc[UR10][R14.64] ;  /* 0x0000000a0e15b981 */ /* 0x0006a8000c1e1500 */
[----:B------:R0:W-:Y:S01]  /*20e70*/  STS.U16 [R18+UR5+0xd100], R25 ;  /* 0x00d1001912007988 */ /* 0x0001e20008000405 */
[----:B---3--:R-:W-:Y:S02]  /*20e80*/  @!P3 IMAD.MOV.U32 R14, RZ, RZ, R7 ;  /* 0x000000ffff0eb224 */ /* 0x008fe400078e0007 */
[----:B------:R-:W-:Y:S01]  /*20e90*/  @!P3 IMAD.MOV.U32 R15, RZ, RZ, R8 ;  /* 0x000000ffff0fb224 */ /* 0x000fe200078e0008 */
[----:B0-----:R-:W-:-:S04]  /*20ea0*/  PRMT R25, RZ, 0x7610, R25 ;  /* 0x00007610ff197816 */ /* 0x001fc80000000019 */
[----:B------:R0:W3:Y:S01]  /*20eb0*/  @!P3 LDG.E.U16 R23, desc[UR10][R14.64] ;  /* 0x0000000a0e17b981 */ /* 0x0000e2000c1e1500 */
[----:B------:R-:W-:Y:S01]  /*20ec0*/  PRMT R27, RZ, 0x7610, R27 ;  /* 0x00007610ff1b7816 */ /* 0x000fe2000000001b */
[----:B0-----:R-:W-:Y:S02]  /*20ed0*/  @!P3 IMAD.MOV.U32 R14, RZ, RZ, R5 ;  /* 0x000000ffff0eb224 */ /* 0x001fe400078e0005 */
[----:B------:R-:W-:-:S05]  /*20ee0*/  @!P3 IMAD.MOV.U32 R15, RZ, RZ, R6 ;  /* 0x000000ffff0fb224 */ /* 0x000fca00078e0006 */
[----:B------:R4:W3:Y:S04]  /*20ef0*/  @!P3 LDG.E.U16 R25, desc[UR10][R14.64] ;  /* 0x0000000a0e19b981 */ /* 0x0008e8000c1e1500 */
[----:B------:R-:W-:Y:S04]  /*20f00*/  STS.U16 [R18+UR5+0xd500], R28 ;  /* 0x00d5001c12007988 */ /* 0x000fe80008000405 */
[----:B------:R0:W-:Y:S02]  /*20f10*/  STS.U16 [R18+UR5+0xd900], R29 ;  /* 0x00d9001d12007988 */ /* 0x0001e40008000405 */
[----:B0-----:R-:W-:Y:S01]  /*20f20*/  PRMT R29, RZ, 0x7610, R29 ;  /* 0x00007610ff1d7816 */ /* 0x001fe2000000001d */
[----:B----4-:R-:W-:-:S02]  /*20f30*/  @!P3 IMAD.MOV.U32 R15, RZ, RZ, R4 ;  /* 0x000000ffff0fb224 */ /* 0x010fc400078e0004 */
[----:B------:R-:W-:-:S05]  /*20f40*/  @!P3 IMAD.MOV.U32 R14, RZ, RZ, R3 ;  /* 0x000000ffff0eb224 */ /* 0x000fca00078e0003 */
[----:B------:R0:W4:Y:S02]  /*20f50*/  @!P3 LDG.E.U16 R27, desc[UR10][R14.64] ;  /* 0x0000000a0e1bb981 */ /* 0x000124000c1e1500 */
[----:B0-----:R-:W-:Y:S02]  /*20f60*/  @!P3 IMAD.MOV.U32 R14, RZ, RZ, R0 ;  /* 0x000000ffff0eb224 */ /* 0x001fe400078e0000 */
[----:B--2---:R-:W-:-:S05]  /*20f70*/  @!P3 IMAD.MOV.U32 R15, RZ, RZ, R2 ;  /* 0x000000ffff0fb224 */ /* 0x004fca00078e0002 */
[----:B------:R-:W2:Y:S04]  /*20f80*/  @!P3 LDG.E.U16 R29, desc[UR10][R14.64] ;  /* 0x0000000a0e1db981 */ /* 0x000ea8000c1e1500 */
[----:B------:R-:W-:Y:S04]  /*20f90*/  STL [R1+0x1208], R19 ;  /* 0x0012081301007387 */ /* 0x000fe80000100800 */
[----:B------:R-:W-:Y:S04]  /*20fa0*/  STL [R1+0x120c], R21 ;  /* 0x00120c1501007387 */ /* 0x000fe80000100800 */
[----:B---3--:R-:W-:Y:S04]  /*20fb0*/  STL [R1+0x1210], R23 ;  /* 0x0012101701007387 */ /* 0x008fe80000100800 */
[----:B------:R-:W-:Y:S04]  /*20fc0*/  STL [R1+0x1214], R25 ;  /* 0x0012141901007387 */ /* 0x000fe80000100800 */
[----:B----4-:R-:W-:Y:S04]  /*20fd0*/  STL [R1+0x1218], R27 ;  /* 0x0012181b01007387 */ /* 0x010fe80000100800 */
[----:B------:R-:W3:Y:S04]  /*20fe0*/  LDL.LU R8, [R1+0xc4] ;  /* 0x0000c40001087983 */ /* 0x000ee80000300800 */
[----:B------:R-:W4:Y:S04]  /*20ff0*/  LDL.LU R7, [R1+0xb4] ;  /* 0x0000b40001077983 */ /* 0x000f280000300800 */
        /* <DEDUP_REMOVED lines=27> */
[----:B0-----:R-:W2:Y:S04]  /*211b0*/  LDL R14, [R1+0xb00] ;  /* 0x000b0000010e7983 */ /* 0x001ea80000100800 */
        /* <DEDUP_REMOVED lines=15> */
[----:B---3--:R0:W-:Y:S04]  /*212b0*/  STL [R1+0x1224], R15 ;  /* 0x0012240f01007387 */ /* 0x0081e80000100800 */
[----:B0-----:R-:W3:Y:S04]  /*212c0*/  LDL.LU R15, [R1+0x74] ;  /* 0x00007400010f7983 */ /* 0x001ee80000300800 */
[----:B---3--:R0:W-:Y:S04]  /*212d0*/  STL [R1+0x1228], R15 ;  /* 0x0012280f01007387 */ /* 0x0081e80000100800 */
[----:B0-----:R-:W3:Y:S04]  /*212e0*/  LDL.LU R15, [R1+0x78] ;  /* 0x00007800010f7983 */ /* 0x001ee80000300800 */
[----:B------:R-:W-:Y:S04]  /*212f0*/  STS.U16 [R18+UR5+0xdd00], R8 ;  /* 0x00dd000812007988 */ /* 0x000fe80008000405 */
[----:B----4-:R-:W-:Y:S04]  /*21300*/  STS.U16 [R18+UR5+0xe100], R7 ;  /* 0x00e1000712007988 */ /* 0x010fe80008000405 */
[----:B------:R-:W-:Y:S04]  /*21310*/  STS.U16 [R18+UR5+0xe500], R6 ;  /* 0x00e5000612007988 */ /* 0x000fe80008000405 */
[----:B---3--:R0:W-:Y:S04]  /*21320*/  STL [R1+0x122c], R15 ;  /* 0x00122c0f01007387 */ /* 0x0081e80000100800 */
[----:B0-----:R-:W3:Y:S04]  /*21330*/  LDL.LU R15, [R1+0x7c] ;  /* 0x00007c00010f7983 */ /* 0x001ee80000300800 */
        /* <DEDUP_REMOVED lines=14> */
[----:B------:R0:W-:Y:S04]  /*21420*/  STS.U16 [R18+UR5+0xe900], R5 ;  /* 0x00e9000512007988 */ /* 0x0001e80008000405 */
[----:B------:R-:W4:Y:S04]  /*21430*/  LDL.LU R6, [R1+0x34] ;  /* 0x0000340001067983 */ /* 0x000f280000300800 */
[----:B------:R1:W-:Y:S04]  /*21440*/  STS.U16 [R18+UR5+0xed00], R4 ;  /* 0x00ed000412007988 */ /* 0x0003e80008000405 */
[----:B0-----:R-:W4:Y:S04]  /*21450*/  LDL.LU R5, [R1+0x30] ;  /* 0x0000300001057983 */ /* 0x001f280000300800 */
[----:B------:R0:W-:Y:S04]  /*21460*/  STS.U16 [R18+UR5+0xf100], R3 ;  /* 0x00f1000312007988 */ /* 0x0001e80008000405 */
[----:B-1----:R-:W4:Y:S04]  /*21470*/  LDL.LU R4, [R1+0x2c] ;  /* 0x00002c0001047983 */ /* 0x002f280000300800 */
[----:B------:R1:W-:Y:S04]  /*21480*/  STS.U16 [R18+UR5+0xf500], R2 ;  /* 0x00f5000212007988 */ /* 0x0003e80008000405 */
[----:B0-----:R-:W4:Y:S04]  /*21490*/  LDL.LU R3, [R1+0x28] ;  /* 0x0000280001037983 */ /* 0x001f280000300800 */
[----:B------:R0:W-:Y:S04]  /*214a0*/  STS.U16 [R18+UR5+0xf900], R16 ;  /* 0x00f9001012007988 */ /* 0x0001e80008000405 */
[----:B-1----:R-:W4:Y:S04]  /*214b0*/  LDL.LU R2, [R1+0x24] ;  /* 0x0000240001027983 */ /* 0x002f280000300800 */
[----:B------:R1:W-:Y:S04]  /*214c0*/  STS.U16 [R18+UR5+0xfd00], R20 ;  /* 0x00fd001412007988 */ /* 0x0003e80008000405 */
[----:B0-----:R-:W4:Y:S04]  /*214d0*/  LDL.LU R16, [R1+0x20] ;  /* 0x0000200001107983 */ /* 0x001f280000300800 */
[----:B--2---:R0:W-:Y:S04]  /*214e0*/  STS.U16 [R14+UR5+0x200], R22 ;  /* 0x000200160e007988 */ /* 0x0041e80008000405 */
[----:B-1----:R-:W2:Y:S04]  /*214f0*/  LDL.LU R18, [R1+0x1c] ;  /* 0x00001c0001127983 */ /* 0x002ea80000300800 */
[----:B------:R-:W2:Y:S04]  /*21500*/  LDL.LU R20, [R1+0x18] ;  /* 0x0000180001147983 */ /* 0x000ea80000300800 */
[----:B------:R1:W-:Y:S04]  /*21510*/  STS.U16 [R14+UR5+0x600], R24 ;  /* 0x000600180e007988 */ /* 0x0003e80008000405 */
[----:B0-----:R-:W2:Y:S04]  /*21520*/  LDL.LU R22, [R1+0x14] ;  /* 0x0000140001167983 */ /* 0x001ea80000300800 */
[----:B------:R0:W-:Y:S04]  /*21530*/  STS.U16 [R14+UR5+0xa00], R26 ;  /* 0x000a001a0e007988 */ /* 0x0001e80008000405 */
[----:B-1----:R-:W2:Y:S04]  /*21540*/  LDL.LU R24, [R1+0x10] ;  /* 0x0000100001187983 */ /* 0x002ea80000300800 */
[----:B------:R1:W-:Y:S04]  /*21550*/  STS.U16 [R14+UR5+0xe00], R28 ;  /* 0x000e001c0e007988 */ /* 0x0003e80008000405 */
[----:B0-----:R-:W2:Y:S04]  /*21560*/  LDL.LU R26, [R1+0xc] ;  /* 0x00000c00011a7983 */ /* 0x001ea80000300800 */
[----:B------:R0:W-:Y:S04]  /*21570*/  STS.U16 [R14+UR5+0x1200], R0 ;  /* 0x001200000e007988 */ /* 0x0001e80008000405 */
[----:B-1----:R-:W2:Y:S04]  /*21580*/  LDL.LU R28, [R1+0x8] ;  /* 0x00000800011c7983 */ /* 0x002ea80000300800 */
[----:B0-----:R-:W2:Y:S04]  /*21590*/  LDL.LU R0, [R1+0x4] ;  /* 0x0000040001007983 */ /* 0x001ea80000300800 */
[----:B---3--:R0:W-:Y:S04]  /*215a0*/  STS.U16 [R14+UR5+0x1600], R15 ;  /* 0x0016000f0e007988 */ /* 0x0081e80008000405 */
[----:B0-----:R-:W3:Y:S04]  /*215b0*/  LDL.LU R15, [R1+0x122c] ;  /* 0x00122c00010f7983 */ /* 0x001ee80000300800 */
[----:B---3--:R0:W-:Y:S04]  /*215c0*/  STS.U16 [R14+UR5+0x1a00], R15 ;  /* 0x001a000f0e007988 */ /* 0x0081e80008000405 */
[----:B0-----:R-:W3:Y:S04]  /*215d0*/  LDL.LU R15, [R1+0x1228] ;  /* 0x00122800010f7983 */ /* 0x001ee80000300800 */
[----:B---3--:R0:W-:Y:S04]  /*215e0*/  STS.U16 [R14+UR5+0x1e00], R15 ;  /* 0x001e000f0e007988 */ /* 0x0081e80008000405 */
[----:B0-----:R-:W3:Y:S04]  /*215f0*/  LDL.LU R15, [R1+0x1224] ;  /* 0x00122400010f7983 */ /* 0x001ee80000300800 */
[----:B---3--:R0:W-:Y:S04]  /*21600*/  STS.U16 [R14+UR5+0x2200], R15 ;  /* 0x0022000f0e007988 */ /* 0x0081e80008000405 */
[----:B----4-:R1:W-:Y:S04]  /*21610*/  STS.U16 [R14+UR5+0x2600], R29 ;  /* 0x0026001d0e007988 */ /* 0x0103e80008000405 */
[----:B------:R3:W-:Y:S04]  /*21620*/  STS.U16 [R14+UR5+0x2a00], R27 ;  /* 0x002a001b0e007988 */ /* 0x0007e80008000405 */
[----:B0-----:R-:W4:Y:S04]  /*21630*/  LDL.LU R15, [R1+0x1220] ;  /* 0x00122000010f7983 */ /* 0x001f280000300800 */
[----:B-1----:R-:W4:Y:S04]  /*21640*/  LDL.LU R29, [R1+0x121c] ;  /* 0x00121c00011d7983 */ /* 0x002f280000300800 */
[----:B---3--:R-:W3:Y:S04]  /*21650*/  LDL.LU R27, [R1+0x1218] ;  /* 0x00121800011b7983 */ /* 0x008ee80000300800 */
[----:B------:R0:W-:Y:S04]  /*21660*/  STS.U16 [R14+UR5+0x2e00], R25 ;  /* 0x002e00190e007988 */ /* 0x0001e80008000405 */
[----:B------:R1:W-:Y:S04]  /*21670*/  STS.U16 [R14+UR5+0x3200], R23 ;  /* 0x003200170e007988 */ /* 0x0003e80008000405 */
[----:B------:R2:W-:Y:S04]  /*21680*/  STS.U16 [R14+UR5+0x3600], R21 ;  /* 0x003600150e007988 */ /* 0x0005e80008000405 */
[----:B0-----:R-:W4:Y:S04]  /*21690*/  LDL.LU R25, [R1+0x1214] ;  /* 0x0012140001197983 */ /* 0x001f280000300800 */
[----:B-1----:R-:W3:Y:S04]  /*216a0*/  LDL.LU R23, [R1+0x1210] ;  /* 0x0012100001177983 */ /* 0x002ee80000300800 */
[----:B--2---:R-:W2:Y:S04]  /*216b0*/  LDL.LU R21, [R1+0x120c] ;  /* 0x00120c0001157983 */ /* 0x004ea80000300800 */
[----:B------:R0:W-:Y:S04]  /*216c0*/  STS.U16 [R14+UR5+0x3a00], R19 ;  /* 0x003a00130e007988 */ /* 0x0001e80008000405 */
[----:B------:R1:W-:Y:S04]  /*216d0*/  STS.U16 [R14+UR5+0x3e00], R17 ;  /* 0x003e00110e007988 */ /* 0x0003e80008000405 */
[----:B------:R1:W-:Y:S04]  /*216e0*/  STS.U16 [R14+UR5+0x4200], R13 ;  /* 0x0042000d0e007988 */ /* 0x0003e80008000405 */
[----:B0-----:R-:W4:Y:S04]  /*216f0*/  LDL.LU R19, [R1+0x1208] ;  /* 0x0012080001137983 */ /* 0x001f280000300800 */
[----:B-1----:R-:W3:Y:S04]  /*21700*/  LDL.LU R17, [R1+0x1204] ;  /* 0x0012040001117983 */ /* 0x002ee80000300800 */
[----:B------:R-:W2:Y:S04]  /*21710*/  LDL.LU R13, [R1+0x1200] ;  /* 0x00120000010d7983 */ /* 0x000ea80000300800 */
        /* <DEDUP_REMOVED lines=37> */
[----:B0-----:R-:W4:Y:S04]  /*21970*/  LDL.LU R0, [R1+0x11b4] ;  /* 0x0011b40001007983 */ /* 0x001f280000300800 */
[----:B----4-:R0:W-:Y:S04]  /*21980*/  STS.U16 [R14+UR5+0x9200], R0 ;  /* 0x009200000e007988 */ /* 0x0101e80008000405 */
[----:B0-----:R-:W4:Y:S04]  /*21990*/  LDL.LU R0, [R1+0xad8] ;  /* 0x000ad80001007983 */ /* 0x001f280000300800 */
[----:B--2---:R-:W-:Y:S04]  /*219a0*/  STS.U16 [R14+UR5+0x9600], R28 ;  /* 0x0096001c0e007988 */ /* 0x004fe80008000405 */
[----:B---3--:R-:W-:Y:S04]  /*219b0*/  STS.U16 [R14+UR5+0x9a00], R26 ;  /* 0x009a001a0e007988 */ /* 0x008fe80008000405 */
[----:B------:R-:W-:Y:S04]  /*219c0*/  STS.U16 [R14+UR5+0x9e00], R24 ;  /* 0x009e00180e007988 */ /* 0x000fe80008000405 */
[----:B------:R-:W-:Y:S04]  /*219d0*/  STS.U16 [R14+UR5+0xa200], R22 ;  /* 0x00a200160e007988 */ /* 0x000fe80008000405 */
[----:B------:R-:W-:Y:S04]  /*219e0*/  STS.U16 [R14+UR5+0xa600], R20 ;  /* 0x00a600140e007988 */ /* 0x000fe80008000405 */
[----:B------:R-:W-:Y:S04]  /*219f0*/  STS.U16 [R14+UR5+0xaa00], R18 ;  /* 0x00aa00120e007988 */ /* 0x000fe80008000405 */
[----:B------:R-:W-:Y:S04]  /*21a00*/  STS.U16 [R14+UR5+0xae00], R16 ;  /* 0x00ae00100e007988 */ /* 0x000fe80008000405 */
[----:B------:R0:W-:Y:S04]  /*21a10*/  STS.U16 [R14+UR5+0xb200], R2 ;  /* 0x00b200020e007988 */ /* 0x0001e80008000405 */
[----:B------:R1:W-:Y:S04]  /*21a20*/  STS.U16 [R14+UR5+0xb600], R3 ;  /* 0x00b600030e007988 */ /* 0x0003e80008000405 */
[----:B----4-:R2:W-:Y:S04]  /*21a30*/  STL [R1+0x11ac], R0 ;  /* 0x0011ac0001007387 */ /* 0x0105e80000100800 */
[----:B0-----:R-:W3:Y:S04]  /*21a40*/  LDL R2, [R1+0xaa8] ;  /* 0x000aa80001027983 */ /* 0x001ee80000100800 */
[----:B-1----:R-:W3:Y:S01]  /*21a50*/  LDL R3, [R1+0x310] ;  /* 0x0003100001037983 */ /* 0x002ee20000100800 */
[----:B--2---:R-:W-:-:S03]  /*21a60*/  PRMT R0, RZ, 0x7610, R0 ;  /* 0x00007610ff007816 */ /* 0x004fc60000000000 */
[----:B------:R-:W-:Y:S04]  /*21a70*/  STS.U16 [R14+UR5+0xba00], R4 ;  /* 0x00ba00040e007988 */ /* 0x000fe80008000405 */
[----:B------:R-:W-:Y:S04]  /*21a80*/  STS.U16 [R14+UR5+0xbe00], R5 ;  /* 0x00be00050e007988 */ /* 0x000fe80008000405 */
[----:B------:R-:W-:Y:S04]  /*21a90*/  STS.U16 [R14+UR5+0xc200], R6 ;  /* 0x00c200060e007988 */ /* 0x000fe80008000405 */
[----:B---3--:R-:W2:Y:S04]  /*21aa0*/  @!P3 LDG.E.U16 R0, desc[UR10][R2.64] ;  /* 0x0000000a0200b981 */ /* 0x008ea8000c1e1500 */
        /* <DEDUP_REMOVED lines=28> */
[----:B---3--:R-:W-:-:S02]  /*21c70*/  PRMT R14, RZ, 0x7610, R14 ;  /* 0x00007610ff0e7816 */ /* 0x008fc4000000000e */
        /* <DEDUP_REMOVED lines=8> */
[----:B----4-:R-:W-:-:S02]  /*21d00*/  PRMT R15, RZ, 0x7610, R15 ;  /* 0x00007610ff0f7816 */ /* 0x010fc4000000000f */
        /* <DEDUP_REMOVED lines=135> */
[----:B------:R-:W-:Y:S01]  /*22580*/  @!P3 LOP3.LUT R3, R3, R2, RZ, 0x3c, !PT ;  /* 0x000000020303b212 */ /* 0x000fe200078e3cff */
[----:B----4-:R0:W-:Y:S04]  /*22590*/  STL [R1+0x54], R13 ;  /* 0x0000540d01007387 */ /* 0x0101e80000100800 */
[----:B------:R1:W4:Y:S01]  /*225a0*/  @!P3 LDG.E.U16 R11, desc[UR10][R2.64] ;  /* 0x0000000a020bb981 */ /* 0x000322000c1e1500 */
[----:B---3--:R-:W-:-:S03]  /*225b0*/  PRMT R15, RZ, 0x7610, R15 ;  /* 0x00007610ff0f7816 */ /* 0x008fc6000000000f */
[----:B0-----:R-:W3:Y:S04]  /*225c0*/  LDL R13, [R1+0x7dc] ;  /* 0x0007dc00010d7983 */ /* 0x001ee80000100800 */
[----:B------:R-:W1:Y:S04]  /*225d0*/  LDL R2, [R1+0x858] ;  /* 0x0008580001027983 */ /* 0x000e680000100800 */
[----:B------:R-:W1:Y:S02]  /*225e0*/  LDL R3, [R1+0x85c] ;  /* 0x00085c0001037983 */ /* 0x000e640000100800 */
[----:B-1----:R-:W-:-:S04]  /*225f0*/  @!P3 LOP3.LUT R3, R3, R2, RZ, 0x3c, !PT ;  /* 0x000000020303b212 */ /* 0x002fc800078e3cff */
        /* <DEDUP_REMOVED lines=31> */
[----:B------:R-:W3:Y:S01]  /*227f0*/  @!P3 LDG.E.U16 R14, desc[UR10][R2.64] ;  /* 0x0000000a020eb981 */ /* 0x000ee2000c1e1500 */
[----:B--2---:R-:W-:-:S03]  /*22800*/  PRMT R15, RZ, 0x7610, R15 ;  /* 0x00007610ff0f7816 */ /* 0x004fc6000000000f */
[----:B---3--:R0:W-:Y:S04]  /*22810*/  STL [R1+0x40], R14 ;  /* 0x0000400e01007387 */ /* 0x0081e80000100800 */
[----:B0-----:R-:W2:Y:S04]  /*22820*/  LDL.LU R14, [R1+0x115c] ;  /* 0x00115c00010e7983 */ /* 0x001ea80000300800 */
[----:B------:R-:W3:Y:S01]  /*22830*/  LDL R3, [R1+0x7d8] ;  /* 0x0007d80001037983 */ /* 0x000ee20000100800 */
[----:B------:R-:W-:-:S03]  /*22840*/  @!P3 IMAD.MOV.U32 R2, RZ, RZ, R13 ;  /* 0x000000ffff02b224 */ /* 0x000fc600078e000d */
[----:B------:R-:W4:Y:S04]  /*22850*/  LDL R13, [R1+0x73c] ;  /* 0x00073c00010d7983 */ /* 0x000f280000100800 */
[----:B---3--:R-:W3:Y:S01]  /*22860*/  @!P3 LDG.E.U16 R15, desc[UR10][R2.64] ;  /* 0x0000000a020fb981 */ /* 0x008ee2000c1e1500 */
[----:B--2---:R-:W-:-:S03]  /*22870*/  PRMT R14, RZ, 0x7610, R14 ;  /* 0x00007610ff0e7816 */ /* 0x004fc6000000000e */
[----:B---3--:R0:W-:Y:S04]  /*22880*/  STL [R1+0x3c], R15 ;  /* 0x00003c0f01007387 */ /* 0x0081e80000100800 */
[----:B0-----:R-:W2:Y:S04]  /*22890*/  LDL.LU R15, [R1+0x1158] ;  /* 0x00115800010f7983 */ /* 0x001ea80000300800 */
[----:B------:R-:W3:Y:S01]  /*228a0*/  LDL R3, [R1+0x7b8] ;  /* 0x0007b80001037983 */ /* 0x000ee20000100800 */
[----:B------:R-:W-:-:S03]  /*228b0*/  @!P3 IMAD.MOV.U32 R2, RZ, RZ, R11 ;  /* 0x000000ffff02b224 */ /* 0x000fc600078e000b */
[----:B------:R-:W4:Y:S04]  /*228c0*/  LDL R11, [R1+0x71c] ;  /* 0x00071c00010b7983 */ /* 0x000f280000100800 */
[----:B---3--:R-:W3:Y:S04]  /*228d0*/  @!P3 LDG.E.U16 R14, desc[UR10][R2.64] ;  /* 0x0000000a020eb981 */ /* 0x008ee8000c1e1500 */
        /* <DEDUP_REMOVED lines=26> */
[----:B------:R0:W4:Y:S04]  /*22a80*/  @!P3 LDG.E.U16 R9, desc[UR10][R2.64] ;  /* 0x0000000a0209b981 */ /* 0x000128000c1e1500 */
[----:B------:R-:W2:Y:S01]  /*22a90*/  LDL R3, [R1+0x738] ;  /* 0x0007380001037983 */ /* 0x000ea20000100800 */
[----:B------:R-:W-:Y:S01]  /*22aa0*/  PRMT R12, RZ, 0x7610, R12 ;  /* 0x00007610ff0c7816 */ /* 0x000fe2000000000c */
[----:B0-----:R-:W-:Y:S02]  /*22ab0*/  @!P3 IMAD.MOV.U32 R2, RZ, RZ, R13 ;  /* 0x000000ffff02b224 */ /* 0x001fe400078e000d */
[----:B----4-:R0:W-:Y:S01]  /*22ac0*/  STL [R1+0x2c], R9 ;  /* 0x00002c0901007387 */ /* 0x0101e20000100800 */
[----:B------:R-:W-:-:S03]  /*22ad0*/  PRMT R5, RZ, 0x7610, R5 ;  /* 0x00007610ff057816 */ /* 0x000fc60000000005 */
[----:B------:R-:W4:Y:S04]  /*22ae0*/  LDL R13, [R1+0x698] ;  /* 0x00069800010d7983 */ /* 0x000f280000100800 */
[----:B--2---:R1:W2:Y:S04]  /*22af0*/  @!P3 LDG.E.U16 R12, desc[UR10][R2.64] ;  /* 0x0000000a020cb981 */ /* 0x0042a8000c1e1500 */
[----:B0-----:R-:W4:Y:S04]  /*22b00*/  LDL R9, [R1+0x6bc] ;  /* 0x0006bc0001097983 */ /* 0x001f280000100800 */
[----:B------:R-:W4:Y:S01]  /*22b10*/  LDL R3, [R1+0x718] ;  /* 0x0007180001037983 */ /* 0x000f220000100800 */
[----:B-1----:R-:W-:-:S03]  /*22b20*/  @!P3 IMAD.MOV.U32 R2, RZ, RZ, R11 ;  /* 0x000000ffff02b224 */ /* 0x002fc600078e000b */
[----:B--2---:R0:W-:Y:S01]  /*22b30*/  STL [R1+0x28], R12 ;  /* 0x0000280c01007387 */ /* 0x0041e20000100800 */
[----:B---3--:R-:W-:-:S03]  /*22b40*/  PRMT R14, RZ, 0x7610, R14 ;  /* 0x00007610ff0e7816 */ /* 0x008fc6000000000e */
[----:B------:R-:W2:Y:S04]  /*22b50*/  LDL R11, [R1+0x678] ;  /* 0x00067800010b7983 */ /* 0x000ea80000100800 */
[----:B----4-:R1:W3:Y:S04]  /*22b60*/  @!P3 LDG.E.U16 R5, desc[UR10][R2.64] ;  /* 0x0000000a0205b981 */ /* 0x0102e8000c1e1500 */
[----:B0-----:R-:W4:Y:S04]  /*22b70*/  LDL R12, [R1+0x69c] ;  /* 0x00069c00010c7983 */ /* 0x001f280000100800 */
[----:B------:R-:W1:Y:S04]  /*22b80*/  LDL R2, [R1+0x6f8] ;  /* 0x0006f80001027983 */ /* 0x000e680000100800 */
[----:B------:R-:W1:Y:S02]  /*22b90*/  LDL R3, [R1+0x6fc] ;  /* 0x0006fc0001037983 */ /* 0x000e640000100800 */
[----:B-1----:R-:W-:-:S04]  /*22ba0*/  @!P3 LOP3.LUT R3, R3, R2, RZ, 0x3c, !PT ;  /* 0x000000020303b212 */ /* 0x002fc800078e3cff */
[----:B------:R-:W-:-:S04]  /*22bb0*/  @!P3 LOP3.LUT R2, R3, R2, RZ, 0x3c, !PT ;  /* 0x000000020302b212 */ /* 0x000fc800078e3cff */
[----:B------:R-:W-:-:S05]  /*22bc0*/  @!P3 LOP3.LUT R3, R3, R2, RZ, 0x3c, !PT ;  /* 0x000000020303b212 */ /* 0x000fca00078e3cff */
[----:B------:R-:W2:Y:S04]  /*22bd0*/  @!P3 LDG.E.U16 R14, desc[UR10][R2.64] ;  /* 0x0000000a020eb981 */ /* 0x000ea8000c1e1500 */
[----:B---3--:R0:W-:Y:S04]  /*22be0*/  STL [R1+0x24], R5 ;  /* 0x0000240501007387 */ /* 0x0081e80000100800 */
        /* <DEDUP_REMOVED lines=13> */
[----:B------:R-:W3:Y:S01]  /*22cc0*/  LDL R3, [R1+0x6b8] ;  /* 0x0006b80001037983 */ /* 0x000ee20000100800 */
[----:B------:R-:W-:Y:S01]  /*22cd0*/  @!P3 IMAD.MOV.U32 R2, RZ, RZ, R9 ;  /* 0x000000ffff02b224 */ /* 0x000fe200078e0009 */
[----:B------:R-:W-:-:S02]  /*22ce0*/  PRMT R7, RZ, 0x7610, R7 ;  /* 0x00007610ff077816 */ /* 0x000fc40000000007 */
[----:B------:R-:W-:Y:S01]  /*22cf0*/  PRMT R4, RZ, 0x7610, R4 ;  /* 0x00007610ff047816 */ /* 0x000fe20000000004 */
[----:B------:R-:W2:Y:S04]  /*22d00*/  LDL R9, [R1+0x638] ;  /* 0x0006380001097983 */ /* 0x000ea80000100800 */
[----:B---3--:R0:W3:Y:S02]  /*22d10*/  @!P3 LDG.E.U16 R8, desc[UR10][R2.64] ;  /* 0x0000000a0208b981 */ /* 0x0080e4000c1e1500 */
[----:B0-----:R-:W-:Y:S02]  /*22d20*/  @!P3 IMAD.MOV.U32 R2, RZ, RZ, R12 ;  /* 0x000000ffff02b224 */ /* 0x001fe400078e000c */
[----:B------:R-:W-:-:S05]  /*22d30*/  @!P3 IMAD.MOV.U32 R3, RZ, RZ, R13 ;  /* 0x000000ffff03b224 */ /* 0x000fca00078e000d */
[----:B------:R0:W4:Y:S02]  /*22d40*/  @!P3 LDG.E.U16 R7, desc[UR10][R2.64] ;  /* 0x0000000a0207b981 */ /* 0x000124000c1e1500 */
[----:B0-----:R-:W-:Y:S02]  /*22d50*/  @!P3 IMAD.MOV.U32 R2, RZ, RZ, R5 ;  /* 0x000000ffff02b224 */ /* 0x001fe400078e0005 */
[----:B------:R-:W-:-:S05]  /*22d60*/  @!P3 IMAD.MOV.U32 R3, RZ, RZ, R11 ;  /* 0x000000ffff03b224 */ /* 0x000fca00078e000b */
[----:B------:R-:W2:Y:S04]  /*22d70*/  @!P3 LDG.E.U16 R4, desc[UR10][R2.64] ;  /* 0x0000000a0204b981 */ /* 0x000ea8000c1e1500 */
[----:B---3--:R0:W-:Y:S04]  /*22d80*/  STL [R1+0x18], R8 ;  /* 0x0000180801007387 */ /* 0x0081e80000100800 */
[----:B------:R-:W3:Y:S04]  /*22d90*/  LDL R13, [R1+0x618] ;  /* 0x00061800010d7983 */ /* 0x000ee80000100800 */
[----:B0-----:R-:W3:Y:S04]  /*22da0*/  LDL R8, [R1+0x63c] ;  /* 0x00063c0001087983 */ /* 0x001ee80000100800 */
[----:B----4-:R0:W-:Y:S04]  /*22db0*/  STL [R1+0x14], R7 ;  /* 0x0000140701007387 */ /* 0x0101e80000100800 */
[----:B------:R-:W4:Y:S04]  /*22dc0*/  LDL R2, [R1+0x658] ;  /* 0x0006580001027983 */ /* 0x000f280000100800 */
[----:B------:R-:W4:Y:S01]  /*22dd0*/  LDL R3, [R1+0x65c] ;  /* 0x00065c0001037983 */ /* 0x000f220000100800 */
[----:B------:R-:W-:-:S02]  /*22de0*/  PRMT R15, RZ, 0x7610, R15 ;  /* 0x00007610ff0f7816 */ /* 0x000fc4000000000f */
[----:B--2---:R-:W-:Y:S02]  /*22df0*/  PRMT R14, RZ, 0x7610, R14 ;  /* 0x00007610ff0e7816 */ /* 0x004fe4000000000e */
[----:B------:R-:W-:Y:S01]  /*22e00*/  PRMT R6, RZ, 0x7610, R6 ;  /* 0x00007610ff067816 */ /* 0x000fe20000000006 */
[----:B------:R-:W2:Y:S04]  /*22e10*/  LDL R12, [R1+0x5f8] ;  /* 0x0005f800010c7983 */ /* 0x000ea80000100800 */
[----:B------:R-:W2:Y:S04]  /*22e20*/  LDL R11, [R1+0x5fc] ;  /* 0x0005fc00010b7983 */ /* 0x000ea80000100800 */
[----:B0-----:R-:W2:Y:S04]  /*22e30*/  LDL R7, [R1+0x61c] ;  /* 0x00061c0001077983 */ /* 0x001ea80000100800 */
[----:B------:R-:W2:Y:S04]  /*22e40*/  LDL R5, [R1+0x5d8] ;  /* 0x0005d80001057983 */ /* 0x000ea80000100800 */
[----:B------:R0:W-:Y:S04]  /*22e50*/  STL [R1+0x10], R4 ;  /* 0x0000100401007387 */ /* 0x0001e80000100800 */
[----:B0-----:R-:W2:Y:S01]  /*22e60*/  LDL R4, [R1+0x5dc] ;  /* 0x0005dc0001047983 */ /* 0x001ea20000100800 */
[----:B----4-:R-:W-:-:S04]  /*22e70*/  @!P3 LOP3.LUT R3, R3, R2, RZ, 0x3c, !PT ;  /* 0x000000020303b212 */ /* 0x010fc800078e3cff */
[----:B------:R-:W-:-:S04]  /*22e80*/  @!P3 LOP3.LUT R2, R3, R2, RZ, 0x3c, !PT ;  /* 0x000000020302b212 */ /* 0x000fc800078e3cff */
[----:B------:R-:W-:-:S05]  /*22e90*/  @!P3 LOP3.LUT R3, R3, R2, RZ, 0x3c, !PT ;  /* 0x000000020303b212 */ /* 0x000fca00078e3cff */
[----:B------:R3:W4:Y:S02]  /*22ea0*/  @!P3 LDG.E.U16 R15, desc[UR10][R2.64] ;  /* 0x0000000a020fb981 */ /* 0x000724000c1e1500 */
[----:B---3--:R-:W-:Y:S02]  /*22eb0*/  @!P3 IMAD.MOV.U32 R2, RZ, RZ, R8 ;  /* 0x000000ffff02b224 */ /* 0x008fe400078e0008 */
[----:B------:R-:W-:Y:S01]  /*22ec0*/  @!P3 IMAD.MOV.U32 R3, RZ, RZ, R9 ;  /* 0x000000ffff03b224 */ /* 0x000fe200078e0009 */
[----:B------:R-:W3:Y:S04]  /*22ed0*/  LDL R8, [R1+0x5bc] ;  /* 0x0005bc0001087983 */ /* 0x000ee80000100800 */
[----:B------:R-:W4:Y:S04]  /*22ee0*/  LDL R9, [R1+0x5b8] ;  /* 0x0005b80001097983 */ /* 0x000f280000100800 */
[----:B------:R2:W4:Y:S02]  /*22ef0*/  @!P3 LDG.E.U16 R14, desc[UR10][R2.64] ;  /* 0x0000000a020eb981 */ /* 0x000524000c1e1500 */
[----:B--2---:R-:W-:-:S02]  /*22f00*/  @!P3 IMAD.MOV.U32 R2, RZ, RZ, R7 ;  /* 0x000000ffff02b224 */ /* 0x004fc400078e0007 */
[----:B------:R-:W-:Y:S01]  /*22f10*/  @!P3 IMAD.MOV.U32 R3, RZ, RZ, R13 ;  /* 0x000000ffff03b224 */ /* 0x000fe200078e000d */
[----:B------:R-:W2:Y:S04]  /*22f20*/  LDL R7, [R1+0x598] ;  /* 0x0005980001077983 */ /* 0x000ea80000100800 */
[----:B------:R0:W3:Y:S01]  /*22f30*/  @!P3 LDG.E.U16 R6, desc[UR10][R2.64] ;  /* 0x0000000a0206b981 */ /* 0x0000e2000c1e1500 */
[----:B------:R-:W-:Y:S02]  /*22f40*/  PRMT R10, RZ, 0x7610, R10 ;  /* 0x00007610ff0a7816 */ /* 0x000fe4000000000a */
[----:B------:R-:W-:Y:S01]  /*22f50*/  PRMT R28, RZ, 0x7610, R28 ;  /* 0x00007610ff1c7816 */ /* 0x000fe2000000001c */
[----:B0-----:R-:W-:Y:S02]  /*22f60*/  @!P3 IMAD.MOV.U32 R2, RZ, RZ, R11 ;  /* 0x000000ffff02b224 */ /* 0x001fe400078e000b */
[----:B------:R-:W-:-:S05]  /*22f70*/  @!P3 IMAD.MOV.U32 R3, RZ, RZ, R12 ;  /* 0x000000ffff03b224 */ /* 0x000fca00078e000c */
[----:B------:R0:W2:Y:S02]  /*22f80*/  @!P3 LDG.E.U16 R10, desc[UR10][R2.64] ;  /* 0x0000000a020ab981 */ /* 0x0000a4000c1e1500 */
[----:B0-----:R-:W-:Y:S02]  /*22f90*/  @!P3 IMAD.MOV.U32 R2, RZ, RZ, R4 ;  /* 0x000000ffff02b224 */ /* 0x001fe400078e0004 */
[----:B------:R-:W-:-:S05]  /*22fa0*/  @!P3 IMAD.MOV.U32 R3, RZ, RZ, R5 ;  /* 0x000000ffff03b224 */ /* 0x000fca00078e0005 */
[----:B------:R0:W2:Y:S01]  /*22fb0*/  @!P3 LDG.E.U16 R28, desc[UR10][R2.64] ;  /* 0x0000000a021cb981 */ /* 0x0000a2000c1e1500 */
[----:B------:R-:W-:-:S03]  /*22fc0*/  PRMT R26, RZ, 0x7610, R26 ;  /* 0x00007610ff1a7816 */ /* 0x000fc6000000001a */
[----:B---3--:R1:W-:Y:S04]  /*22fd0*/  STL [R1+0x4], R6 ;  /* 0x0000040601007387 */ /* 0x0083e80000100800 */
[----:B------:R-:W3:Y:S04]  /*22fe0*/  LDL R5, [R1+0x578] ;  /* 0x0005780001057983 */ /* 0x000ee80000100800 */
[----:B------:R-:W3:Y:S04]  /*22ff0*/  LDL R4, [R1+0x57c] ;  /* 0x00057c0001047983 */ /* 0x000ee80000100800 */
[----:B-1----:R-:W3:Y:S01]  /*23000*/  LDL R6, [R1+0x59c] ;  /* 0x00059c0001067983 */ /* 0x002ee20000100800 */
[----:B0-----:R-:W-:-:S02]  /*23010*/  @!P3 IMAD.MOV.U32 R2, RZ, RZ, R8 ;  /* 0x000000ffff02b224 */ /* 0x001fc400078e0008 */
[----:B----4-:R-:W-:-:S05]  /*23020*/  @!P3 IMAD.MOV.U32 R3, RZ, RZ, R9 ;  /* 0x000000ffff03b224 */ /* 0x010fca00078e0009 */
[----:B------:R2:W4:Y:S01]  /*23030*/  @!P3 LDG.E.U16 R26, desc[UR10][R2.64] ;  /* 0x0000000a021ab981 */ /* 0x000522000c1e1500 */
[----:B------:R-:W-:Y:S02]  /*23040*/  PRMT R24, RZ, 0x7610, R24 ;  /* 0x00007610ff187816 */ /* 0x000fe40000000018 */
[----:B------:R-:W-:Y:S01]  /*23050*/  PRMT R22, RZ, 0x7610, R22 ;  /* 0x00007610ff167816 */ /* 0x000fe20000000016 */
[----:B--2---:R-:W-:Y:S01]  /*23060*/  @!P3 IMAD.MOV.U32 R3, RZ, RZ, R7 ;  /* 0x000000ffff03b224 */ /* 0x004fe200078e0007 */
[----:B------:R-:W-:Y:S04]  /*23070*/  STL [R1+0x10d4], R28 ;  /* 0x0010d41c01007387 */ /* 0x000fe80000100800 */
[----:B------:R-:W2:Y:S04]  /*23080*/  LDL R9, [R1+0x558] ;  /* 0x0005580001097983 */ /* 0x000ea80000100800 */
[----:B------:R-:W2:Y:S01]  /*23090*/  LDL R8, [R1+0x55c] ;  /* 0x00055c0001087983 */ /* 0x000ea20000100800 */
[----:B---3--:R-:W-:-:S05]  /*230a0*/  @!P3 IMAD.MOV.U32 R2, RZ, RZ, R6 ;  /* 0x000000ffff02b224 */ /* 0x008fca00078e0006 */
[----:B------:R0:W3:Y:S02]  /*230b0*/  @!P3 LDG.E.U16 R24, desc[UR10][R2.64] ;  /* 0x0000000a0218b981 */ /* 0x0000e4000c1e1500 */
[----:B0-----:R-:W-:Y:S02]  /*230c0*/  @!P3 IMAD.MOV.U32 R2, RZ, RZ, R4 ;  /* 0x000000ffff02b224 */ /* 0x001fe400078e0004 */
[----:B------:R-:W-:-:S05]  /*230d0*/  @!P3 IMAD.MOV.U32 R3, RZ, RZ, R5 ;  /* 0x000000ffff03b224 */ /* 0x000fca00078e0005 */
[----:B------:R2:W3:Y:S04]  /*230e0*/  @!P3 LDG.E.U16 R22, desc[UR10][R2.64] ;  /* 0x0000000a0216b981 */ /* 0x0004e8000c1e1500 */
[----:B----4-:R-:W-:Y:S04]  /*230f0*/  STL [R1+0x10d8], R26 ;  /* 0x0010d81a01007387 */ /* 0x010fe80000100800 */
[----:B------:R-:W4:Y:S04]  /*23100*/  LDL R11, [R1+0x538] ;  /* 0x00053800010b7983 */ /* 0x000f280000100800 */
[----:B------:R0:W-:Y:S04]  /*23110*/  STL [R1], R10 ;  /* 0x0000000a01007387 */ /* 0x0001e80000100800 */
[----:B0-----:R-:W4:Y:S04]  /*23120*/  LDL R10, [R1+0x53c] ;  /* 0x00053c00010a7983 */ /* 0x001f280000100800 */
[----:B------:R-:W-:Y:S04]  /*23130*/  STL [R1+0xc], R15 ;  /* 0x00000c0f01007387 */ /* 0x000fe80000100800 */
[----:B------:R-:W4:Y:S04]  /*23140*/  LDL R7, [R1+0x518] ;  /* 0x0005180001077983 */ /* 0x000f280000100800 */
[----:B------:R-:W4:Y:S01]  /*23150*/  LDL R6, [R1+0x51c] ;  /* 0x00051c0001067983 */ /* 0x000f220000100800 */
[----:B--2---:R-:W-:-:S02]  /*23160*/  @!P3 IMAD.MOV.U32 R2, RZ, RZ, R8 ;  /* 0x000000ffff02b224 */ /* 0x004fc400078e0008 */
[----:B------:R-:W-:Y:S01]  /*23170*/  @!P3 IMAD.MOV.U32 R3, RZ, RZ, R9 ;  /* 0x000000ffff03b224 */ /* 0x000fe200078e0009 */
[----:B------:R-:W-:Y:S02]  /*23180*/  PRMT R20, RZ, 0x7610, R20 ;  /* 0x00007610ff147816 */ /* 0x000fe40000000014 */
[----:B------:R-:W-:-:S04]  /*23190*/  PRMT R18, RZ, 0x7610, R18 ;  /* 0x00007610ff127816 */ /* 0x000fc80000000012 */
[----:B------:R4:W2:Y:S04]  /*231a0*/  @!P3 LDG.E.U16 R20, desc[UR10][R2.64] ;  /* 0x0000000a0214b981 */ /* 0x0008a8000c1e1500 */
[----:B---3--:R-:W-:Y:S04]  /*231b0*/  STL [R1+0x10dc], R24 ;  /* 0x0010dc1801007387 */ /* 0x008fe80000100800 */
[----:B------:R0:W-:Y:S04]  /*231c0*/  STL [R1+0x8], R14 ;  /* 0x0000080e01007387 */ /* 0x0001e80000100800 */
[----:B------:R-:W3:Y:S04]  /*231d0*/  LDL R5, [R1+0x4f8] ;  /* 0x0004f80001057983 */ /* 0x000ee80000100800 */
[----:B------:R-:W3:Y:S04]  /*231e0*/  LDL R4, [R1+0x4fc] ;  /* 0x0004fc0001047983 */ /* 0x000ee80000100800 */
[----:B------:R-:W-:Y:S04]  /*231f0*/  STL [R1+0x10e0], R22 ;  /* 0x0010e01601007387 */ /* 0x000fe80000100800 */
[----:B------:R-:W3:Y:S04]  /*23200*/  LDL R9, [R1+0x4d8] ;  /* 0x0004d80001097983 */ /* 0x000ee80000100800 */
[----:B------:R-:W3:Y:S01]  /*23210*/  LDL R8, [R1+0x4dc] ;  /* 0x0004dc0001087983 */ /* 0x000ee20000100800 */
[----:B----4-:R-:W-:-:S02]  /*23220*/  @!P3 IMAD.MOV.U32 R3, RZ, RZ, R11 ;  /* 0x000000ffff03b224 */ /* 0x010fc400078e000b */
[----:B------:R-:W-:-:S05]  /*23230*/  @!P3 IMAD.MOV.U32 R2, RZ, RZ, R10 ;  /* 0x000000ffff02b224 */ /* 0x000fca00078e000a */
[----:B------:R1:W4:Y:S01]  /*23240*/  @!P3 LDG.E.U16 R18, desc[UR10][R2.64] ;  /* 0x0000000a0212b981 */ /* 0x000322000c1e1500 */
[----:B------:R-:W-:Y:S01]  /*23250*/  PRMT R16, RZ, 0x7610, R16 ;  /* 0x00007610ff107816 */ /* 0x000fe20000000010 */
[----:B-1----:R-:W-:Y:S02]  /*23260*/  @!P3 IMAD.MOV.U32 R2, RZ, RZ, R6 ;  /* 0x000000ffff02b224 */ /* 0x002fe400078e0006 */
[----:B------:R-:W-:-:S05]  /*23270*/  @!P3 IMAD.MOV.U32 R3, RZ, RZ, R7 ;  /* 0x000000ffff03b224 */ /* 0x000fca00078e0007 */
[----:B------:R1:W4:Y:S02]  /*23280*/  @!P3 LDG.E.U16 R16, desc[UR10][R2.64] ;  /* 0x0000000a0210b981 */ /* 0x000324000c1e1500 */
[----:B-1----:R-:W-:Y:S02]  /*23290*/  PRMT R2, RZ, 0x7610, R2 ;  /* 0x00007610ff027816 */ /* 0x002fe40000000002 */
[----:B------:R-:W-:Y:S01]  /*232a0*/  PRMT R3, RZ, 0x7610, R3 ;  /* 0x00007610ff037816 */ /* 0x000fe20000000003 */
[----:B--2---:R-:W-:Y:S04]  /*232b0*/  STL [R1+0x10e4], R20 ;  /* 0x0010e41401007387 */ /* 0x004fe80000100800 */
[----:B---3--:R1:W2:Y:S02]  /*232c0*/  @!P3 LDG.E.U16 R2, desc[UR10][R4.64] ;  /* 0x0000000a0402b981 */ /* 0x0082a4000c1e1500 */
[----:B-1----:R-:W-:-:S02]  /*232d0*/  @!P3 IMAD.MOV.U32 R5, RZ, RZ, R9 ;  /* 0x000000ffff05b224 */ /* 0x002fc400078e0009 */
[----:B------:R-:W-:-:S05]  /*232e0*/  @!P3 IMAD.MOV.U32 R4, RZ, RZ, R8 ;  /* 0x000000ffff04b224 */ /* 0x000fca00078e0008 */
[----:B------:R1:W3:Y:S04]  /*232f0*/  @!P3 LDG.E.U16 R3, desc[UR10][R4.64] ;  /* 0x0000000a0403b981 */ /* 0x0002e8000c1e1500 */
[----:B----4-:R-:W-:Y:S04]  /*23300*/  STL [R1+0x10e8], R18 ;  /* 0x0010e81201007387 */ /* 0x010fe80000100800 */
[----:B------:R-:W4:Y:S04]  /*23310*/  LDL R7, [R1+0x4b8] ;  /* 0x0004b80001077983 */ /* 0x000f280000100800 */
[----:B------:R-:W4:Y:S04]  /*23320*/  LDL R6, [R1+0x4bc] ;  /* 0x0004bc0001067983 */ /* 0x000f280000100800 */
[----:B------:R-:W-:Y:S04]  /*23330*/  STL [R1+0x10ec], R16 ;  /* 0x0010ec1001007387 */ /* 0x000fe80000100800 */
[----:B0-----:R-:W4:Y:S04]  /*23340*/  LDL R14, [R1+0x498] ;  /* 0x00049800010e7983 */ /* 0x001f280000100800 */
[----:B------:R-:W4:Y:S01]  /*23350*/  LDL R12, [R1+0x49c] ;  /* 0x00049c00010c7983 */ /* 0x000f220000100800 */
[----:B-1----:R-:W-:-:S03]  /*23360*/  PRMT R4, RZ, 0x7610, R4 ;  /* 0x00007610ff047816 */ /* 0x002fc60000000004 */
[----:B--2---:R0:W-:Y:S04]  /*23370*/  STL [R1+0x10f0], R2 ;  /* 0x0010f00201007387 */ /* 0x0041e80000100800 */
[----:B------:R-:W2:Y:S04]  /*23380*/  LDL R9, [R1+0x478] ;  /* 0x0004780001097983 */ /* 0x000ea80000100800 */
[----:B------:R-:W2:Y:S04]  /*23390*/  LDL R8, [R1+0x47c] ;  /* 0x00047c0001087983 */ /* 0x000ea80000100800 */
[----:B------:R-:W2:Y:S04]  /*233a0*/  LDL R13, [R1+0x458] ;  /* 0x00045800010d7983 */ /* 0x000ea80000100800 */
[----:B0-----:R-:W2:Y:S04]  /*233b0*/  LDL R2, [R1+0x45c] ;  /* 0x00045c0001027983 */ /* 0x001ea80000100800 */
[----:B---3--:R-:W-:Y:S04]  /*233c0*/  STL [R1+0x10f4], R3 ;  /* 0x0010f40301007387 */ /* 0x008fe80000100800 */
[----:B------:R-:W3:Y:S04]  /*233d0*/  LDL R11, [R1+0x438] ;  /* 0x00043800010b7983 */ /* 0x000ee80000100800 */
[----:B------:R-:W3:Y:S04]  /*233e0*/  LDL R10, [R1+0x43c] ;  /* 0x00043c00010a7983 */ /* 0x000ee80000100800 */
[----:B----4-:R0:W4:Y:S01]  /*233f0*/  @!P3 LDG.E.U16 R4, desc[UR10][R6.64] ;  /* 0x0000000a0604b981 */ /* 0x010122000c1e1500 */
[----:B------:R-:W-:Y:S01]  /*23400*/  PRMT R5, RZ, 0x7610, R5 ;  /* 0x00007610ff057816 */ /* 0x000fe20000000005 */
[----:B0-----:R-:W-:-:S02]  /*23410*/  @!P3 IMAD.MOV.U32 R7, RZ, RZ, R14 ;  /* 0x000000ffff07b224 */ /* 0x001fc400078e000e */
[----:B------:R-:W-:-:S05]  /*23420*/  @!P3 IMAD.MOV.U32 R6, RZ, RZ, R12 ;  /* 0x000000ffff06b224 */ /* 0x000fca00078e000c */
[----:B------:R0:W4:Y:S02]  /*23430*/  @!P3 LDG.E.U16 R5, desc[UR10][R6.64] ;  /* 0x0000000a0605b981 */ /* 0x000124000c1e1500 */
[----:B0-----:R-:W-:Y:S02]  /*23440*/  PRMT R6, RZ, 0x7610, R6 ;  /* 0x00007610ff067816 */ /* 0x001fe40000000006 */
[----:B------:R-:W-:-:S04]  /*23450*/  PRMT R7, RZ, 0x7610, R7 ;  /* 0x00007610ff077816 */ /* 0x000fc80000000007 */
[----:B--2---:R0:W2:Y:S02]  /*23460*/  @!P3 LDG.E.U16 R6, desc[UR10][R8.64] ;  /* 0x0000000a0806b981 */ /* 0x0040a4000c1e1500 */
[----:B0-----:R-:W-:Y:S02]  /*23470*/  @!P3 IMAD.MOV.U32 R8, RZ, RZ, R2 ;  /* 0x000000ffff08b224 */ /* 0x001fe400078e0002 */
[----:B------:R-:W-:-:S05]  /*23480*/  @!P3 IMAD.MOV.U32 R9, RZ, RZ, R13 ;  /* 0x000000ffff09b224 */ /* 0x000fca00078e000d */
[----:B------:R0:W2:Y:S02]  /*23490*/  @!P3 LDG.E.U16 R7, desc[UR10][R8.64] ;  /* 0x0000000a0807b981 */ /* 0x0000a4000c1e1500 */
[----:B0-----:R-:W-:-:S06]  /*234a0*/  PRMT R8, RZ, 0x7610, R8 ;  /* 0x00007610ff087816 */ /* 0x001fcc0000000008 */
[----:B---3--:R-:W3:Y:S04]  /*234b0*/  @!P3 LDG.E.U16 R8, desc[UR10][R10.64] ;  /* 0x0000000a0a08b981 */ /* 0x008ee8000c1e1500 */
[----:B----4-:R0:W-:Y:S04]  /*234c0*/  STL [R1+0x10f8], R4 ;  /* 0x0010f80401007387 */ /* 0x0101e80000100800 */
[----:B------:R-:W4:Y:S04]  /*234d0*/  LDL R12, [R1+0xad0] ;  /* 0x000ad000010c7983 */ /* 0x000f280000100800 */
[----:B0-----:R-:W4:Y:S04]  /*234e0*/  LDL R4, [R1+0xae4] ;  /* 0x000ae40001047983 */ /* 0x001f280000100800 */
[----:B------:R-:W-:Y:S04]  /*234f0*/  STL [R1+0x10fc], R5 ;  /* 0x0010fc0501007387 */ /* 0x000fe80000100800 */
[----:B--2---:R-:W-:Y:S04]  /*23500*/  STL [R1+0x1100], R6 ;  /* 0x0011000601007387 */ /* 0x004fe80000100800 */
[----:B------:R-:W2:Y:S04]  /*23510*/  LDL R3, [R1+0x418] ;  /* 0x0004180001037983 */ /* 0x000ea80000100800 */
[----:B------:R-:W2:Y:S04]  /*23520*/  LDL R2, [R1+0x41c] ;  /* 0x00041c0001027983 */ /* 0x000ea80000100800 */
[----:B------:R0:W-:Y:S04]  /*23530*/  STL [R1+0x1104], R7 ;  /* 0x0011040701007387 */ /* 0x0001e80000100800 */
[----:B------:R-:W2:Y:S04]  /*23540*/  LDL R16, [R1+0x3f8] ;  /* 0x0003f80001107983 */ /* 0x000ea80000100800 */
[----:B------:R-:W2:Y:S04]  /*23550*/  LDL R15, [R1+0x3fc] ;  /* 0x0003fc00010f7983 */ /* 0x000ea80000100800 */
[----:B---3--:R1:W-:Y:S04]  /*23560*/  STL [R1+0x1108], R8 ;  /* 0x0011080801007387 */ /* 0x0083e80000100800 */
[----:B------:R-:W3:Y:S04]  /*23570*/  LDL R14, [R1+0x3d8] ;  /* 0x0003d800010e7983 */ /* 0x000ee80000100800 */
[----:B0-----:R-:W3:Y:S04]  /*23580*/  LDL R7, [R1+0x3b8] ;  /* 0x0003b80001077983 */ /* 0x001ee80000100800 */
[----:B------:R-:W3:Y:S04]  /*23590*/  LDL R6, [R1+0x3bc] ;  /* 0x0003bc0001067983 */ /* 0x000ee80000100800 */
[----:B------:R-:W3:Y:S04]  /*235a0*/  LDL R5, [R1+0x398] ;  /* 0x0003980001057983 */ /* 0x000ee80000100800 */
[----:B-1----:R-:W3:Y:S01]  /*235b0*/  LDL R8, [R1+0x3dc] ;  /* 0x0003dc0001087983 */ /* 0x002ee20000100800 */
[----:B----4-:R-:W-:-:S03]  /*235c0*/  @!P3 IMAD.MOV.U32 R10, RZ, RZ, R4 ;  /* 0x000000ffff0ab224 */ /* 0x010fc600078e0004 */
[----:B------:R-:W4:Y:S01]  /*235d0*/  LDL R4, [R1+0x39c] ;  /* 0x00039c0001047983 */ /* 0x000f220000100800 */
[----:B------:R-:W-:Y:S01]  /*235e0*/  PRMT R9, RZ, 0x7610, R9 ;  /* 0x00007610ff097816 */ /* 0x000fe20000000009 */
[----:B------:R-:W-:-:S05]  /*235f0*/  @!P3 IMAD.MOV.U32 R11, RZ, RZ, R12 ;  /* 0x000000ffff0bb224 */ /* 0x000fca00078e000c */
[----:B------:R0:W4:Y:S02]  /*23600*/  @!P3 LDG.E.U16 R9, desc[UR10][R10.64] ;  /* 0x0000000a0a09b981 */ /* 0x000124000c1e1500 */
[----:B0-----:R-:W-:Y:S02]  /*23610*/  PRMT R10, RZ, 0x7610, R10 ;  /* 0x00007610ff0a7816 */ /* 0x001fe4000000000a */
[----:B------:R-:W-:Y:S02]  /*23620*/  PRMT R11, RZ, 0x7610, R11 ;  /* 0x00007610ff0b7816 */ /* 0x000fe4000000000b */
[----:B------:R-:W-:Y:S01]  /*23630*/  PRMT R17, RZ, 0x7610, R17 ;  /* 0x00007610ff117816 */ /* 0x000fe20000000011 */
[----:B--2---:R-:W-:Y:S02]  /*23640*/  @!P3 IMAD.MOV.U32 R13, RZ, RZ, R3 ;  /* 0x000000ffff0db224 */ /* 0x004fe400078e0003 */
[----:B------:R-:W-:Y:S01]  /*23650*/  @!P3 IMAD.MOV.U32 R12, RZ, RZ, R2 ;  /* 0x000000ffff0cb224 */ /* 0x000fe200078e0002 */
[----:B------:R-:W2:Y:S04]  /*23660*/  LDL R3, [R1+0x378] ;  /* 0x0003780001037983 */ /* 0x000ea80000100800 */
[----:B------:R-:W2:Y:S04]  /*23670*/  LDL R2, [R1+0x37c] ;  /* 0x00037c0001027983 */ /* 0x000ea80000100800 */
[----:B------:R0:W2:Y:S02]  /*23680*/  @!P3 LDG.E.U16 R10, desc[UR10][R12.64] ;  /* 0x0000000a0c0ab981 */ /* 0x0000a4000c1e1500 */
[----:B0-----:R-:W-:-:S02]  /*23690*/  @!P3 IMAD.MOV.U32 R13, RZ, RZ, R16 ;  /* 0x000000ffff0db224 */ /* 0x001fc400078e0010 */
[----:B------:R-:W-:-:S05]  /*236a0*/  @!P3 IMAD.MOV.U32 R12, RZ, RZ, R15 ;  /* 0x000000ffff0cb224 */ /* 0x000fca00078e000f */
[----:B------:R0:W2:Y:S02]  /*236b0*/  @!P3 LDG.E.U16 R11, desc[UR10][R12.64] ;  /* 0x0000000a0c0bb981 */ /* 0x0000a4000c1e1500 */
[----:B0-----:R-:W-:Y:S01]  /*236c0*/  PRMT R12, RZ, 0x7610, R12 ;  /* 0x00007610ff0c7816 */ /* 0x001fe2000000000c */
[----:B---3--:R-:W-:Y:S01]  /*236d0*/  @!P3 IMAD.MOV.U32 R15, RZ, RZ, R14 ;  /* 0x000000ffff0fb224 */ /* 0x008fe200078e000e */
[----:B------:R-:W-:Y:S01]  /*236e0*/  PRMT R13, RZ, 0x7610, R13 ;  /* 0x00007610ff0d7816 */ /* 0x000fe2000000000d */
[----:B------:R-:W-:-:S05]  /*236f0*/  @!P3 IMAD.MOV.U32 R14, RZ, RZ, R8 ;  /* 0x000000ffff0eb224 */ /* 0x000fca00078e0008 */
[----:B------:R0:W3:Y:S02]  /*23700*/  @!P3 LDG.E.U16 R12, desc[UR10][R14.64] ;  /* 0x0000000a0e0cb981 */ /* 0x0000e4000c1e1500 */
[----:B0-----:R-:W-:Y:S02]  /*23710*/  @!P3 IMAD.MOV.U32 R14, RZ, RZ, R6 ;  /* 0x000000ffff0eb224 */ /* 0x001fe400078e0006 */
[----:B------:R-:W-:-:S05]  /*23720*/  @!P3 IMAD.MOV.U32 R15, RZ, RZ, R7 ;  /* 0x000000ffff0fb224 */ /* 0x000fca00078e0007 */
[----:B------:R4:W3:Y:S02]  /*23730*/  @!P3 LDG.E.U16 R13, desc[UR10][R14.64] ;  /* 0x0000000a0e0db981 */ /* 0x0008e4000c1e1500 */
[----:B----4-:R-:W-:Y:S02]  /*23740*/  @!P3 IMAD.MOV.U32 R14, RZ, RZ, R4 ;  /* 0x000000ffff0eb224 */ /* 0x010fe400078e0004 */
[----:B------:R-:W-:-:S05]  /*23750*/  @!P3 IMAD.MOV.U32 R15, RZ, RZ, R5 ;  /* 0x000000ffff0fb224 */ /* 0x000fca00078e0005 */
[----:B------:R-:W4:Y:S04]  /*23760*/  @!P3 LDG.E.U16 R17, desc[UR10][R14.64] ;  /* 0x0000000a0e11b981 */ /* 0x000f28000c1e1500 */
[----:B--2---:R-:W-:Y:S04]  /*23770*/  STL [R1+0x110c], R10 ;  /* 0x00110c0a01007387 */ /* 0x004fe80000100800 */
[----:B------:R-:W-:Y:S04]  /*23780*/  STL [R1+0x1110], R11 ;  /* 0x0011100b01007387 */ /* 0x000fe80000100800 */
[----:B---3--:R-:W-:Y:S04]  /*23790*/  STL [R1+0x1114], R12 ;  /* 0x0011140c01007387 */ /* 0x008fe80000100800 */
[----:B------:R0:W-:Y:S04]  /*237a0*/  STL [R1+0x1118], R13 ;  /* 0x0011180d01007387 */ /* 0x0001e80000100800 */
[----:B----4-:R-:W-:Y:S04]  /*237b0*/  STL [R1+0x111c], R17 ;  /* 0x00111c1101007387 */ /* 0x010fe80000100800 */
[----:B0-----:R-:W2:Y:S04]  /*237c0*/  LDL R13, [R1+0x358] ;  /* 0x00035800010d7983 */ /* 0x001ea80000100800 */
[----:B------:R-:W3:Y:S04]  /*237d0*/  LDL R12, [R1+0x35c] ;  /* 0x00035c00010c7983 */ /* 0x000ee80000100800 */
[----:B------:R-:W4:Y:S04]  /*237e0*/  LDL R11, [R1+0x338] ;  /* 0x00033800010b7983 */ /* 0x000f280000100800 */
[----:B------:R-:W4:Y:S04]  /*237f0*/  LDL R10, [R1+0x33c] ;  /* 0x00033c00010a7983 */ /* 0x000f280000100800 */
[----:B------:R-:W4:Y:S04]  /*23800*/  LDL R8, [R1+0x328] ;  /* 0x0003280001087983 */ /* 0x000f280000100800 */
[----:B------:R-:W4:Y:S04]  /*23810*/  LDL R7, [R1+0xad4] ;  /* 0x000ad40001077983 */ /* 0x000f280000100800 */
[----:B------:R-:W4:Y:S04]  /*23820*/  LDL R6, [R1+0xab8] ;  /* 0x000ab80001067983 */ /* 0x000f280000100800 */
[----:B------:R-:W4:Y:S04]  /*23830*/  LDL R5, [R1+0xaf0] ;  /* 0x000af00001057983 */ /* 0x000f280000100800 */
[----:B------:R-:W4:Y:S01]  /*23840*/  LDL R4, [R1+0xae0] ;  /* 0x000ae00001047983 */ /* 0x000f220000100800 */
[----:B------:R-:W-:Y:S01]  /*23850*/  PRMT R19, RZ, 0x7610, R19 ;  /* 0x00007610ff137816 */ /* 0x000fe20000000013 */
[----:B------:R-:W-:-:S02]  /*23860*/  @!P3 IMAD.MOV.U32 R14, RZ, RZ, R2 ;  /* 0x000000ffff0eb224 */ /* 0x000fc400078e0002 */
[----:B------:R-:W-:Y:S01]  /*23870*/  @!P3 IMAD.MOV.U32 R15, RZ, RZ, R3 ;  /* 0x000000ffff0fb224 */ /* 0x000fe200078e0003 */
[----:B------:R-:W-:Y:S02]  /*23880*/  PRMT R21, RZ, 0x7610, R21 ;  /* 0x00007610ff157816 */ /* 0x000fe40000000015 */
[----:B------:R-:W-:Y:S02]  /*23890*/  PRMT R23, RZ, 0x7610, R23 ;  /* 0x00007610ff177816 */ /* 0x000fe40000000017 */
[----:B------:R-:W-:Y:S02]  /*238a0*/  PRMT R25, RZ, 0x7610, R25 ;  /* 0x00007610ff197816 */ /* 0x000fe40000000019 */
[----:B------:R-:W-:Y:S01]  /*238b0*/  PRMT R27, RZ, 0x7610, R27 ;  /* 0x00007610ff1b7816 */ /* 0x000fe2000000001b */
[----:B------:R2:W4:Y:S01]  /*238c0*/  @!P3 LDG.E.U16 R19, desc[UR10][R14.64] ;  /* 0x0000000a0e13b981 */ /* 0x000522000c1e1500 */
[----:B------:R-:W-:-:S03]  /*238d0*/  PRMT R29, RZ, 0x7610, R29 ;  /* 0x00007610ff1d7816 */ /* 0x000fc6000000001d */
[----:B------:R-:W4:Y:S04]  /*238e0*/  LDL R3, [R1+0xb00] ;  /* 0x000b000001037983 */ /* 0x000f280000100800 */
        /* <DEDUP_REMOVED lines=8> */
[----:B--2---:R-:W-:-:S02]  /*23970*/  @!P3 IMAD.MOV.U32 R15, RZ, RZ, R13 ;  /* 0x000000ffff0fb224 */ /* 0x004fc400078e000d */
[----:B---3--:R-:W-:-:S05]  /*23980*/  @!P3 IMAD.MOV.U32 R14, RZ, RZ, R12 ;  /* 0x000000ffff0eb224 */ /* 0x008fca00078e000c */
[----:B------:R4:W2:Y:S02]  /*23990*/  @!P3 LDG.E.U16 R21, desc[UR10][R14.64] ;  /* 0x0000000a0e15b981 */ /* 0x0008a4000c1e1500 */
[----:B----4-:R-:W-:Y:S02]  /*239a0*/  @!P3 IMAD.MOV.U32 R14, RZ, RZ, R10 ;  /* 0x000000ffff0eb224 */ /* 0x010fe400078e000a */
[----:B------:R-:W-:-:S05]  /*239b0*/  @!P3 IMAD.MOV.U32 R15, RZ, RZ, R11 ;  /* 0x000000ffff0fb224 */ /* 0x000fca00078e000b */
[----:B------:R0:W3:Y:S02]  /*239c0*/  @!P3 LDG.E.U16 R23, desc[UR10][R14.64] ;  /* 0x0000000a0e17b981 */ /* 0x0000e4000c1e1500 */
[----:B0-----:R-:W-:Y:S02]  /*239d0*/  @!P3 IMAD.MOV.U32 R14, RZ, RZ, R7 ;  /* 0x000000ffff0eb224 */ /* 0x001fe400078e0007 */
[----:B------:R-:W-:-:S05]  /*239e0*/  @!P3 IMAD.MOV.U32 R15, RZ, RZ, R8 ;  /* 0x000000ffff0fb224 */ /* 0x000fca00078e0008 */
[----:B------:R0:W4:Y:S02]  /*239f0*/  @!P3 LDG.E.U16 R25, desc[UR10][R14.64] ;  /* 0x0000000a0e19b981 */ /* 0x000124000c1e1500 */
[----:B0-----:R-:W-:Y:S02]  /*23a00*/  @!P3 IMAD.MOV.U32 R14, RZ, RZ, R5 ;  /* 0x000000ffff0eb224 */ /* 0x001fe400078e0005 */
[----:B------:R-:W-:-:S05]  /*23a10*/  @!P3 IMAD.MOV.U32 R15, RZ, RZ, R6 ;  /* 0x000000ffff0fb224 */ /* 0x000fca00078e0006 */
[----:B------:R0:W4:Y:S02]  /*23a20*/  @!P3 LDG.E.U16 R27, desc[UR10][R14.64] ;  /* 0x0000000a0e1bb981 */ /* 0x000124000c1e1500 */
[----:B0-----:R-:W-:Y:S02]  /*23a30*/  @!P3 IMAD.MOV.U32 R14, RZ, RZ, R4 ;  /* 0x000000ffff0eb224 */ /* 0x001fe400078e0004 */
[----:B------:R-:W-:-:S05]  /*23a40*/  @!P3 IMAD.MOV.U32 R15, RZ, RZ, R0 ;  /* 0x000000ffff0fb224 */ /* 0x000fca00078e0000 */
[----:B------:R-:W4:Y:S04]  /*23a50*/  @!P3 LDG.E.U16 R29, desc[UR10][R14.64] ;  /* 0x0000000a0e1db981 */ /* 0x000f28000c1e1500 */
[----:B------:R-:W-:Y:S04]  /*23a60*/  STL [R1+0x1120], R19 ;  /* 0x0011201301007387 */ /* 0x000fe80000100800 */
[----:B--2---:R-:W-:Y:S04]  /*23a70*/  STL [R1+0x1124], R21 ;  /* 0x0011241501007387 */ /* 0x004fe80000100800 */
[----:B---3--:R-:W-:Y:S04]  /*23a80*/  STL [R1+0x1128], R23 ;  /* 0x0011281701007387 */ /* 0x008fe80000100800 */
[----:B----4-:R-:W-:Y:S04]  /*23a90*/  STL [R1+0x112c], R25 ;  /* 0x00112c1901007387 */ /* 0x010fe80000100800 */
[----:B------:R-:W-:Y:S04]  /*23aa0*/  STL [R1+0x1130], R27 ;  /* 0x0011301b01007387 */ /* 0x000fe80000100800 */
[----:B------:R-:W-:Y:S04]  /*23ab0*/  STL [R1+0xb40], R0 ;  /* 0x000b400001007387 */ /* 0x000fe80000100800 */
[----:B------:R0:W-:Y:S04]  /*23ac0*/  STL [R1+0x1134], R29 ;  /* 0x0011341d01007387 */ /* 0x0001e80000100800 */
[----:B------:R-:W2:Y:S04]  /*23ad0*/  LDL R15, [R1+0xafc] ;  /* 0x000afc00010f7983 */ /* 0x000ea80000100800 */
[----:B0-----:R-:W3:Y:S04]  /*23ae0*/  LDL.LU R29, [R1+0x6c] ;  /* 0x00006c00011d7983 */ /* 0x001ee80000300800 */
[----:B---3--:R0:W-:Y:S04]  /*23af0*/  STL [R1+0x1138], R29 ;  /* 0x0011381d01007387 */ /* 0x0081e80000100800 */
[----:B0-----:R-:W3:Y:S04]  /*23b00*/  LDL.LU R29, [R1+0x70] ;  /* 0x00007000011d7983 */ /* 0x001ee80000300800 */
[----:B---3--:R0:W-:Y:S04]  /*23b10*/  STL [R1+0x113c], R29 ;  /* 0x00113c1d01007387 */ /* 0x0081e80000100800 */
[----:B0-----:R-:W3:Y:S04]  /*23b20*/  LDL.LU R29, [R1+0x74] ;  /* 0x00007400011d7983 */ /* 0x001ee80000300800 */
[----:B------:R-:W-:Y:S04]  /*23b30*/  STS.U16 [R3+UR5+0xfe00], R9 ;  /* 0x00fe000903007988 */ /* 0x000fe80008000405 */
[----:B--2---:R-:W-:Y:S04]  /*23b40*/  STS.U16 [R15+UR5+0x300], R2 ;  /* 0x000300020f007988 */ /* 0x004fe80008000405 */
[----:B------:R-:W-:Y:S04]  /*23b50*/  STS.U16 [R15+UR5+0x700], R16 ;  /* 0x000700100f007988 */ /* 0x000fe80008000405 */
[----:B------:R-:W-:Y:S04]  /*23b60*/  STS.U16 [R15+UR5+0xb00], R18 ;  /* 0x000b00120f007988 */ /* 0x000fe80008000405 */
[----:B------:R-:W-:Y:S04]  /*23b70*/  STS.U16 [R15+UR5+0xf00], R20 ;  /* 0x000f00140f007988 */ /* 0x000fe80008000405 */
[----:B------:R-:W-:Y:S04]  /*23b80*/  STS.U16 [R15+UR5+0x1300], R22 ;  /* 0x001300160f007988 */ /* 0x000fe80008000405 */
[----:B---3--:R0:W-:Y:S04]  /*23b90*/  STL [R1+0x1140], R29 ;  /* 0x0011401d01007387 */ /* 0x0081e80000100800 */
[----:B0-----:R-:W2:Y:S04]  /*23ba0*/  LDL.LU R29, [R1+0x78] ;  /* 0x00007800011d7983 */ /* 0x001ea80000300800 */
        /* <DEDUP_REMOVED lines=23> */
[----:B------:R1:W-:Y:S04]  /*23d20*/  STS.U16 [R15+UR5+0x1f00], R28 ;  /* 0x001f001c0f007988 */ /* 0x0003e80008000405 */
[----:B0-----:R-:W4:Y:S04]  /*23d30*/  LDL.LU R24, [R1+0x14] ;  /* 0x0000140001187983 */ /* 0x001f280000300800 */
[----:B-1----:R-:W4:Y:S04]  /*23d40*/  LDL.LU R26, [R1+0x10] ;  /* 0x00001000011a7983 */ /* 0x002f280000300800 */
[----:B------:R-:W4:Y:S04]  /*23d50*/  LDL.LU R28, [R1+0xc] ;  /* 0x00000c00011c7983 */ /* 0x000f280000300800 */
[----:B------:R-:W4:Y:S04]  /*23d60*/  LDL.LU R9, [R1+0x8] ;  /* 0x0000080001097983 */ /* 0x000f280000300800 */
[----:B------:R-:W4:Y:S04]  /*23d70*/  LDL.LU R14, [R1+0x4] ;  /* 0x00000400010e7983 */ /* 0x000f280000300800 */
[----:B------:R-:W4:Y:S04]  /*23d80*/  LDL.LU R0, [R1] ;  /* 0x0000000001007983 */ /* 0x000f280000300800 */
[----:B--2---:R0:W-:Y:S04]  /*23d90*/  STS.U16 [R15+UR5+0x2300], R29 ;  /* 0x0023001d0f007988 */ /* 0x0041e80008000405 */
[----:B0-----:R-:W2:Y:S04]  /*23da0*/  LDL.LU R29, [R1+0x1140] ;  /* 0x00114000011d7983 */ /* 0x001ea80000300800 */
[----:B--2---:R0:W-:Y:S04]  /*23db0*/  STS.U16 [R15+UR5+0x2700], R29 ;  /* 0x0027001d0f007988 */ /* 0x0041e80008000405 */
[----:B0-----:R-:W2:Y:S04]  /*23dc0*/  LDL.LU R29, [R1+0x113c] ;  /* 0x00113c00011d7983 */ /* 0x001ea80000300800 */
[----:B--2---:R0:W-:Y:S04]  /*23dd0*/  STS.U16 [R15+UR5+0x2b00], R29 ;  /* 0x002b001d0f007988 */ /* 0x0041e80008000405 */
[----:B0-----:R-:W2:Y:S04]  /*23de0*/  LDL.LU R29, [R1+0x1138] ;  /* 0x00113800011d7983 */ /* 0x001ea80000300800 */
[----:B--2---:R0:W-:Y:S04]  /*23df0*/  STS.U16 [R15+UR5+0x2f00], R29 ;  /* 0x002f001d0f007988 */ /* 0x0041e80008000405 */
[----:B---3--:R1:W-:Y:S04]  /*23e00*/  STS.U16 [R15+UR5+0x3300], R27 ;  /* 0x0033001b0f007988 */ /* 0x0083e80008000405 */
[----:B----4-:R2:W-:Y:S04]  /*23e10*/  STS.U16 [R15+UR5+0x3700], R25 ;  /* 0x003700190f007988 */ /* 0x0105e80008000405 */
[----:B------:R3:W-:Y:S04]  /*23e20*/  STS.U16 [R15+UR5+0x3b00], R23 ;  /* 0x003b00170f007988 */ /* 0x0007e80008000405 */
[----:B------:R4:W-:Y:S04]  /*23e30*/  STS.U16 [R15+UR5+0x3f00], R21 ;  /* 0x003f00150f007988 */ /* 0x0009e80008000405 */
[----:B------:R4:W-:Y:S04]  /*23e40*/  STS.U16 [R15+UR5+0x4300], R19 ;  /* 0x004300130f007988 */ /* 0x0009e80008000405 */
[----:B0-----:R-:W4:Y:S04]  /*23e50*/  LDL.LU R29, [R1+0x1134] ;  /* 0x00113400011d7983 */ /* 0x001f280000300800 */
[----:B-1----:R-:W4:Y:S04]  /*23e60*/  LDL.LU R27, [R1+0x1130] ;  /* 0x00113000011b7983 */ /* 0x002f280000300800 */
[----:B--2---:R-:W2:Y:S04]  /*23e70*/  LDL.LU R25, [R1+0x112c] ;  /* 0x00112c0001197983 */ /* 0x004ea80000300800 */
[----:B---3--:R-:W3:Y:S04]  /*23e80*/  LDL.LU R23, [R1+0x1128] ;  /* 0x0011280001177983 */ /* 0x008ee80000300800 */
[----:B----4-:R-:W4:Y:S04]  /*23e90*/  LDL.LU R21, [R1+0x1124] ;  /* 0x0011240001157983 */ /* 0x010f280000300800 */
[----:B------:R-:W2:Y:S04]  /*23ea0*/  LDL.LU R19, [R1+0x1120] ;  /* 0x0011200001137983 */ /* 0x000ea80000300800 */
[----:B------:R0:W-:Y:S04]  /*23eb0*/  STS.U16 [R15+UR5+0x4700], R17 ;  /* 0x004700110f007988 */ /* 0x0001e80008000405 */
[----:B------:R1:W-:Y:S04]  /*23ec0*/  STS.U16 [R15+UR5+0x4b00], R13 ;  /* 0x004b000d0f007988 */ /* 0x0003e80008000405 */
[----:B------:R1:W-:Y:S04]  /*23ed0*/  STS.U16 [R15+UR5+0x4f00], R12 ;  /* 0x004f000c0f007988 */ /* 0x0003e80008000405 */
[----:B------:R1:W-:Y:S04]  /*23ee0*/  STS.U16 [R15+UR5+0x5300], R11 ;  /* 0x0053000b0f007988 */ /* 0x0003e80008000405 */
[----:B------:R1:W-:Y:S04]  /*23ef0*/  STS.U16 [R15+UR5+0x5700], R10 ;  /* 0x0057000a0f007988 */ /* 0x0003e80008000405 */
[----:B------:R1:W-:Y:S04]  /*23f00*/  STS.U16 [R15+UR5+0x5b00], R8 ;  /* 0x005b00080f007988 */ /* 0x0003e80008000405 */
[----:B0-----:R-:W3:Y:S04]  /*23f10*/  LDL.LU R17, [R1+0x111c] ;  /* 0x00111c0001117983 */ /* 0x001ee80000300800 */
[----:B-1----:R-:W4:Y:S04]  /*23f20*/  LDL.LU R13, [R1+0x1118] ;  /* 0x00111800010d7983 */ /* 0x002f280000300800 */
[----:B------:R-:W2:Y:S04]  /*23f30*/  LDL.LU R12, [R1+0x1114] ;  /* 0x00111400010c7983 */ /* 0x000ea80000300800 */
[----:B------:R-:W3:Y:S04]  /*23f40*/  LDL.LU R11, [R1+0x1110] ;  /* 0x00111000010b7983 */ /* 0x000ee80000300800 */
[----:B------:R-:W4:Y:S04]  /*23f50*/  LDL.LU R10, [R1+0x110c] ;  /* 0x00110c00010a7983 */ /* 0x000f280000300800 */
        /* <DEDUP_REMOVED lines=26> */
[----:B0-----:R-:W3:Y:S04]  /*24100*/  LDL.LU R28, [R1+0x10d4] ;  /* 0x0010d400011c7983 */ /* 0x001ee80000300800 */
[----:B------:R-:W-:Y:S04]  /*24110*/  STS.U16 [R15+UR5+0x9300], R9 ;  /* 0x009300090f007988 */ /* 0x000fe80008000405 */
[----:B------:R-:W-:Y:S04]  /*24120*/  STS.U16 [R15+UR5+0x9700], R14 ;  /* 0x0097000e0f007988 */ /* 0x000fe80008000405 */
[----:B------:R0:W-:Y:S04]  /*24130*/  STS.U16 [R15+UR5+0x9b00], R0 ;  /* 0x009b00000f007988 */ /* 0x0001e80008000405 */
[----:B0-----:R-:W4:Y:S04]  /*24140*/  LDL R0, [R1+0x2a0] ;  /* 0x0002a00001007983 */ /* 0x001f280000100800 */
[----:B---3--:R-:W-:Y:S04]  /*24150*/  STS.U16 [R15+UR5+0x9f00], R28 ;  /* 0x009f001c0f007988 */ /* 0x008fe80008000405 */
[----:B--2---:R0:W-:Y:S04]  /*24160*/  STS.U16 [R15+UR5+0xa300], R26 ;  /* 0x00a3001a0f007988 */ /* 0x0041e80008000405 */
[----:B----4-:R-:W-:Y:S04]  /*24170*/  STS.U16 [R15+UR5+0xa700], R24 ;  /* 0x00a700180f007988 */ /* 0x010fe80008000405 */
        /* <DEDUP_REMOVED lines=21> */
[----:B------:R-:W-:Y:S01]  /*242d0*/  STS.U16 [R15+UR5+0xff00], R29 ;  /* 0x00ff001d0f007988 */ /* 0x000fe20008000405 */
[----:B------:R-:W-:Y:S06]  /*242e0*/  BAR.SYNC.DEFER_BLOCKING 0x0 ;  /* 0x0000000000007b1d */ /* 0x000fec0000010000 */
[----:B0-----:R-:W2:Y:S04]  /*242f0*/  LDL R26, [R1+0x2a4] ;  /* 0x0002a400011a7983 */ /* 0x001ea80000100800 */
[----:B------:R-:W0:Y:S04]  /*24300*/  LDSM.16.M88.4 R4, [R0+UR5] ;  /* 0x000000050004783b */ /* 0x000e280008000200 */
[----:B------:R-:W1:Y:S04]  /*24310*/  LDSM.16.M88.4 R8, [R0+UR5+0x1000] ;  /* 0x001000050008783b */ /* 0x000e680008000200 */
[----:B------:R-:W-:Y:S04]  /*24320*/  LDSM.16.M88.4 R16, [R0+UR5+0x4000] ;  /* 0x004000050010783b */ /* 0x000fe80008000200 */
[----:B0-----:R-:W-:Y:S04]  /*24330*/  STL [R1+0xf9c], R6 ;  /* 0x000f9c0601007387 */ /* 0x001fe80000100800 */
[----:B------:R-:W-:Y:S01]  /*24340*/  STL [R1+0xf98], R7 ;  /* 0x000f980701007387 */ /* 0x000fe20000100800 */
[----:B-1----:R-:W-:-:S02]  /*24350*/  IMAD.MOV.U32 R12, RZ, RZ, R8 ;  /* 0x000000ffff0c7224 */ /* 0x002fc400078e0008 */
[----:B------:R-:W-:Y:S01]  /*24360*/  IMAD.MOV.U32 R2, RZ, RZ, R9 ;  /* 0x000000ffff027224 */ /* 0x000fe200078e0009 */
[----:B------:R-:W-:Y:S01]  /*24370*/  STL [R1+0x1a8], R10 ;  /* 0x0001a80a01007387 */ /* 0x000fe20000100800 */
[----:B------:R-:W-:-:S03]  /*24380*/  IMAD.MOV.U32 R3, RZ, RZ, R11 ;  /* 0x000000ffff037224 */ /* 0x000fc600078e000b */
[----:B------:R-:W0:Y:S04]  /*24390*/  LDSM.16.M88.4 R8, [R0+UR5+0x2000] ;  /* 0x002000050008783b */ /* 0x000e280008000200 */
[----:B------:R0:W-:Y:S02]  /*243a0*/  STL [R1+0xfe0], R3 ;  /* 0x000fe00301007387 */ /* 0x0001e40000100800 */
[----:B0-----:R-:W-:Y:S02]  /*243b0*/  IMAD.MOV.U32 R3, RZ, RZ, R8 ;  /* 0x000000ffff037224 */ /* 0x001fe400078e0008 */
[----:B------:R-:W-:Y:S01]  /*243c0*/  STL.64 [R1+0x198], R10 ;  /* 0x0001980a01007387 */ /* 0x000fe20000100a00 */
[----:B------:R-:W-:-:S03]  /*243d0*/  IMAD.MOV.U32 R29, RZ, RZ, R9 ;  /* 0x000000ffff1d7224 */ /* 0x000fc600078e0009 */
[----:B------:R-:W0:Y:S02]  /*243e0*/  LDSM.16.M88.4 R8, [R0+UR5+0x3000] ;  /* 0x003000050008783b */ /* 0x000e240008000200 */
[----:B0-----:R-:W-:Y:S02]  /*243f0*/  IMAD.MOV.U32 R7, RZ, RZ, R8 ;  /* 0x000000ffff077224 */ /* 0x001fe400078e0008 */
[----:B------:R0:W-:Y:S01]  /*24400*/  STL.64 [R1+0x188], R10 ;  /* 0x0001880a01007387 */ /* 0x0001e20000100a00 */
[----:B------:R-:W-:-:S03]  /*24410*/  IMAD.MOV.U32 R6, RZ, RZ, R9 ;  /* 0x000000ffff067224 */ /* 0x000fc600078e0009 */
[----:B------:R-:W3:Y:S04]  /*24420*/  LDL.LU.64 R8, [R1+0x2b0] ;  /* 0x0002b00001087983 */ /* 0x000ee80000300a00 */
[----:B0-----:R-:W3:Y:S01]  /*24430*/  LDL.LU.64 R10, [R1+0x2b8] ;  /* 0x0002b800010a7983 */ /* 0x001ee20000300a00 */
[----:B------:R-:W-:-:S03]  /*24440*/  IMAD.MOV.U32 R28, RZ, RZ, R16 ;  /* 0x000000ffff1c7224 */ /* 0x000fc600078e0010 */
[----:B------:R-:W-:Y:S01]  /*24450*/  STL.64 [R1+0x178], R18 ;  /* 0x0001781201007387 */ /* 0x000fe20000100a00 */
[----:B------:R-:W-:-:S03]  /*24460*/  IMAD.MOV.U32 R27, RZ, RZ, R17 ;  /* 0x000000ffff1b7224 */ /* 0x000fc600078e0011 */
[----:B------:R-:W0:Y:S02]  /*24470*/  LDSM.16.M88.4 R16, [R0+UR5+0x5000] ;  /* 0x005000050010783b */ /* 0x000e240008000200 */
[----:B0-----:R-:W-:Y:S02]  /*24480*/  IMAD.MOV.U32 R25, RZ, RZ, R16 ;  /* 0x000000ffff197224 */ /* 0x001fe400078e0010 */
[----:B------:R-:W-:Y:S01]  /*24490*/  IMAD.MOV.U32 R24, RZ, RZ, R17 ;  /* 0x000000ffff187224 */ /* 0x000fe200078e0011 */
[----:B------:R-:W-:Y:S04]  /*244a0*/  STL.64 [R1+0x168], R18 ;  /* 0x0001681201007387 */ /* 0x000fe80000100a00 */
[----:B------:R-:W-:Y:S04]  /*244b0*/  LDSM.16.M88.4 R16, [R0+UR5+0x6000] ;  /* 0x006000050010783b */ /* 0x000fe80008000200 */
[----:B--2---:R-:W-:Y:S04]  /*244c0*/  LDSM.16.MT88.4 R20, [R26+0x10000] ;  /* 0x010000001a14783b */ /* 0x004fe80000004200 */
[----:B------:R-:W-:Y:S04]  /*244d0*/  STL [R1+0x10d0], R26 ;  /* 0x0010d01a01007387 */ /* 0x000fe80000100800 */
[----:B------:R0:W-:Y:S02]  /*244e0*/  STL.64 [R1+0x10c8], R24 ;  /* 0x0010c81801007387 */ /* 0x0001e40000100a00 */
[----:B0-----:R-:W-:-:S02]  /*244f0*/  IMAD.MOV.U32 R24, RZ, RZ, R12 ;  /* 0x000000ffff187224 */ /* 0x001fc400078e000c */
[----:B------:R-:W0:Y:S04]  /*24500*/  LDSM.16.M88.4 R12, [R0+UR5+0x7000] ;  /* 0x00700005000c783b */ /* 0x000e280008000200 */
[----:B0-----:R-:W-:Y:S04]  /*24510*/  STL.64 [R1+0x148], R14 ;  /* 0x0001480e01007387 */ /* 0x001fe80000100a00 */
[----:B------:R-:W-:Y:S04]  /*24520*/  STL.64 [R1+0x158], R18 ;  /* 0x0001581201007387 */ /* 0x000fe80000100a00 */
[----:B------:R0:W-:Y:S04]  /*24530*/  STL.64 [R1+0x10b8], R16 ;  /* 0x0010b81001007387 */ /* 0x0001e80000100a00 */
[----:B0-----:R-:W2:Y:S04]  /*24540*/  LDL.LU.64 R16, [R1+0x280] ;  /* 0x0002800001107983 */ /* 0x001ea80000300a00 */
[----:B------:R-:W2:Y:S01]  /*24550*/  LDL.LU.64 R18, [R1+0x288] ;  /* 0x0002880001127983 */ /* 0x000ea20000300a00 */
[----:B---3--:R-:W-:-:S15]  /*24560*/  HMMA.16816.F32.BF16 R8, R20, R4, R8 ;  /* 0x000000041408723c */ /* 0x008fde0000041808 */
[----:B------:R-:W-:-:S08]  /*24570*/  NOP ;  /* 0x0000000000007918 */ /* 0x000fd00000000000 */
[----:B------:R-:W-:Y:S04]  /*24580*/  STL.64 [R1+0xf90], R10 ;  /* 0x000f900a01007387 */ /* 0x000fe80000100a00 */
[----:B------:R0:W-:Y:S04]  /*24590*/  STL.64 [R1+0xf88], R8 ;  /* 0x000f880801007387 */ /* 0x0001e80000100a00 */
[----:B0-----:R-:W3:Y:S04]  /*245a0*/  LDL.LU.64 R8, [R1+0x290] ;  /* 0x0002900001087983 */ /* 0x001ee80000300a00 */
[----:B------:R-:W3:Y:S01]  /*245b0*/  LDL.LU.64 R10, [R1+0x298] ;  /* 0x00029800010a7983 */ /* 0x000ee20000300a00 */
[----:B------:R-:W-:-:S02]  /*245c0*/  IMAD.MOV.U32 R26, RZ, RZ, R3 ;  /* 0x000000ffff1a7224 */ /* 0x000fc400078e0003 */
[----:B------:R-:W-:Y:S02]  /*245d0*/  IMAD.MOV.U32 R25, RZ, RZ, R2 ;  /* 0x000000ffff197224 */ /* 0x000fe400078e0002 */
[----:B------:R-:W-:Y:S02]  /*245e0*/  IMAD.MOV.U32 R3, RZ, RZ, R12 ;  /* 0x000000ffff037224 */ /* 0x000fe400078e000c */
[----:B------:R-:W-:Y:S02]  /*245f0*/  IMAD.MOV.U32 R2, RZ, RZ, R13 ;  /* 0x000000ffff027224 */ /* 0x000fe400078e000d */
[----:B------:R-:W0:Y:S01]  /*24600*/  LDSM.16.M88.4 R12, [R0+UR5+0x8000] ;  /* 0x00800005000c783b */ /* 0x000e220008000200 */
[----:B------:R-:W-:-:S03]  /*24610*/  IMAD.MOV.U32 R4, RZ, RZ, R26 ;  /* 0x000000ffff047224 */ /* 0x000fc600078e001a */
[----:B0-----:R-:W-:Y:S04]  /*24620*/  STL.64 [R1+0x138], R14 ;  /* 0x0001380e01007387 */ /* 0x001fe80000100a00 */
[----:B------:R0:W-:Y:S02]  /*24630*/  STL.64 [R1+0x10a8], R12 ;  /* 0x0010a80c01007387 */ /* 0x0001e40000100a00 */
[----:B0-----:R-:W-:Y:S02]  /*24640*/  IMAD.MOV.U32 R13, RZ, RZ, R27 ;  /* 0x000000ffff0d7224 */ /* 0x001fe400078e001b */
[----:B---3--:R-:W-:-:S15]  /*24650*/  HMMA.16816.F32.BF16 R24, R20, R24, R8 ;  /* 0x000000181418723c */ /* 0x008fde0000041808 */
[----:B------:R-:W-:-:S09]  /*24660*/  NOP ;  /* 0x0000000000007918 */ /* 0x000fd20000000000 */
[----:B------:R-:W-:Y:S02]  /*24670*/  IMAD.MOV.U32 R9, RZ, RZ, R26 ;  /* 0x000000ffff097224 */ /* 0x000fe400078e001a */
[----:B------:R-:W-:Y:S02]  /*24680*/  IMAD.MOV.U32 R11, RZ, RZ, R24 ;  /* 0x000000ffff0b7224 */ /* 0x000fe400078e0018 */
[----:B------:R-:W-:Y:S01]  /*24690*/  IMAD.MOV.U32 R10, RZ, RZ, R25 ;  /* 0x000000ffff0a7224 */ /* 0x000fe200078e0019 */
[----:B------:R-:W3:Y:S04]  /*246a0*/  LDL.LU R26, [R1+0x10d0] ;  /* 0x0010d000011a7983 */ /* 0x000ee80000300800 */
[----:B------:R-:W4:Y:S01]  /*246b0*/  LDL.LU.64 R24, [R1+0x10c8] ;  /* 0x0010c80001187983 */ /* 0x000f220000300a00 */
[----:B------:R-:W-:-:S07]  /*246c0*/  IMAD.MOV.U32 R5, RZ, RZ, R29 ;  /* 0x000000ffff057224 */ /* 0x000fce00078e001d */
[----:B--2---:R-:W-:Y:S01]  /*246d0*/  HMMA.16816.F32.BF16 R16, R20, R4, R16 ;  /* 0x000000041410723c */ /* 0x004fe20000041810 */
[----:B------:R-:W-:-:S05]  /*246e0*/  IMAD.MOV.U32 R8, RZ, RZ, R27 ;  /* 0x000000ffff087224 */ /* 0x000fca00078e001b */
[----:B------:R0:W-:Y:S04]  /*246f0*/  STL [R1+0xfac], R8 ;  /* 0x000fac0801007387 */ /* 0x0001e80000100800 */
[----:B------:R1:W-:Y:S01]  /*24700*/  STL [R1+0xfa8], R9 ;  /* 0x000fa80901007387 */ /* 0x0003e20000100800 */
[----:B------:R-:W-:-:S03]  /*24710*/  IMAD.MOV.U32 R12, RZ, RZ, R28 ;  /* 0x000000ffff0c7224 */ /* 0x000fc600078e001c */
[----:B------:R-:W-:Y:S04]  /*24720*/  STL [R1+0xfa4], R10 ;  /* 0x000fa40a01007387 */ /* 0x000fe80000100800 */
[----:B------:R-:W-:Y:S01]  /*24730*/  STL [R1+0xfa0], R11 ;  /* 0x000fa00b01007387 */ /* 0x000fe20000100800 */
[----:B0-----:R-:W-:Y:S02]  /*24740*/  IMAD.MOV.U32 R8, RZ, RZ, R7 ;  /* 0x000000ffff087224 */ /* 0x001fe400078e0007 */
[----:B-1----:R-:W-:-:S03]  /*24750*/  IMAD.MOV.U32 R9, RZ, RZ, R6 ;  /* 0x000000ffff097224 */ /* 0x002fc600078e0006 */
[----:B------:R-:W-:Y:S02]  /*24760*/  IMAD.MOV.U32 R6, RZ, RZ, R16 ;  /* 0x000000ffff067224 */ /* 0x000fe400078e0010 */
[----:B------:R-:W-:Y:S02]  /*24770*/  IMAD.MOV.U32 R7, RZ, RZ, R17 ;  /* 0x000000ffff077224 */ /* 0x000fe400078e0011 */
[----:B------:R-:W-:Y:S02]  /*24780*/  IMAD.MOV.U32 R28, RZ, RZ, R19 ;  /* 0x000000ffff1c7224 */ /* 0x000fe400078e0013 */
[----:B------:R-:W-:Y:S02]  /*24790*/  IMAD.MOV.U32 R29, RZ, RZ, R18 ;  /* 0x000000ffff1d7224 */ /* 0x000fe400078e0012 */
[----:B----4-:R-:W-:Y:S02]  /*247a0*/  IMAD.MOV.U32 R16, RZ, RZ, R25 ;  /* 0x000000ffff107224 */ /* 0x010fe400078e0019 */
[----:B------:R-:W-:-:S05]  /*247b0*/  IMAD.MOV.U32 R17, RZ, RZ, R24 ;  /* 0x000000ffff117224 */ /* 0x000fca00078e0018 */
[----:B------:R0:W-:Y:S04]  /*247c0*/  STL.64 [R1+0x10c0], R16 ;  /* 0x0010c01001007387 */ /* 0x0001e80000100a00 */
[----:B0-----:R-:W2:Y:S04]  /*247d0*/  LDL.LU.64 R16, [R1+0x260] ;  /* 0x0002600001107983 */ /* 0x001ea80000300a00 */
[----:B------:R-:W2:Y:S04]  /*247e0*/  LDL.LU.64 R18, [R1+0x268] ;  /* 0x0002680001127983 */ /* 0x000ea80000300a00 */
[----:B------:R-:W-:Y:S04]  /*247f0*/  STL [R1+0xfbc], R28 ;  /* 0x000fbc1c01007387 */ /* 0x000fe80000100800 */
[----:B------:R-:W-:Y:S04]  /*24800*/  STL [R1+0xfb8], R29 ;  /* 0x000fb81d01007387 */ /* 0x000fe80000100800 */
[----:B------:R-:W-:Y:S04]  /*24810*/  STL [R1+0xfb4], R7 ;  /* 0x000fb40701007387 */ /* 0x000fe80000100800 */
[----:B------:R0:W-:Y:S04]  /*24820*/  STL [R1+0xfb0], R6 ;  /* 0x000fb00601007387 */ /* 0x0001e80000100800 */
[----:B------:R-:W4:Y:S04]  /*24830*/  LDL.LU.64 R4, [R1+0x270] ;  /* 0x0002700001047983 */ /* 0x000f280000300a00 */
[----:B0-----:R-:W4:Y:S01]  /*24840*/  LDL.LU.64 R6, [R1+0x278] ;  /* 0x0002780001067983 */ /* 0x001f220000300a00 */
[C---:B--2---:R-:W-:Y:S03]  /*24850*/  HMMA.16816.F32.BF16 R12, R20.reuse, R12, R16 ;  /* 0x0000000c140c723c */ /* 0x044fe60000041810 */
[----:B------:R-:W0:Y:S03]  /*24860*/  LDSM.16.M88.4 R16, [R0+UR5+0x9000] ;  /* 0x009000050010783b */ /* 0x000e260008000200 */
[----:B----4-:R-:W-:-:S15]  /*24870*/  HMMA.16816.F32.BF16 R4, R20, R8, R4 ;  /* 0x000000081404723c */ /* 0x010fde0000041804 */
[----:B------:R-:W-:-:S03]  /*24880*/  NOP ;  /* 0x0000000000007918 */ /* 0x000fc60000000000 */
[----:B------:R-:W-:Y:S02]  /*24890*/  IMAD.MOV.U32 R28, RZ, RZ, R12 ;  /* 0x000000ffff1c7224 */ /* 0x000fe400078e000c */
[----:B------:R-:W-:Y:S02]  /*248a0*/  IMAD.MOV.U32 R29, RZ, RZ, R13 ;  /* 0x000000ffff1d7224 */ /* 0x000fe400078e000d */
[----:B------:R-:W-:Y:S02]  /*248b0*/  IMAD.MOV.U32 R12, RZ, RZ, R3 ;  /* 0x000000ffff0c7224 */ /* 0x000fe400078e0003 */
[----:B------:R-:W-:Y:S02]  /*248c0*/  IMAD.MOV.U32 R13, RZ, RZ, R2 ;  /* 0x000000ffff0d7224 */ /* 0x000fe400078e0002 */
[----:B------:R-:W-:Y:S02]  /*248d0*/  IMAD.MOV.U32 R11, RZ, RZ, R7 ;  /* 0x000000ffff0b7224 */ /* 0x000fe400078e0007 */
[----:B------:R-:W-:-:S02]  /*248e0*/  IMAD.MOV.U32 R10, RZ, RZ, R6 ;  /* 0x000000ffff0a7224 */ /* 0x000fc400078e0006 */
[----:B------:R-:W-:Y:S02]  /*248f0*/  IMAD.MOV.U32 R9, RZ, RZ, R5 ;  /* 0x000000ffff097224 */ /* 0x000fe400078e0005 */
[----:B------:R-:W-:Y:S01]  /*24900*/  IMAD.MOV.U32 R8, RZ, RZ, R4 ;  /* 0x000000ffff087224 */ /* 0x000fe200078e0004 */
[----:B------:R-:W-:Y:S04]  /*24910*/  STL [R1+0xfcc], R11 ;  /* 0x000fcc0b01007387 */ /* 0x000fe80000100800 */
[----:B------:R-:W-:Y:S04]  /*24920*/  STL [R1+0xfc8], R10 ;  /* 0x000fc80a01007387 */ /* 0x000fe80000100800 */
[----:B------:R-:W-:Y:S04]  /*24930*/  STL [R1+0xfc4], R9 ;  /* 0x000fc40901007387 */ /* 0x000fe80000100800 */
[----:B------:R1:W-:Y:S01]  /*24940*/  STL [R1+0xfc0], R8 ;  /* 0x000fc00801007387 */ /* 0x0003e20000100800 */
[----:B------:R-:W-:-:S02]  /*24950*/  IMAD.MOV.U32 R6, RZ, RZ, R15 ;  /* 0x000000ffff067224 */ /* 0x000fc400078e000f */
[----:B------:R-:W-:Y:S01]  /*24960*/  IMAD.MOV.U32 R7, RZ, RZ, R14 ;  /* 0x000000ffff077224 */ /* 0x000fe200078e000e */
[----:B-1----:R-:W2:Y:S04]  /*24970*/  LDL.LU.64 R8, [R1+0x250] ;  /* 0x0002500001087983 */ /* 0x002ea80000300a00 */
[----:B------:R-:W2:Y:S04]  /*24980*/  LDL.LU.64 R10, [R1+0x258] ;  /* 0x00025800010a7983 */ /* 0x000ea80000300a00 */
[----:B------:R1:W-:Y:S01]  /*24990*/  STL.64 [R1+0x10b0], R12 ;  /* 0x0010b00c01007387 */ /* 0x0003e20000100a00 */
[----:B0-----:R-:W-:-:S02]  /*249a0*/  IMAD.MOV.U32 R4, RZ, RZ, R17 ;  /* 0x000000ffff047224 */ /* 0x001fc400078e0011 */
[----:B------:R-:W-:Y:S01]  /*249b0*/  IMAD.MOV.U32 R2, RZ, RZ, R16 ;  /* 0x000000ffff027224 */ /* 0x000fe200078e0010 */
[----:B-1----:R-:W4:Y:S04]  /*249c0*/  LDL.LU.64 R12, [R1+0x240] ;  /* 0x00024000010c7983 */ /* 0x002f280000300a00 */
[----:B------:R-:W4:Y:S04]  /*249d0*/  LDL.LU.64 R14, [R1+0x248] ;  /* 0x00024800010e7983 */ /* 0x000f280000300a00 */
[----:B------:R-:W-:Y:S04]  /*249e0*/  STL [R1+0xfdc], R6 ;  /* 0x000fdc0601007387 */ /* 0x000fe80000100800 */
[----:B------:R-:W-:Y:S04]  /*249f0*/  STL [R1+0xfd8], R7 ;  /* 0x000fd80701007387 */ /* 0x000fe80000100800 */
[----:B------:R-:W-:Y:S04]  /*24a00*/  STL [R1+0xfd4], R29 ;  /* 0x000fd41d01007387 */ /* 0x000fe80000100800 */
[----:B------:R-:W-:Y:S04]  /*24a10*/  STL [R1+0xfd0], R28 ;  /* 0x000fd01c01007387 */ /* 0x000fe80000100800 */
[----:B------:R-:W2:Y:S01]  /*24a20*/  LDL.LU.64 R16, [R1+0x10c0] ;  /* 0x0010c00001107983 */ /* 0x000ea20000300a00 */
[----:B------:R-:W-:-:S02]  /*24a30*/  IMAD.MOV.U32 R25, RZ, RZ, R18 ;  /* 0x000000ffff197224 */ /* 0x000fc400078e0012 */
[----:B------:R-:W-:-:S05]  /*24a40*/  IMAD.MOV.U32 R24, RZ, RZ, R19 ;  /* 0x000000ffff187224 */ /* 0x000fca00078e0013 */
[----:B------:R-:W-:Y:S04]  /*24a50*/  STL [R1+0x1034], R24 ;  /* 0x0010341801007387 */ /* 0x000fe80000100800 */
[----:B------:R-:W-:Y:S01]  /*24a60*/  STL [R1+0x1030], R25 ;  /* 0x0010301901007387 */ /* 0x000fe20000100800 */
[----:B--2---:R-:W-:-:S15]  /*24a70*/  HMMA.16816.F32.BF16 R16, R20, R16, R8 ;  /* 0x000000101410723c */ /* 0x004fde0000041808 */
[----:B------:R-:W-:-:S09]  /*24a80*/  NOP ;  /* 0x0000000000007918 */ /* 0x000fd20000000000 */
[----:B------:R-:W-:Y:S02]  /*24a90*/  IMAD.MOV.U32 R11, RZ, RZ, R16 ;  /* 0x000000ffff0b7224 */ /* 0x000fe400078e0010 */
[----:B------:R-:W-:Y:S02]  /*24aa0*/  IMAD.MOV.U32 R10, RZ, RZ, R17 ;  /* 0x000000ffff0a7224 */ /* 0x000fe400078e0011 */
[----:B------:R-:W4:Y:S01]  /*24ab0*/  LDL.LU.64 R16, [R1+0x10b8] ;  /* 0x0010b80001107983 */ /* 0x000f220000300a00 */
[----:B------:R-:W-:Y:S02]  /*24ac0*/  IMAD.MOV.U32 R8, RZ, RZ, R19 ;  /* 0x000000ffff087224 */ /* 0x000fe400078e0013 */
[----:B------:R-:W-:-:S03]  /*24ad0*/  IMAD.MOV.U32 R9, RZ, RZ, R18 ;  /* 0x000000ffff097224 */ /* 0x000fc600078e0012 */
[----:B------:R-:W-:Y:S04]  /*24ae0*/  STL [R1+0xff0], R8 ;  /* 0x000ff00801007387 */ /* 0x000fe80000100800 */
[----:B------:R0:W-:Y:S04]  /*24af0*/  STL [R1+0xfec], R9 ;  /* 0x000fec0901007387 */ /* 0x0001e80000100800 */
[----:B------:R-:W-:Y:S04]  /*24b00*/  STL [R1+0xfe8], R10 ;  /* 0x000fe80a01007387 */ /* 0x000fe80000100800 */
[----:B------:R1:W-:Y:S04]  /*24b10*/  STL [R1+0xfe4], R11 ;  /* 0x000fe40b01007387 */ /* 0x0003e80000100800 */
[----:B0-----:R-:W2:Y:S04]  /*24b20*/  LDL.LU.64 R8, [R1+0x230] ;  /* 0x0002300001087983 */ /* 0x001ea80000300a00 */
[----:B-1----:R-:W2:Y:S01]  /*24b30*/  LDL.LU.64 R10, [R1+0x238] ;  /* 0x00023800010a7983 */ /* 0x002ea20000300a00 */
[----:B----4-:R-:W-:Y:S03]  /*24b40*/  HMMA.16816.F32.BF16 R16, R20, R16, R12 ;  /* 0x000000101410723c */ /* 0x010fe6000004180c */
[----:B------:R-:W2:-:S15]  /*24b50*/  LDL.LU.64 R12, [R1+0x10b0] ;  /* 0x0010b000010c7983 */ /* 0x000e9e0000300a00 */
[----:B------:R-:W-:-:S06]  /*24b60*/  NOP ;  /* 0x0000000000007918 */ /* 0x000fcc0000000000 */
[----:B------:R-:W-:Y:S02]  /*24b70*/  IMAD.MOV.U32 R28, RZ, RZ, R19 ;  /* 0x000000ffff1c7224 */ /* 0x000fe400078e0013 */
[----:B------:R-:W-:Y:S02]  /*24b80*/  IMAD.MOV.U32 R29, RZ, RZ, R18 ;  /* 0x000000ffff1d7224 */ /* 0x000fe400078e0012 */
[----:B------:R-:W-:Y:S02]  /*24b90*/  IMAD.MOV.U32 R6, RZ, RZ, R16 ;  /* 0x000000ffff067224 */ /* 0x000fe400078e0010 */
[----:B------:R-:W-:Y:S02]  /*24ba0*/  IMAD.MOV.U32 R7, RZ, RZ, R17 ;  /* 0x000000ffff077224 */ /* 0x000fe400078e0011 */
[----:B------:R-:W4:Y:S04]  /*24bb0*/  LDL.LU.64 R16, [R1+0x1c0] ;  /* 0x0001c00001107983 */ /* 0x000f280000300a00 */
[----:B------:R-:W4:Y:S04]  /*24bc0*/  LDL.LU.64 R18, [R1+0x1c8] ;  /* 0x0001c80001127983 */ /* 0x000f280000300a00 */
[----:B------:R0:W-:Y:S04]  /*24bd0*/  STL [R1+0x1000], R28 ;  /* 0x0010001c01007387 */ /* 0x0001e80000100800 */
[----:B------:R-:W-:Y:S04]  /*24be0*/  STL [R1+0xffc], R29 ;  /* 0x000ffc1d01007387 */ /* 0x000fe80000100800 */
        /* <DEDUP_REMOVED lines=8> */
[----:B------:R-:W-:-:S05]  /*24c70*/  IMAD.MOV.U32 R3, RZ, RZ, R15 ;  /* 0x000000ffff037224 */ /* 0x000fca00078e000f */
[----:B------:R-:W-:Y:S04]  /*24c80*/  STL [R1+0x1010], R3 ;  /* 0x0010100301007387 */ /* 0x000fe80000100800 */
[----:B------:R1:W-:Y:S04]  /*24c90*/  STL [R1+0x100c], R11 ;  /* 0x00100c0b01007387 */ /* 0x0003e80000100800 */
[----:B------:R-:W-:Y:S04]  /*24ca0*/  STL [R1+0x1008], R10 ;  /* 0x0010080a01007387 */ /* 0x000fe80000100800 */
[----:B------:R-:W-:Y:S04]  /*24cb0*/  STL [R1+0x1004], R9 ;  /* 0x0010040901007387 */ /* 0x000fe80000100800 */
[----:B------:R-:W-:Y:S04]  /*24cc0*/  STL.64 [R1+0x10a0], R22 ;  /* 0x0010a01601007387 */ /* 0x000fe80000100a00 */
[----:B------:R-:W-:Y:S01]  /*24cd0*/  STL.64 [R1+0x1098], R20 ;  /* 0x0010981401007387 */ /* 0x000fe20000100a00 */
[----:B0-----:R-:W-:-:S02]  /*24ce0*/  IMAD.MOV.U32 R28, RZ, RZ, R4 ;  /* 0x000000ffff1c7224 */ /* 0x001fc400078e0004 */
[----:B-1----:R-:W-:Y:S01]  /*24cf0*/  IMAD.MOV.U32 R11, RZ, RZ, R2 ;  /* 0x000000ffff0b7224 */ /* 0x002fe200078e0002 */
[----:B----4-:R-:W-:Y:S01]  /*24d00*/  HMMA.16816.F32.BF16 R12, R20, R12, R16 ;  /* 0x0000000c140c723c */ /* 0x010fe20000041810 */
[----:B------:R-:W-:Y:S04]  /*24d10*/  LDSM.16.M88.4 R16, [R0+UR5+0xc000] ;  /* 0x00c000050010783b */ /* 0x000fe80008000200 */
[----:B------:R-:W-:-:S15]  /*24d20*/  LDSM.16.M88.4 R20, [R0+UR5+0xf000] ;  /* 0x00f000050014783b */ /* 0x000fde0008000200 */
[----:B------:R-:W-:-:S04]  /*24d30*/  NOP ;  /* 0x0000000000007918 */ /* 0x000fc80000000000 */
[----:B------:R-:W-:Y:S02]  /*24d40*/  IMAD.MOV.U32 R29, RZ, RZ, R12 ;  /* 0x000000ffff1d7224 */ /* 0x000fe400078e000c */
[----:B------:R-:W-:Y:S02]  /*24d50*/  IMAD.MOV.U32 R7, RZ, RZ, R13 ;  /* 0x000000ffff077224 */ /* 0x000fe400078e000d */
[----:B------:R-:W-:Y:S02]  /*24d60*/  IMAD.MOV.U32 R6, RZ, RZ, R14 ;  /* 0x000000ffff067224 */ /* 0x000fe400078e000e */
[----:B------:R-:W-:Y:S02]  /*24d70*/  IMAD.MOV.U32 R8, RZ, RZ, R15 ;  /* 0x000000ffff087224 */ /* 0x000fe400078e000f */
[----:B------:R-:W0:Y:S04]  /*24d80*/  LDSM.16.M88.4 R12, [R0+UR5+0xa000] ;  /* 0x00a00005000c783b */ /* 0x000e280008000200 */
[----:B------:R-:W-:Y:S04]  /*24d90*/  STL [R1+0x1020], R8 ;  /* 0x0010200801007387 */ /* 0x000fe80000100800 */
[----:B------:R-:W-:Y:S04]  /*24da0*/  STL [R1+0x101c], R6 ;  /* 0x00101c0601007387 */ /* 0x000fe80000100800 */
[----:B------:R-:W-:Y:S04]  /*24db0*/  STL [R1+0x1018], R7 ;  /* 0x0010180701007387 */ /* 0x000fe80000100800 */
[----:B------:R-:W1:Y:S04]  /*24dc0*/  LDSM.16.M88.4 R4, [R0+UR5+0xb000] ;  /* 0x00b000050004783b */ /* 0x000e680008000200 */
[----:B------:R-:W-:Y:S01]  /*24dd0*/  STL [R1+0x1014], R29 ;  /* 0x0010141d01007387 */ /* 0x000fe20000100800 */
[----:B0-----:R-:W-:-:S03]  /*24de0*/  IMAD.MOV.U32 R27, RZ, RZ, R15 ;  /* 0x000000ffff1b7224 */ /* 0x001fc600078e000f */
[----:B------:R-:W-:Y:S01]  /*24df0*/  STL [R1+0x118], R14 ;  /* 0x0001180e01007387 */ /* 0x000fe20000100800 */
[----:B------:R-:W-:-:S03]  /*24e00*/  IMAD.MOV.U32 R3, RZ, RZ, R12 ;  /* 0x000000ffff037224 */ /* 0x000fc600078e000c */
[----:B------:R-:W-:Y:S04]  /*24e10*/  STL [R1+0x1038], R27 ;  /* 0x0010381b01007387 */ /* 0x000fe80000100800 */
[----:B---3--:R0:W-:Y:S04]  /*24e20*/  STL [R1+0x1094], R26 ;  /* 0x0010941a01007387 */ /* 0x0081e80000100800 */
[----:B-1----:R1:W-:Y:S01]  /*24e30*/  STL.64 [R1+0x108], R6 ;  /* 0x0001080601007387 */ /* 0x0023e20000100a00 */
[----:B------:R-:W-:Y:S02]  /*24e40*/  IMAD.MOV.U32 R2, RZ, RZ, R13 ;  /* 0x000000ffff027224 */ /* 0x000fe400078e000d */
[----:B------:R-:W-:-:S02]  /*24e50*/  IMAD.MOV.U32 R8, RZ, RZ, R4 ;  /* 0x000000ffff087224 */ /* 0x000fc400078e0004 */
[----:B------:R-:W-:Y:S02]  /*24e60*/  IMAD.MOV.U32 R13, RZ, RZ, R16 ;  /* 0x000000ffff0d7224 */ /* 0x000fe400078e0010 */
[----:B------:R-:W-:Y:S02]  /*24e70*/  IMAD.MOV.U32 R12, RZ, RZ, R17 ;  /* 0x000000ffff0c7224 */ /* 0x000fe400078e0011 */
[----:B------:R-:W-:Y:S01]  /*24e80*/  IMAD.MOV.U32 R4, RZ, RZ, R19 ;  /* 0x000000ffff047224 */ /* 0x000fe200078e0013 */
[----:B------:R-:W2:Y:S04]  /*24e90*/  LDL.LU.64 R24, [R1+0x220] ;  /* 0x0002200001187983 */ /* 0x000ea80000300a00 */
[----:B0-----:R-:W2:Y:S01]  /*24ea0*/  LDL.LU.64 R26, [R1+0x228] ;  /* 0x00022800011a7983 */ /* 0x001ea20000300a00 */
[----:B-1----:R-:W-:-:S02]  /*24eb0*/  IMAD.MOV.U32 R7, RZ, RZ, R5 ;  /* 0x000000ffff077224 */ /* 0x002fc400078e0005 */
[----:B------:R-:W-:Y:S02]  /*24ec0*/  IMAD.MOV.U32 R5, RZ, RZ, R18 ;  /* 0x000000ffff057224 */ /* 0x000fe400078e0012 */
[----:B------:R-:W0:Y:S04]  /*24ed0*/  LDSM.16.M88.4 R16, [R0+UR5+0xd000] ;  /* 0x00d000050010783b */ /* 0x000e280008000200 */
[----:B------:R1:W-:Y:S04]  /*24ee0*/  STL [R1+0x1028], R4 ;  /* 0x0010280401007387 */ /* 0x0003e80000100800 */
[----:B------:R3:W-:Y:S01]  /*24ef0*/  STL [R1+0x1024], R5 ;  /* 0x0010240501007387 */ /* 0x0007e20000100800 */
[----:B------:R-:W-:-:S02]  /*24f00*/  IMAD.MOV.U32 R6, RZ, RZ, R20 ;  /* 0x000000ffff067224 */ /* 0x000fc400078e0014 */
[----:B-1----:R-:W-:Y:S02]  /*24f10*/  IMAD.MOV.U32 R4, RZ, RZ, R3 ;  /* 0x000000ffff047224 */ /* 0x002fe400078e0003 */
[----:B---3--:R-:W-:Y:S02]  /*24f20*/  IMAD.MOV.U32 R5, RZ, RZ, R2 ;  /* 0x000000ffff057224 */ /* 0x008fe400078e0002 */
[----:B------:R-:W-:Y:S02]  /*24f30*/  IMAD.MOV.U32 R2, RZ, RZ, R22 ;  /* 0x000000ffff027224 */ /* 0x000fe400078e0016 */
[----:B------:R-:W-:Y:S02]  /*24f40*/  IMAD.MOV.U32 R3, RZ, RZ, R21 ;  /* 0x000000ffff037224 */ /* 0x000fe400078e0015 */
[----:B0-----:R-:W-:Y:S01]  /*24f50*/  IMAD.MOV.U32 R15, RZ, RZ, R16 ;  /* 0x000000ffff0f7224 */ /* 0x001fe200078e0010 */
[----:B------:R-:W-:Y:S01]  /*24f60*/  STL.64 [R1+0xe8], R18 ;  /* 0x0000e81201007387 */ /* 0x000fe20000100a00 */
[----:B------:R-:W-:-:S03]  /*24f70*/  IMAD.MOV.U32 R14, RZ, RZ, R17 ;  /* 0x000000ffff0e7224 */ /* 0x000fc600078e0011 */
[----:B------:R0:W1:Y:S02]  /*24f80*/  LDSM.16.M88.4 R16, [R0+UR5+0xe000] ;  /* 0x00e000050010783b */ /* 0x0000640008000200 */
[----:B0-----:R-:W-:Y:S02]  /*24f90*/  IMAD.MOV.U32 R0, RZ, RZ, R23 ;  /* 0x000000ffff007224 */ /* 0x001fe400078e0017 */
[----:B------:R-:W2:Y:S04]  /*24fa0*/  LDL.LU.64 R22, [R1+0x10a0] ;  /* 0x0010a00001167983 */ /* 0x000ea80000300a00 */
[----:B------:R-:W2:Y:S04]  /*24fb0*/  LDL.LU.64 R20, [R1+0x1098] ;  /* 0x0010980001147983 */ /* 0x000ea80000300a00 */
[----:B-1----:R-:W-:Y:S04]  /*24fc0*/  STL.64 [R1+0xd8], R18 ;  /* 0x0000d81201007387 */ /* 0x002fe80000100a00 */
[----:B------:R0:W-:Y:S04]  /*24fd0*/  STL.64 [R1+0x1078], R16 ;  /* 0x0010781001007387 */ /* 0x0001e80000100a00 */
[----:B------:R-:W-:Y:S04]  /*24fe0*/  STL [R1+0x103c], R0 ;  /* 0x00103c0001007387 */ /* 0x000fe80000100800 */
[----:B------:R-:W-:Y:S01]  /*24ff0*/  STL [R1+0x102c], R2 ;  /* 0x00102c0201007387 */ /* 0x000fe20000100800 */
[----:B0-----:R-:W-:-:S02]  /*25000*/  IMAD.MOV.U32 R16, RZ, RZ, R11 ;  /* 0x000000ffff107224 */ /* 0x001fc400078e000b */
[----:B------:R-:W-:-:S07]  /*25010*/  IMAD.MOV.U32 R17, RZ, RZ, R28 ;  /* 0x000000ffff117224 */ /* 0x000fce00078e001c */
[----:B--2---:R-:W-:Y:S01]  /*25020*/  HMMA.16816.F32.BF16 R16, R20, R16, R24 ;  /* 0x000000101410723c */ /* 0x004fe20000041818 */
[----:B------:R-:W2:-:S15]  /*25030*/  LDL.LU R26, [R1+0x1094] ;  /* 0x00109400011a7983 */ /* 0x000e9e0000300800 */
[----:B------:R-:W-:-:S08]  /*25040*/  NOP ;  /* 0x0000000000007918 */ /* 0x000fd00000000000 */
[----:B------:R-:W-:Y:S02]  /*25050*/  IMAD.MOV.U32 R11, RZ, RZ, R16 ;  /* 0x000000ffff0b7224 */ /* 0x000fe400078e0010 */
[----:B------:R-:W-:Y:S02]  /*25060*/  IMAD.MOV.U32 R10, RZ, RZ, R17 ;  /* 0x000000ffff0a7224 */ /* 0x000fe400078e0011 */
[----:B------:R-:W-:Y:S02]  /*25070*/  IMAD.MOV.U32 R16, RZ, RZ, R15 ;  /* 0x000000ffff107224 */ /* 0x000fe400078e000f */
[----:B------:R-:W-:Y:S02]  /*25080*/  IMAD.MOV.U32 R17, RZ, RZ, R14 ;  /* 0x000000ffff117224 */ /* 0x000fe400078e000e */
[----:B------:R-:W-:Y:S02]  /*25090*/  IMAD.MOV.U32 R28, RZ, RZ, R19 ;  /* 0x000000ffff1c7224 */ /* 0x000fe400078e0013 */
[----:B------:R-:W-:Y:S01]  /*250a0*/  IMAD.MOV.U32 R9, RZ, RZ, R18 ;  /* 0x000000ffff097224 */ /* 0x000fe200078e0012 */
[----:B------:R0:W-:Y:S04]  /*250b0*/  STL.64 [R1+0x1088], R16 ;  /* 0x0010881001007387 */ /* 0x0001e80000100a00 */
[----:B------:R-:W-:Y:S04]  /*250c0*/  STL [R1+0x104c], R28 ;  /* 0x00104c1c01007387 */ /* 0x000fe80000100800 */
[----:B------:R-:W-:Y:S04]  /*250d0*/  STL [R1+0x1048], R9 ;  /* 0x0010480901007387 */ /* 0x000fe80000100800 */
[----:B------:R-:W-:Y:S04]  /*250e0*/  STL [R1+0x1044], R10 ;  /* 0x0010440a01007387 */ /* 0x000fe80000100800 */
[----:B------:R-:W-:Y:S01]  /*250f0*/  STL [R1+0x1040], R11 ;  /* 0x0010400b01007387 */ /* 0x000fe20000100800 */
[----:B0-----:R-:W-:-:S02]  /*25100*/  IMAD.MOV.U32 R16, RZ, RZ, R13 ;  /* 0x000000ffff107224 */ /* 0x001fc400078e000d */
[----:B------:R-:W-:Y:S01]  /*25110*/  IMAD.MOV.U32 R17, RZ, RZ, R12 ;  /* 0x000000ffff117224 */ /* 0x000fe200078e000c */
[----:B--2---:R-:W-:Y:S04]  /*25120*/  STL [R1+0x1090], R26 ;  /* 0x0010901a01007387 */ /* 0x004fe80000100800 */
[----:B------:R0:W1:Y:S04]  /*25130*/  LDSM.16.MT88.4 R12, [R26+0x10200] ;  /* 0x010200001a0c783b */ /* 0x0000680000004200 */
[----:B------:R-:W2:Y:S04]  /*25140*/  LDL.LU.64 R24, [R1+0x210] ;  /* 0x0002100001187983 */ /* 0x000ea80000300a00 */
[----:B0-----:R-:W2:Y:S01]  /*25150*/  LDL.LU.64 R26, [R1+0x218] ;  /* 0x00021800011a7983 */ /* 0x001ea20000300a00 */
[----:B------:R-:W-:-:S03]  /*25160*/  IMAD.MOV.U32 R9, RZ, RZ, R7 ;  /* 0x000000ffff097224 */ /* 0x000fc600078e0007 */
[----:B-1----:R-:W-:Y:S04]  /*25170*/  STL.64 [R1+0x1058], R14 ;  /* 0x0010580e01007387 */ /* 0x002fe80000100a00 */
[----:B------:R0:W-:Y:S02]  /*25180*/  STL.64 [R1+0x1050], R12 ;  /* 0x0010500c01007387 */ /* 0x0001e40000100a00 */
[----:B0-----:R-:W-:Y:S02]  /*25190*/  IMAD.MOV.U32 R12, RZ, RZ, R6 ;  /* 0x000000ffff0c7224 */ /* 0x001fe400078e0006 */
[----:B------:R-:W-:-:S05]  /*251a0*/  IMAD.MOV.U32 R13, RZ, RZ, R3 ;  /* 0x000000ffff0d7224 */ /* 0x000fca00078e0003 */
[----:B------:R0:W-:Y:S04]  /*251b0*/  STL.64 [R1+0x1070], R12 ;  /* 0x0010700c01007387 */ /* 0x0001e80000100a00 */
[----:B0-----:R-:W3:Y:S04]  /*251c0*/  LDL.LU.64 R12, [R1+0x200] ;  /* 0x00020000010c7983 */ /* 0x001ee80000300a00 */
[----:B------:R-:W3:Y:S01]  /*251d0*/  LDL.LU.64 R14, [R1+0x208] ;  /* 0x00020800010e7983 */ /* 0x000ee20000300a00 */
[----:B--2---:R-:W-:-:S15]  /*251e0*/  HMMA.16816.F32.BF16 R24, R20, R4, R24 ;  /* 0x000000041418723c */ /* 0x004fde0000041818 */
[----:B------:R-:W-:-:S09]  /*251f0*/  NOP ;  /* 0x0000000000007918 */ /* 0x000fd20000000000 */
[----:B------:R-:W-:Y:S02]  /*25200*/  IMAD.MOV.U32 R6, RZ, RZ, R24 ;  /* 0x000000ffff067224 */ /* 0x000fe400078e0018 */
[----:B------:R-:W-:Y:S02]  /*25210*/  IMAD.MOV.U32 R7, RZ, RZ, R25 ;  /* 0x000000ffff077224 */ /* 0x000fe400078e0019 */
[----:B------:R-:W-:Y:S02]  /*25220*/  IMAD.MOV.U32 R29, RZ, RZ, R26 ;  /* 0x000000ffff1d7224 */ /* 0x000fe400078e001a */
[----:B------:R-:W-:Y:S01]  /*25230*/  IMAD.MOV.U32 R3, RZ, RZ, R27 ;  /* 0x000000ffff037224 */ /* 0x000fe200078e001b */
[----:B------:R-:W2:Y:S04]  /*25240*/  LDL.LU.64 R24, [R1+0x1f0] ;  /* 0x0001f00001187983 */ /* 0x000ea80000300a00 */
[----:B------:R-:W2:Y:S01]  /*25250*/  LDL.LU.64 R26, [R1+0x1f8] ;  /* 0x0001f800011a7983 */ /* 0x000ea20000300a00 */
[----:B---3--:R-:W-:-:S15]  /*25260*/  HMMA.16816.F32.BF16 R8, R20, R8, R12 ;  /* 0x000000081408723c */ /* 0x008fde000004180c */
[----:B------:R-:W-:-:S09]  /*25270*/  NOP ;  /* 0x0000000000007918 */ /* 0x000fd20000000000 */
[----:B------:R-:W-:Y:S02]  /*25280*/  IMAD.MOV.U32 R2, RZ, RZ, R8 ;  /* 0x000000ffff027224 */ /* 0x000fe400078e0008 */
[----:B------:R-:W-:Y:S02]  /*25290*/  IMAD.MOV.U32 R8, RZ, RZ, R11 ;  /* 0x000000ffff087224 */ /* 0x000fe400078e000b */
[----:B------:R-:W-:Y:S02]  /*252a0*/  IMAD.MOV.U32 R4, RZ, RZ, R9 ;  /* 0x000000ffff047224 */ /* 0x000fe400078e0009 */
[----:B------:R-:W-:Y:S01]  /*252b0*/  IMAD.MOV.U32 R5, RZ, RZ, R10 ;  /* 0x000000ffff057224 */ /* 0x000fe200078e000a */
[----:B------:R0:W-:Y:S04]  /*252c0*/  STL [R1+0x1080], R8 ;  /* 0x0010800801007387 */ /* 0x0001e80000100800 */
[----:B0-----:R-:W3:Y:S04]  /*252d0*/  LDL.LU.64 R8, [R1+0x1e0] ;  /* 0x0001e00001087983 */ /* 0x001ee80000300a00 */
[----:B------:R-:W3:Y:S04]  /*252e0*/  LDL.LU.64 R10, [R1+0x1e8] ;  /* 0x0001e800010a7983 */ /* 0x000ee80000300a00 */
[----:B------:R-:W4:Y:S04]  /*252f0*/  LDL.LU.64 R12, [R1+0x1d0] ;  /* 0x0001d000010c7983 */ /* 0x000f280000300a00 */
[----:B------:R-:W4:Y:S04]  /*25300*/  LDL.LU.64 R14, [R1+0x1d8] ;  /* 0x0001d800010e7983 */ /* 0x000f280000300a00 */
[----:B------:R-:W-:Y:S04]  /*25310*/  STL.64 [R1+0x1068], R6 ;  /* 0x0010680601007387 */ /* 0x000fe80000100a00 */
[----:B------:R0:W-:Y:S04]  /*25320*/  STL.64 [R1+0x1060], R4 ;  /* 0x0010600401007387 */ /* 0x0001e80000100a00 */
[----:B0-----:R-:W4:Y:S04]  /*25330*/  LDL.LU.64 R4, [R1+0x1b0] ;  /* 0x0001b00001047983 */ /* 0x001f280000300a00 */
[----:B------:R-:W4:Y:S01]  /*25340*/  LDL.LU.64 R6, [R1+0x1b8] ;  /* 0x0001b80001067983 */ /* 0x000f220000300a00 */
[----:B--2---:R-:W-:Y:S03]  /*25350*/  HMMA.16816.F32.BF16 R16, R20, R16, R24 ;  /* 0x000000101410723c */ /* 0x004fe60000041818 */
[----:B------:R-:W2:-:S15]  /*25360*/  LDL.LU R26, [R1+0x1090] ;  /* 0x00109000011a7983 */ /* 0x000e9e0000300800 */
[----:B------:R-:W-:-:S06]  /*25370*/  NOP ;  /* 0x0000000000007918 */ /* 0x000fcc0000000000 */
[----:B------:R-:W-:Y:S02]  /*25380*/  IMAD.MOV.U32 R0, RZ, RZ, R16 ;  /* 0x000000ffff007224 */ /* 0x000fe400078e0010 */
[----:B------:R-:W-:Y:S02]  /*25390*/  IMAD.MOV.U32 R27, RZ, RZ, R17 ;  /* 0x000000ffff1b7224 */ /* 0x000fe400078e0011 */
[----:B------:R-:W3:Y:S01]  /*253a0*/  LDL.LU.64 R16, [R1+0x1088] ;  /* 0x0010880001107983 */ /* 0x000ee20000300a00 */
[----:B------:R-:W-:Y:S02]  /*253b0*/  IMAD.MOV.U32 R24, RZ, RZ, R18 ;  /* 0x000000ffff187224 */ /* 0x000fe400078e0012 */
[----:B------:R-:W-:Y:S02]  /*253c0*/  IMAD.MOV.U32 R25, RZ, RZ, R19 ;  /* 0x000000ffff197224 */ /* 0x000fe400078e0013 */
[----:B---3--:R-:W-:Y:S01]  /*253d0*/  HMMA.16816.F32.BF16 R16, R20, R16, R8 ;  /* 0x000000101410723c */ /* 0x008fe20000041808 */
[----:B------:R-:W3:-:S15]  /*253e0*/  LDL.LU R8, [R1+0x1080] ;  /* 0x0010800001087983 */ /* 0x000ede0000300800 */
[----:B------:R-:W-:-:S08]  /*253f0*/  NOP ;  /* 0x0000000000007918 */ /* 0x000fd00000000000 */
[----:B------:R-:W-:Y:S02]  /*25400*/  IMAD.MOV.U32 R28, RZ, RZ, R16 ;  /* 0x000000ffff1c7224 */ /* 0x000fe400078e0010 */
[----:B------:R-:W-:Y:S02]  /*25410*/  IMAD.MOV.U32 R9, RZ, RZ, R17 ;  /* 0x000000ffff097224 */ /* 0x000fe400078e0011 */
[----:B------:R-:W4:Y:S01]  /*25420*/  LDL.LU.64 R16, [R1+0x1078] ;  /* 0x0010780001107983 */ /* 0x000f220000300a00 */
[----:B------:R-:W-:Y:S02]  /*25430*/  IMAD.MOV.U32 R10, RZ, RZ, R18 ;  /* 0x000000ffff0a7224 */ /* 0x000fe400078e0012 */
[----:B------:R-:W-:Y:S02]  /*25440*/  IMAD.MOV.U32 R11, RZ, RZ, R19 ;  /* 0x000000ffff0b7224 */ /* 0x000fe400078e0013 */
[----:B----4-:R-:W-:Y:S01]  /*25450*/  HMMA.16816.F32.BF16 R16, R20, R16, R12 ;  /* 0x000000101410723c */ /* 0x010fe2000004180c */
[----:B------:R-:W4:-:S15]  /*25460*/  LDL.LU.64 R12, [R1+0x1070] ;  /* 0x00107000010c7983 */ /* 0x000f1e0000300a00 */
[----:B------:R-:W-:-:S07]  /*25470*/  NOP ;  /* 0x0000000000007918 */ /* 0x000fce0000000000 */
[----:B------:R0:W-:Y:S04]  /*25480*/  STL.64 [R1+0xe58], R18 ;  /* 0x000e581201007387 */ /* 0x0001e80000100a00 */
[----:B------:R-:W-:Y:S04]  /*25490*/  STL.64 [R1+0xe50], R16 ;  /* 0x000e501001007387 */ /* 0x000fe80000100a00 */
[----:B0-----:R-:W3:Y:S04]  /*254a0*/  LDL.LU R18, [R1+0xe8] ;  /* 0x0000e80001127983 */ /* 0x001ee80000300800 */
[----:B------:R-:W3:Y:S01]  /*254b0*/  LDL.LU R19, [R1+0xec] ;  /* 0x0000ec0001137983 */ /* 0x000ee20000300800 */
[----:B----4-:R-:W-:Y:S03]  /*254c0*/  HMMA.16816.F32.BF16 R20, R20, R12, R4 ;  /* 0x0000000c1414723c */ /* 0x010fe60000041804 */
[----:B------:R-:W4:Y:S04]  /*254d0*/  LDL.LU.64 R6, [R1+0x1068] ;  /* 0x0010680001067983 */ /* 0x000f280000300a00 */
[----:B------:R-:W3:Y:S04]  /*254e0*/  LDL.LU.64 R4, [R1+0x1060] ;  /* 0x0010600001047983 */ /* 0x000ee80000300a00 */
[----:B------:R-:W4:Y:S04]  /*254f0*/  LDL.LU.64 R14, [R1+0x1058] ;  /* 0x00105800010e7983 */ /* 0x000f280000300a00 */
[----:B------:R-:W4:Y:S08]  /*25500*/  LDL.LU.64 R12, [R1+0x1050] ;  /* 0x00105000010c7983 */ /* 0x000f300000300a00 */
[----:B------:R0:W-:Y:S04]  /*25510*/  STL.64 [R1+0xe48], R22 ;  /* 0x000e481601007387 */ /* 0x0001e80000100a00 */
[----:B------:R1:W-:Y:S04]  /*25520*/  STL.64 [R1+0xe40], R20 ;  /* 0x000e401401007387 */ /* 0x0003e80000100a00 */
[----:B0-----:R-:W2:Y:S04]  /*25530*/  LDL.LU R22, [R1+0xd8] ;  /* 0x0000d80001167983 */ /* 0x001ea80000300800 */
[----:B------:R-:W2:Y:S01]  /*25540*/  LDL.LU R23, [R1+0xdc] ;  /* 0x0000dc0001177983 */ /* 0x000ea20000300800 */
[----:B-1----:R-:W-:-:S02]  /*25550*/  IMAD.MOV.U32 R20, RZ, RZ, R28 ;  /* 0x000000ffff147224 */ /* 0x002fc400078e001c */
[----:B------:R-:W-:Y:S01]  /*25560*/  IMAD.MOV.U32 R21, RZ, RZ, R9 ;  /* 0x000000ffff157224 */ /* 0x000fe200078e0009 */
[----:B--2---:R0:W-:Y:S04]  /*25570*/  STL.64 [R1+0xe60], R22 ;  /* 0x000e601601007387 */ /* 0x0041e80000100a00 */
[----:B------:R-:W2:Y:S04]  /*25580*/  LDL.LU R28, [R1+0x104c] ;  /* 0x00104c00011c7983 */ /* 0x000ea80000300800 */
[----:B------:R-:W2:Y:S01]  /*25590*/  LDL.LU R9, [R1+0x1048] ;  /* 0x0010480001097983 */ /* 0x000ea20000300800 */
[----:B0-----:R-:W-:-:S02]  /*255a0*/  IMAD.MOV.U32 R22, RZ, RZ, R10 ;  /* 0x000000ffff167224 */ /* 0x001fc400078e000a */
[----:B------:R-:W-:Y:S01]  /*255b0*/  IMAD.MOV.U32 R23, RZ, RZ, R11 ;  /* 0x000000ffff177224 */ /* 0x000fe200078e000b */
[----:B------:R-:W2:Y:S04]  /*255c0*/  LDL.LU R10, [R1+0x1044] ;  /* 0x00104400010a7983 */ /* 0x000ea80000300800 */
[----:B------:R-:W2:Y:S04]  /*255d0*/  LDL.LU R11, [R1+0x1040] ;  /* 0x00104000010b7983 */ /* 0x000ea80000300800 */
[----:B------:R0:W-:Y:S04]  /*255e0*/  STL.64 [R1+0xe70], R22 ;  /* 0x000e701601007387 */ /* 0x0001e80000100a00 */
[----:B------:R1:W-:Y:S01]  /*255f0*/  STL.64 [R1+0xe68], R20 ;  /* 0x000e681401007387 */ /* 0x0003e20000100a00 */
[----:B0-----:R-:W-:-:S02]  /*25600*/  IMAD.MOV.U32 R22, RZ, RZ, R24 ;  /* 0x000000ffff167224 */ /* 0x001fc400078e0018 */
[----:B-1----:R-:W-:Y:S02]  /*25610*/  IMAD.MOV.U32 R20, RZ, RZ, R0 ;  /* 0x000000ffff147224 */ /* 0x002fe400078e0000 */
[----:B------:R-:W-:Y:S01]  /*25620*/  IMAD.MOV.U32 R23, RZ, RZ, R25 ;  /* 0x000000ffff177224 */ /* 0x000fe200078e0019 */
[----:B------:R-:W2:Y:S01]  /*25630*/  LDL.LU R0, [R1+0x103c] ;  /* 0x00103c0001007983 */ /* 0x000ea20000300800 */
[----:B------:R-:W-:-:S03]  /*25640*/  IMAD.MOV.U32 R21, RZ, RZ, R27 ;  /* 0x000000ffff157224 */ /* 0x000fc600078e001b */
[----:B------:R-:W3:Y:S04]  /*25650*/  LDL.LU R27, [R1+0x1038] ;  /* 0x00103800011b7983 */ /* 0x000ee80000300800 */
[----:B------:R-:W4:Y:S04]  /*25660*/  LDL.LU R24, [R1+0x1034] ;  /* 0x0010340001187983 */ /* 0x000f280000300800 */
[----:B------:R-:W2:Y:S04]  /*25670*/  LDL.LU R25, [R1+0x1030] ;  /* 0x0010300001197983 */ /* 0x000ea80000300800 */
[----:B------:R0:W-:Y:S04]  /*25680*/  STL.64 [R1+0xe80], R22 ;  /* 0x000e801601007387 */ /* 0x0001e80000100a00 */
[----:B------:R-:W-:Y:S04]  /*25690*/  STL.64 [R1+0xe78], R20 ;  /* 0x000e781401007387 */ /* 0x000fe80000100a00 */
[----:B0-----:R-:W3:Y:S04]  /*256a0*/  LDL.LU R22, [R1+0x108] ;  /* 0x0001080001167983 */ /* 0x001ee80000300800 */
[----:B------:R-:W3:Y:S04]  /*256b0*/  LDL.LU R23, [R1+0x10c] ;  /* 0x00010c0001177983 */ /* 0x000ee80000300800 */
[----:B---3--:R0:W-:Y:S04]  /*256c0*/  STL.64 [R1+0xe98], R22 ;  /* 0x000e981601007387 */ /* 0x0081e80000100a00 */
[----:B0-----:R-:W3:Y:S01]  /*256d0*/  LDL.LU R22, [R1+0x118] ;  /* 0x0001180001167983 */ /* 0x001ee20000300800 */
[----:B------:R-:W-:-:S05]  /*256e0*/  IMAD.MOV.U32 R23, RZ, RZ, R27 ;  /* 0x000000ffff177224 */ /* 0x000fca00078e001b */
[----:B---3--:R2:W-:Y:S02]  /*256f0*/  STL.64 [R1+0xeb0], R22 ;  /* 0x000eb01601007387 */ /* 0x0085e40000100a00 */
[----:B--2---:R-:W-:Y:S02]  /*25700*/  IMAD.MOV.U32 R22, RZ, RZ, R25 ;  /* 0x000000ffff167224 */ /* 0x004fe400078e0019 */
[----:B----4-:R-:W-:Y:S02]  /*25710*/  IMAD.MOV.U32 R23, RZ, RZ, R24 ;  /* 0x000000ffff177224 */ /* 0x010fe400078e0018 */
[----:B------:R-:W0:Y:S04]  /*25720*/  LDSM.16.MT88.4 R24, [R26+0x10400] ;  /* 0x010400001a18783b */ /* 0x000e280000004200 */
[----:B------:R1:W-:Y:S04]  /*25730*/  STL.64 [R1+0xec8], R22 ;  /* 0x000ec81601007387 */ /* 0x0003e80000100a00 */
[----:B-1----:R-:W2:Y:S04]  /*25740*/  LDL.LU R22, [R1+0x138] ;  /* 0x0001380001167983 */ /* 0x002ea80000300800 */
[----:B------:R-:W2:Y:S04]  /*25750*/  LDL.LU R23, [R1+0x13c] ;  /* 0x00013c0001177983 */ /* 0x000ea80000300800 */
[----:B--2---:R-:W-:Y:S04]  /*25760*/  STL.64 [R1+0xee0], R22 ;  /* 0x000ee01601007387 */ /* 0x004fe80000100a00 */
[----:B0-----:R-:W-:Y:S04]  /*25770*/  STL.64 [R1+0xe90], R26 ;  /* 0x000e901a01007387 */ /* 0x001fe80000100a00 */
[----:B------:R0:W-:Y:S02]  /*25780*/  STL.64 [R1+0xe88], R24 ;  /* 0x000e881801007387 */ /* 0x0001e40000100a00 */
[----:B0-----:R-:W-:-:S02]  /*25790*/  IMAD.MOV.U32 R24, RZ, RZ, R2 ;  /* 0x000000ffff187224 */ /* 0x001fc400078e0002 */
[----:B------:R-:W-:Y:S01]  /*257a0*/  IMAD.MOV.U32 R25, RZ, RZ, R4 ;  /* 0x000000ffff197224 */ /* 0x000fe200078e0004 */
[----:B------:R-:W2:Y:S04]  /*257b0*/  LDL.LU R2, [R1+0x102c] ;  /* 0x00102c0001027983 */ /* 0x000ea80000300800 */
[----:B------:R-:W3:Y:S01]  /*257c0*/  LDL.LU R4, [R1+0x1028] ;  /* 0x0010280001047983 */ /* 0x000ee20000300800 */
[----:B------:R-:W-:Y:S02]  /*257d0*/  IMAD.MOV.U32 R26, RZ, RZ, R5 ;  /* 0x000000ffff1a7224 */ /* 0x000fe400078e0005 */
[----:B------:R-:W-:Y:S01]  /*257e0*/  IMAD.MOV.U32 R27, RZ, RZ, R8 ;  /* 0x000000ffff1b7224 */ /* 0x000fe200078e0008 */
[----:B------:R-:W4:Y:S04]  /*257f0*/  LDL.LU R5, [R1+0x1024] ;  /* 0x0010240001057983 */ /* 0x000f280000300800 */
[----:B------:R-:W2:Y:S04]  /*25800*/  LDL.LU R8, [R1+0x1020] ;  /* 0x0010200001087983 */ /* 0x000ea80000300800 */
[----:B------:R-:W3:Y:S04]  /*25810*/  LDL.LU R22, [R1+0x148] ;  /* 0x0001480001167983 */ /* 0x000ee80000300800 */
[----:B------:R-:W3:Y:S04]  /*25820*/  LDL.LU R23, [R1+0x14c] ;  /* 0x00014c0001177983 */ /* 0x000ee80000300800 */
[----:B---3--:R0:W-:Y:S04]  /*25830*/  STL.64 [R1+0xef8], R22 ;  /* 0x000ef81601007387 */ /* 0x0081e80000100a00 */
[----:B0-----:R-:W3:Y:S04]  /*25840*/  LDL.LU R22, [R1+0x158] ;  /* 0x0001580001167983 */ /* 0x001ee80000300800 */
[----:B------:R-:W3:Y:S04]  /*25850*/  LDL.LU R23, [R1+0x15c] ;  /* 0x00015c0001177983 */ /* 0x000ee80000300800 */
[----:B---3--:R-:W-:Y:S04]  /*25860*/  STL.64 [R1+0xf10], R22 ;  /* 0x000f101601007387 */ /* 0x008fe80000100a00 */
[----:B------:R-:W-:Y:S04]  /*25870*/  STL.64 [R1+0xea8], R26 ;  /* 0x000ea81a01007387 */ /* 0x000fe80000100a00 */
[----:B------:R0:W-:Y:S02]  /*25880*/  STL.64 [R1+0xea0], R24 ;  /* 0x000ea01801007387 */ /* 0x0001e40000100a00 */
[----:B0-----:R-:W-:-:S02]  /*25890*/  IMAD.MOV.U32 R24, RZ, RZ, R6 ;  /* 0x000000ffff187224 */ /* 0x001fc400078e0006 */
[----:B------:R-:W-:Y:S01]  /*258a0*/  IMAD.MOV.U32 R25, RZ, RZ, R7 ;  /* 0x000000ffff197224 */ /* 0x000fe200078e0007 */
[----:B------:R-:W3:Y:S04]  /*258b0*/  LDL.LU R6, [R1+0x101c] ;  /* 0x00101c0001067983 */ /* 0x000ee80000300800 */
[----:B------:R-:W4:Y:S01]  /*258c0*/  LDL.LU R7, [R1+0x1018] ;  /* 0x0010180001077983 */ /* 0x000f220000300800 */
[----:B------:R-:W-:Y:S02]  /*258d0*/  IMAD.MOV.U32 R26, RZ, RZ, R29 ;  /* 0x000000ffff1a7224 */ /* 0x000fe400078e001d */
[----:B------:R-:W-:Y:S01]  /*258e0*/  IMAD.MOV.U32 R27, RZ, RZ, R3 ;  /* 0x000000ffff1b7224 */ /* 0x000fe200078e0003 */
[----:B------:R-:W2:Y:S04]  /*258f0*/  LDL.LU R29, [R1+0x1014] ;  /* 0x00101400011d7983 */ /* 0x000ea80000300800 */
[----:B------:R-:W3:Y:S04]  /*25900*/  LDL.LU R3, [R1+0x1010] ;  /* 0x0010100001037983 */ /* 0x000ee80000300800 */
[----:B------:R-:W4:Y:S04]  /*25910*/  LDL.LU R22, [R1+0x168] ;  /* 0x0001680001167983 */ /* 0x000f280000300800 */
[----:B------:R-:W4:Y:S04]  /*25920*/  LDL.LU R23, [R1+0x16c] ;  /* 0x00016c0001177983 */ /* 0x000f280000300800 */
[----:B----4-:R-:W-:Y:S04]  /*25930*/  STL.64 [R1+0xf28], R22 ;  /* 0x000f281601007387 */ /* 0x010fe80000100a00 */
[----:B------:R-:W-:Y:S04]  /*25940*/  STL.64 [R1+0xec0], R26 ;  /* 0x000ec01a01007387 */ /* 0x000fe80000100a00 */
[----:B------:R0:W-:Y:S02]  /*25950*/  STL.64 [R1+0xeb8], R24 ;  /* 0x000eb81801007387 */ /* 0x0001e40000100a00 */
[----:B0-----:R-:W-:-:S02]  /*25960*/  IMAD.MOV.U32 R24, RZ, RZ, R11 ;  /* 0x000000ffff187224 */ /* 0x001fc400078e000b */
[----:B------:R-:W-:Y:S01]  /*25970*/  IMAD.MOV.U32 R25, RZ, RZ, R10 ;  /* 0x000000ffff197224 */ /* 0x000fe200078e000a */
[----:B------:R-:W4:Y:S04]  /*25980*/  LDL.LU R11, [R1+0x100c] ;  /* 0x00100c00010b7983 */ /* 0x000f280000300800 */
[----:B------:R-:W4:Y:S01]  /*25990*/  LDL.LU R10, [R1+0x1008] ;  /* 0x00100800010a7983 */ /* 0x000f220000300800 */
[----:B------:R-:W-:Y:S02]  /*259a0*/  IMAD.MOV.U32 R26, RZ, RZ, R9 ;  /* 0x000000ffff1a7224 */ /* 0x000fe400078e0009 */
[----:B------:R-:W-:Y:S01]  /*259b0*/  IMAD.MOV.U32 R27, RZ, RZ, R28 ;  /* 0x000000ffff1b7224 */ /* 0x000fe200078e001c */
[----:B------:R-:W4:Y:S04]  /*259c0*/  LDL.LU R9, [R1+0x1004] ;  /* 0x0010040001097983 */ /* 0x000f280000300800 */
[----:B------:R-:W4:Y:S04]  /*259d0*/  LDL.LU R28, [R1+0x1000] ;  /* 0x00100000011c7983 */ /* 0x000f280000300800 */
[----:B------:R-:W2:Y:S04]  /*259e0*/  LDL.LU R22, [R1+0x178] ;  /* 0x0001780001167983 */ /* 0x000ea80000300800 */
[----:B------:R-:W2:Y:S04]  /*259f0*/  LDL.LU R23, [R1+0x17c] ;  /* 0x00017c0001177983 */ /* 0x000ea80000300800 */
[----:B--2---:R-:W-:Y:S04]  /*25a00*/  STL.64 [R1+0xf40], R22 ;  /* 0x000f401601007387 */ /* 0x004fe80000100a00 */
[----:B------:R-:W-:Y:S04]  /*25a10*/  STL.64 [R1+0xed8], R26 ;  /* 0x000ed81a01007387 */ /* 0x000fe80000100a00 */
[----:B------:R0:W-:Y:S02]  /*25a20*/  STL.64 [R1+0xed0], R24 ;  /* 0x000ed01801007387 */ /* 0x0001e40000100a00 */
[----:B0-----:R-:W-:-:S02]  /*25a30*/  IMAD.MOV.U32 R24, RZ, RZ, R29 ;  /* 0x000000ffff187224 */ /* 0x001fc400078e001d */
[----:B------:R-:W-:Y:S01]  /*25a40*/  IMAD.MOV.U32 R25, RZ, RZ, R7 ;  /* 0x000000ffff197224 */ /* 0x000fe200078e0007 */
[----:B------:R-:W2:Y:S04]  /*25a50*/  LDL.LU R29, [R1+0xffc] ;  /* 0x000ffc00011d7983 */ /* 0x000ea80000300800 */
[----:B------:R-:W2:Y:S01]  /*25a60*/  LDL.LU R7, [R1+0xff8] ;  /* 0x000ff80001077983 */ /* 0x000ea20000300800 */
[----:B---3--:R-:W-:Y:S02]  /*25a70*/  IMAD.MOV.U32 R26, RZ, RZ, R6 ;  /* 0x000000ffff1a7224 */ /* 0x008fe400078e0006 */
[----:B------:R-:W-:Y:S01]  /*25a80*/  IMAD.MOV.U32 R27, RZ, RZ, R8 ;  /* 0x000000ffff1b7224 */ /* 0x000fe200078e0008 */
[----:B------:R-:W3:Y:S04]  /*25a90*/  LDL.LU R6, [R1+0xff4] ;  /* 0x000ff40001067983 */ /* 0x000ee80000300800 */
[----:B------:R-:W2:Y:S04]  /*25aa0*/  LDL.LU R8, [R1+0xff0] ;  /* 0x000ff00001087983 */ /* 0x000ea80000300800 */
        /* <DEDUP_REMOVED lines=13> */
[----:B------:R-:W3:Y:S04]  /*25b80*/  LDL.LU R22, [R1+0x198] ;  /* 0x0001980001167983 */ /* 0x000ee80000300800 */
[----:B------:R-:W3:Y:S04]  /*25b90*/  LDL.LU R23, [R1+0x19c] ;  /* 0x00019c0001177983 */ /* 0x000ee80000300800 */
[----:B---3--:R-:W-:Y:S04]  /*25ba0*/  STL.64 [R1+0xf70], R22 ;  /* 0x000f701601007387 */ /* 0x008fe80000100a00 */
[----:B------:R-:W-:Y:S04]  /*25bb0*/  STL.64 [R1+0xf08], R26 ;  /* 0x000f081a01007387 */ /* 0x000fe80000100a00 */
[----:B------:R0:W-:Y:S02]  /*25bc0*/  STL.64 [R1+0xf00], R24 ;  /* 0x000f001801007387 */ /* 0x0001e40000100a00 */
[----:B0-----:R-:W-:-:S02]  /*25bd0*/  IMAD.MOV.U32 R24, RZ, RZ, R6 ;  /* 0x000000ffff187224 */ /* 0x001fc400078e0006 */
[----:B--2---:R-:W-:Y:S01]  /*25be0*/  IMAD.MOV.U32 R25, RZ, RZ, R7 ;  /* 0x000000ffff197224 */ /* 0x004fe200078e0007 */
[----:B------:R-:W2:Y:S04]  /*25bf0*/  LDL.LU R6, [R1+0xfdc] ;  /* 0x000fdc0001067983 */ /* 0x000ea80000300800 */
[----:B------:R-:W3:Y:S01]  /*25c00*/  LDL.LU R7, [R1+0xfd8] ;  /* 0x000fd80001077983 */ /* 0x000ee20000300800 */
[----:B------:R-:W-:Y:S02]  /*25c10*/  IMAD.MOV.U32 R26, RZ, RZ, R29 ;  /* 0x000000ffff1a7224 */ /* 0x000fe400078e001d */
[----:B------:R-:W-:Y:S01]  /*25c20*/  IMAD.MOV.U32 R27, RZ, RZ, R28 ;  /* 0x000000ffff1b7224 */ /* 0x000fe200078e001c */
[----:B------:R-:W3:Y:S04]  /*25c30*/  LDL.LU R29, [R1+0xfd4] ;  /* 0x000fd400011d7983 */ /* 0x000ee80000300800 */
[----:B------:R-:W3:Y:S04]  /*25c40*/  LDL.LU R28, [R1+0xfd0] ;  /* 0x000fd000011c7983 */ /* 0x000ee80000300800 */
[----:B------:R-:W3:Y:S01]  /*25c50*/  LDL.LU R22, [R1+0x1a8] ;  /* 0x0001a80001167983 */ /* 0x000ee20000300800 */
[----:B----4-:R-:W-:-:S03]  /*25c60*/  IMAD.MOV.U32 R23, RZ, RZ, R3 ;  /* 0x000000ffff177224 */ /* 0x010fc600078e0003 */
[----:B------:R-:W4:Y:S04]  /*25c70*/  LDL R3, [R1+0xb24] ;  /* 0x000b240001037983 */ /* 0x000f280000100800 */
        /* <DEDUP_REMOVED lines=10> */
[----:B------:R2:W-:Y:S04]  /*25d20*/  STL.64 [R1+0xf38], R26 ;  /* 0x000f381a01007387 */ /* 0x0005e80000100a00 */
[----:B------:R0:W-:Y:S01]  /*25d30*/  STL.64 [R1+0xf30], R24 ;  /* 0x000f301801007387 */ /* 0x0001e20000100a00 */
[----:B--2---:R-:W-:-:S02]  /*25d40*/  IMAD.MOV.U32 R27, RZ, RZ, R6 ;  /* 0x000000ffff1b7224 */ /* 0x004fc400078e0006 */
[----:B---3--:R-:W-:Y:S02]  /*25d50*/  IMAD.MOV.U32 R26, RZ, RZ, R7 ;  /* 0x000000ffff1a7224 */ /* 0x008fe400078e0007 */
[----:B0-----:R-:W-:Y:S02]  /*25d60*/  IMAD.MOV.U32 R25, RZ, RZ, R29 ;  /* 0x000000ffff197224 */ /* 0x001fe400078e001d */
[----:B------:R-:W-:Y:S02]  /*25d70*/  IMAD.MOV.U32 R24, RZ, RZ, R28 ;  /* 0x000000ffff187224 */ /* 0x000fe400078e001c */
[----:B------:R-:W2:Y:S04]  /*25d80*/  LDL.LU R28, [R1+0xfbc] ;  /* 0x000fbc00011c7983 */ /* 0x000ea80000300800 */
[----:B------:R-:W3:Y:S04]  /*25d90*/  LDL.LU R29, [R1+0xfb8] ;  /* 0x000fb800011d7983 */ /* 0x000ee80000300800 */
[----:B------:R-:W3:Y:S04]  /*25da0*/  LDL.LU R7, [R1+0xfb4] ;  /* 0x000fb40001077983 */ /* 0x000ee80000300800 */
[----:B------:R-:W3:Y:S04]  /*25db0*/  LDL.LU R6, [R1+0xfb0] ;  /* 0x000fb00001067983 */ /* 0x000ee80000300800 */
[----:B------:R4:W-:Y:S04]  /*25dc0*/  STL.64 [R1+0xf50], R26 ;  /* 0x000f501a01007387 */ /* 0x0009e80000100a00 */
[----:B------:R0:W-:Y:S01]  /*25dd0*/  STL.64 [R1+0xf48], R24 ;  /* 0x000f481801007387 */ /* 0x0001e20000100a00 */
[----:B----4-:R-:W-:-:S02]  /*25de0*/  IMAD.MOV.U32 R27, RZ, RZ, R11 ;  /* 0x000000ffff1b7224 */ /* 0x010fc400078e000b */
[----:B------:R-:W-:Y:S02]  /*25df0*/  IMAD.MOV.U32 R26, RZ, RZ, R10 ;  /* 0x000000ffff1a7224 */ /* 0x000fe400078e000a */
[----:B0-----:R-:W-:Y:S02]  /*25e00*/  IMAD.MOV.U32 R25, RZ, RZ, R9 ;  /* 0x000000ffff197224 */ /* 0x001fe400078e0009 */
[----:B------:R-:W-:Y:S02]  /*25e10*/  IMAD.MOV.U32 R24, RZ, RZ, R8 ;  /* 0x000000ffff187224 */ /* 0x000fe400078e0008 */
[----:B------:R-:W4:Y:S04]  /*25e20*/  LDL.LU R8, [R1+0xfac] ;  /* 0x000fac0001087983 */ /* 0x000f280000300800 */
[----:B------:R-:W4:Y:S04]  /*25e30*/  LDL.LU R9, [R1+0xfa8] ;  /* 0x000fa80001097983 */ /* 0x000f280000300800 */
        /* <DEDUP_REMOVED lines=9> */
[----:B------:R-:W2:Y:S04]  /*25ed0*/  LDL.LU R7, [R1+0xf98] ;  /* 0x000f980001077983 */ /* 0x000ea80000300800 */
[----:B------:R4:W-:Y:S04]  /*25ee0*/  STL.64 [R1+0xf80], R26 ;  /* 0x000f801a01007387 */ /* 0x0009e80000100a00 */
[----:B------:R0:W-:Y:S01]  /*25ef0*/  STL.64 [R1+0xf78], R24 ;  /* 0x000f781801007387 */ /* 0x0001e20000100a00 */
[----:B----4-:R-:W-:-:S02]  /*25f00*/  IMAD.MOV.U32 R27, RZ, RZ, R8 ;  /* 0x000000ffff1b7224 */ /* 0x010fc400078e0008 */
[----:B------:R-:W-:Y:S02]  /*25f10*/  IMAD.MOV.U32 R26, RZ, RZ, R9 ;  /* 0x000000ffff1a7224 */ /* 0x000fe400078e0009 */
[----:B0-----:R-:W-:Y:S02]  /*25f20*/  IMAD.MOV.U32 R25, RZ, RZ, R10 ;  /* 0x000000ffff197224 */ /* 0x001fe400078e000a */
[----:B------:R-:W-:Y:S02]  /*25f30*/  IMAD.MOV.U32 R24, RZ, RZ, R11 ;  /* 0x000000ffff187224 */ /* 0x000fe400078e000b */
[----:B------:R-:W0:Y:S05]  /*25f40*/  LDSM.16.M88.4 R8, [R3+UR5] ;  /* 0x000000050308783b */ /* 0x000e2a0008000200 */
[----:B------:R-:W-:Y:S01]  /*25f50*/  HMMA.16816.F32.BF16 R20, R12, R22, R24 ;  /* 0x000000160c14723c */ /* 0x000fe20000041818 */
[----:B0-----:R0:W-:Y:S01]  /*25f60*/  STL.64 [R1+0x298], R10 ;  /* 0x0002980a01007387 */ /* 0x0011e20000100a00 */
[----:B------:R-:W-:-:S02]  /*25f70*/  IMAD.MOV.U32 R16, RZ, RZ, R8 ;  /* 0x000000ffff107224 */ /* 0x000fc400078e0008 */
[----:B------:R-:W-:Y:S01]  /*25f80*/  IMAD.MOV.U32 R3, RZ, RZ, R9 ;  /* 0x000000ffff037224 */ /* 0x000fe200078e0009 */
[----:B0-----:R-:W2:Y:S04]  /*25f90*/  LDL.LU.64 R10, [R1+0xf90] ;  /* 0x000f9000010a7983 */ /* 0x001ea80000300a00 */
[----:B------:R-:W2:Y:S04]  /*25fa0*/  LDL.LU.64 R8, [R1+0xf88] ;  /* 0x000f880001087983 */ /* 0x000ea80000300a00 */
[----:B------:R-:W3:Y:S04]  /*25fb0*/  LDL.LU.64 R26, [R1+0xf80] ;  /* 0x000f8000011a7983 */ /* 0x000ee80000300a00 */
[----:B------:R-:W3:Y:S06]  /*25fc0*/  LDL.LU.64 R24, [R1+0xf78] ;  /* 0x000f780001187983 */ /* 0x000eec0000300a00 */
[----:B------:R-:W-:Y:S04]  /*25fd0*/  STL.64 [R1+0x280], R20 ;  /* 0x0002801401007387 */ /* 0x000fe80000100a00 */
[----:B------:R0:W-:Y:S04]  /*25fe0*/  STL.64 [R1+0x288], R22 ;  /* 0x0002881601007387 */ /* 0x0001e80000100a00 */
[----:B0-----:R-:W3:Y:S02]  /*25ff0*/  LDL.LU.64 R22, [R1+0xf70] ;  /* 0x000f700001167983 */ /* 0x001ee40000300a00 */
[----:B---3--:R-:W-:Y:S02]  /*26000*/  HMMA.16816.F32.BF16 R20, R12, R22, R24 ;  /* 0x000000160c14723c */ /* 0x008fe40000041818 */
[----:B------:R-:W3:Y:S04]  /*26010*/  LDL.LU.64 R26, [R1+0xf68] ;  /* 0x000f6800011a7983 */ /* 0x000ee80000300a00 */
[----:B------:R-:W3:-:S15]  /*26020*/  LDL.LU.64 R24, [R1+0xf60] ;  /* 0x000f600001187983 */ /* 0x000ede0000300a00 */
[----:B------:R-:W-:-:S02]  /*26030*/  NOP ;  /* 0x0000000000007918 */ /* 0x000fc40000000000 */
        /* <DEDUP_REMOVED lines=65> */
[----:B0-----:R-:W4:Y:S04]  /*26450*/  LDL.LU.64 R22, [R1+0xe80] ;  /* 0x000e800001167983 */ /* 0x001f280000300a00 */
[----:B------:R-:W4:Y:S01]  /*26460*/  LDL.LU.64 R20, [R1+0xe78] ;  /* 0x000e780001147983 */ /* 0x000f220000300a00 */
[----:B--2---:R-:W-:Y:S07]  /*26470*/  HMMA.16816.F32.BF16 R8, R12, R6, R8 ;  /* 0x000000060c08723c */ /* 0x004fee0000041808 */
[----:B------:R-:W-:-:S02]  /*26480*/  IMAD.MOV.U32 R6, RZ, RZ, R5 ;  /* 0x000000ffff067224 */ /* 0x000fc400078e0005 */
[----:B------:R-:W-:-:S07]  /*26490*/  IMAD.MOV.U32 R7, RZ, RZ, R4 ;  /* 0x000000ffff077224 */ /* 0x000fce00078e0004 */
[----:B----4-:R-:W-:Y:S01]  /*264a0*/  HMMA.16816.F32.BF16 R4, R12, R6, R20 ;  /* 0x000000060c04723c */ /* 0x010fe20000041814 */
[----:B------:R-:W2:Y:S04]  /*264b0*/  LDL.LU.64 R22, [R1+0xe70] ;  /* 0x000e700001167983 */ /* 0x000ea80000300a00 */
[----:B------:R-:W2:-:S15]  /*264c0*/  LDL.LU.64 R20, [R1+0xe68] ;  /* 0x000e680001147983 */ /* 0x000e9e0000300a00 */
[----:B------:R-:W-:-:S03]  /*264d0*/  NOP ;  /* 0x0000000000007918 */ /* 0x000fc60000000000 */
[----:B------:R-:W-:Y:S04]  /*264e0*/  STL.64 [R1+0xde0], R6 ;  /* 0x000de00601007387 */ /* 0x000fe80000100a00 */
[----:B------:R0:W-:Y:S02]  /*264f0*/  STL.64 [R1+0xdd8], R4 ;  /* 0x000dd80401007387 */ /* 0x0001e40000100a00 */
[----:B0-----:R-:W-:Y:S02]  /*26500*/  IMAD.MOV.U32 R4, RZ, RZ, R16 ;  /* 0x000000ffff047224 */ /* 0x001fe400078e0010 */
[----:B--2---:R-:W-:Y:S01]  /*26510*/  HMMA.16816.F32.BF16 R16, R12, R18, R20 ;  /* 0x000000120c10723c */ /* 0x004fe20000041814 */
[----:B------:R-:W2:-:S15]  /*26520*/  LDL.LU.64 R22, [R1+0xe60] ;  /* 0x000e600001167983 */ /* 0x000e9e0000300a00 */
[----:B------:R-:W-:-:S07]  /*26530*/  NOP ;  /* 0x0000000000007918 */ /* 0x000fce0000000000 */
[----:B------:R-:W-:Y:S04]  /*26540*/  STL.64 [R1+0x1d0], R16 ;  /* 0x0001d01001007387 */ /* 0x000fe80000100a00 */
[----:B------:R0:W-:Y:S04]  /*26550*/  STL.64 [R1+0x1d8], R18 ;  /* 0x0001d81201007387 */ /* 0x0001e80000100a00 */
[----:B0-----:R-:W2:Y:S04]  /*26560*/  LDL.LU.64 R18, [R1+0xe58] ;  /* 0x000e580001127983 */ /* 0x001ea80000300a00 */
[----:B------:R-:W2:Y:S01]  /*26570*/  LDL.LU.64 R16, [R1+0xe50] ;  /* 0x000e500001107983 */ /* 0x000ea20000300a00 */
[----:B------:R-:W-:Y:S01]  /*26580*/  IMAD.MOV.U32 R5, RZ, RZ, R3 ;  /* 0x000000ffff057224 */ /* 0x000fe200078e0003 */
[----:B--2---:R-:W-:Y:S02]  /*26590*/  HMMA.16816.F32.BF16 R16, R12, R22, R16 ;  /* 0x000000160c10723c */ /* 0x004fe40000041810 */
[----:B------:R-:W2:Y:S04]  /*265a0*/  LDL.LU.64 R22, [R1+0xe48] ;  /* 0x000e480001167983 */ /* 0x000ea80000300a00 */
[----:B------:R-:W2:Y:S01]  /*265b0*/  LDL.LU.64 R20, [R1+0xe40] ;  /* 0x000e400001147983 */ /* 0x000ea20000300a00 */
[----:B---3--:R-:W-:-:S15]  /*265c0*/  HMMA.16816.F32.BF16 R4, R24, R4, R8 ;  /* 0x000000041804723c */ /* 0x008fde0000041808 */
[----:B------:R-:W-:-:S01]  /*265d0*/  NOP ;  /* 0x0000000000007918 */ /* 0x000fc20000000000 */
[----:B------:R-:W-:Y:S04]  /*265e0*/  STL.64 [R1+0x1b0], R16 ;  /* 0x0001b01001007387 */ /* 0x000fe80000100a00 */
[----:B------:R0:W-:Y:S02]  /*265f0*/  STL.64 [R1+0x1b8], R18 ;  /* 0x0001b81201007387 */ /* 0x0001e40000100a00 */
[----:B0-----:R-:W-:Y:S02]  /*26600*/  IMAD.MOV.U32 R18, RZ, RZ, R2 ;  /* 0x000000ffff127224 */ /* 0x001fe400078e0002 */
[----:B------:R-:W-:Y:S01]  /*26610*/  IMAD.MOV.U32 R19, RZ, RZ, R0 ;  /* 0x000000ffff137224 */ /* 0x000fe200078e0000 */
[----:B------:R-:W-:Y:S06]  /*26620*/  STL.64 [R1+0xa0], R4 ;  /* 0x0000a00401007387 */ /* 0x000fec0000100a00 */
[----:B--2---:R-:W-:-:S15]  /*26630*/  HMMA.16816.F32.BF16 R12, R12, R18, R20 ;  /* 0x000000120c0c723c */ /* 0x004fde0000041814 */
[----:B------:R-:W-:-:S08]  /*26640*/  NOP ;  /* 0x0000000000007918 */ /* 0x000fd00000000000 */
[----:B------:R-:W-:Y:S04]  /*26650*/  STL.64 [R1+0xb0], R12 ;  /* 0x0000b00c01007387 */ /* 0x000fe80000100a00 */
[----:B------:R-:W-:Y:S04]  /*26660*/  STL.64 [R1+0xb8], R14 ;  /* 0x0000b80e01007387 */ /* 0x000fe80000100a00 */
[----:B------:R-:W-:Y:S04]  /*26670*/  STL [R1+0xa8], R6 ;  /* 0x0000a80601007387 */ /* 0x000fe80000100800 */
[----:B------:R0:W-:Y:S04]  /*26680*/  STL.64 [R1+0xe38], R26 ;  /* 0x000e381a01007387 */ /* 0x0001e80000100a00 */
[----:B0-----:R-:W2:Y:S01]  /*26690*/  LDL R27, [R1+0xb24] ;  /* 0x000b2400011b7983 */ /* 0x001ea20000100800 */
[----:B------:R-:W-:-:S03]  /*266a0*/  IMAD.MOV.U32 R29, RZ, RZ, R7 ;  /* 0x000000ffff1d7224 */ /* 0x000fc600078e0007 */
[----:B------:R-:W-:Y:S04]  /*266b0*/  STL.64 [R1+0xe30], R24 ;  /* 0x000e301801007387 */ /* 0x000fe80000100a00 */
[----:B------:R-:W-:Y:S04]  /*266c0*/  STL [R1+0xd48], R29 ;  /* 0x000d481d01007387 */ /* 0x000fe80000100800 */
[----:B--2---:R-:W0:Y:S04]  /*266d0*/  LDSM.16.M88.4 R4, [R27+UR5+0x1000] ;  /* 0x001000051b04783b */ /* 0x004e280008000200 */
[----:B------:R-:W-:Y:S04]  /*266e0*/  LDSM.16.M88.4 R12, [R27+UR5+0x5000] ;  /* 0x005000051b0c783b */ /* 0x000fe80008000200 */
[----:B------:R-:W-:Y:S01]  /*266f0*/  LDSM.16.M88.4 R20, [R27+UR5+0x7000] ;  /* 0x007000051b14783b */ /* 0x000fe20008000200 */
[----:B0-----:R-:W-:-:S03]  /*26700*/  IMAD.MOV.U32 R2, RZ, RZ, R4 ;  /* 0x000000ffff027224 */ /* 0x001fc600078e0004 */
[----:B------:R-:W-:Y:S01]  /*26710*/  STL.64 [R1+0x1a8], R6 ;  /* 0x0001a80601007387 */ /* 0x000fe20000100a00 */
[----:B------:R-:W-:-:S03]  /*26720*/  IMAD.MOV.U32 R0, RZ, RZ, R5 ;  /* 0x000000ffff007224 */ /* 0x000fc600078e0005 */
[----:B------:R-:W0:Y:S02]  /*26730*/  LDSM.16.M88.4 R4, [R27+UR5+0x2000] ;  /* 0x002000051b04783b */ /* 0x000e240008000200 */
[----:B0-----:R-:W-:Y:S02]  /*26740*/  IMAD.MOV.U32 R17, RZ, RZ, R4 ;  /* 0x000000ffff117224 */ /* 0x001fe400078e0004 */
[----:B------:R-:W-:Y:S01]  /*26750*/  STL.64 [R1+0x198], R6 ;  /* 0x0001980601007387 */ /* 0x000fe20000100a00 */
[----:B------:R-:W-:-:S03]  /*26760*/  IMAD.MOV.U32 R16, RZ, RZ, R5 ;  /* 0x000000ffff107224 */ /* 0x000fc600078e0005 */
[----:B------:R-:W0:Y:S02]  /*26770*/  LDSM.16.M88.4 R4, [R27+UR5+0x3000] ;  /* 0x003000051b04783b */ /* 0x000e240008000200 */
[----:B0-----:R-:W-:Y:S02]  /*26780*/  IMAD.MOV.U32 R3, RZ, RZ, R4 ;  /* 0x000000ffff037224 */ /* 0x001fe400078e0004 */
[----:B------:R-:W-:Y:S01]  /*26790*/  STL.64 [R1+0x188], R6 ;  /* 0x0001880601007387 */ /* 0x000fe20000100a00 */
[----:B------:R-:W-:-:S03]  /*267a0*/  IMAD.MOV.U32 R18, RZ, RZ, R5 ;  /* 0x000000ffff127224 */ /* 0x000fc600078e0005 */
[----:B------:R-:W0:Y:S04]  /*267b0*/  LDSM.16.M88.4 R4, [R27+UR5+0x4000] ;  /* 0x004000051b04783b */ /* 0x000e280008000200 */
[----:B0-----:R0:W-:Y:S04]  /*267c0*/  STL.64 [R1+0x178], R6 ;  /* 0x0001780601007387 */ /* 0x0011e80000100a00 */
[----:B------:R-:W-:Y:S01]  /*267d0*/  STL.64 [R1+0x168], R14 ;  /* 0x0001680e01007387 */ /* 0x000fe20000100a00 */
[----:B0-----:R-:W-:Y:S02]  /*267e0*/  IMAD.MOV.U32 R7, RZ, RZ, R12 ;  /* 0x000000ffff077224 */ /* 0x001fe400078e000c */
[----:B------:R-:W-:-:S02]  /*267f0*/  IMAD.MOV.U32 R6, RZ, RZ, R13 ;  /* 0x000000ffff067224 */ /* 0x000fc400078e000d */
[----:B------:R-:W0:Y:S01]  /*26800*/  LDSM.16.M88.4 R12, [R27+UR5+0x6000] ;  /* 0x006000051b0c783b */ /* 0x000e220008000200 */
[----:B------:R-:W-:Y:S02]  /*26810*/  IMAD.MOV.U32 R8, RZ, RZ, R4 ;  /* 0x000000ffff087224 */ /* 0x000fe400078e0004 */
[----:B------:R-:W-:Y:S02]  /*26820*/  IMAD.MOV.U32 R29, RZ, RZ, R5 ;  /* 0x000000ffff1d7224 */ /* 0x000fe400078e0005 */
[----:B0-----:R-:W-:Y:S01]  /*26830*/  IMAD.MOV.U32 R5, RZ, RZ, R12 ;  /* 0x000000ffff057224 */ /* 0x001fe200078e000c */
[----:B------:R-:W-:Y:S01]  /*26840*/  STL.64 [R1+0x158], R14 ;  /* 0x0001580e01007387 */ /* 0x000fe20000100a00 */
[----:B------:R-:W-:-:S03]  /*26850*/  IMAD.MOV.U32 R4, RZ, RZ, R13 ;  /* 0x000000ffff047224 */ /* 0x000fc600078e000d */
[----:B------:R-:W0:Y:S04]  /*26860*/  LDSM.16.M88.4 R12, [R27+UR5+0x8000] ;  /* 0x008000051b0c783b */ /* 0x000e280008000200 */
[----:B------:R-:W-:Y:S04]  /*26870*/  STL.64 [R1+0xe20], R4 ;  /* 0x000e200401007387 */ /* 0x000fe80000100a00 */
[----:B------:R-:W-:Y:S04]  /*26880*/  STL.64 [R1+0x140], R20 ;  /* 0x0001401401007387 */ /* 0x000fe80000100a00 */
[----:B------:R-:W-:Y:S04]  /*26890*/  STL.64 [R1+0x148], R22 ;  /* 0x0001481601007387 */ /* 0x000fe80000100a00 */
[----:B------:R-:W1:Y:S04]  /*268a0*/  LDSM.16.M88.4 R20, [R27+UR5+0x9000] ;  /* 0x009000051b14783b */ /* 0x000e680008000200 */
[----:B0-----:R-:W-:Y:S04]  /*268b0*/  STL.64 [R1+0x130], R12 ;  /* 0x0001300c01007387 */ /* 0x001fe80000100a00 */
[----:B------:R-:W-:Y:S04]  /*268c0*/  STL.64 [R1+0x138], R14 ;  /* 0x0001380e01007387 */ /* 0x000fe80000100a00 */
[----:B------:R-:W0:Y:S04]  /*268d0*/  LDSM.16.M88.4 R12, [R27+UR5+0xa000] ;  /* 0x00a000051b0c783b */ /* 0x000e280008000200 */
[----:B------:R-:W2:Y:S04]  /*268e0*/  LDL R19, [R1+0x2a4] ;  /* 0x0002a40001137983 */ /* 0x000ea80000100800 */
[----:B-1----:R-:W-:Y:S04]  /*268f0*/  STL.64 [R1+0x120], R20 ;  /* 0x0001201401007387 */ /* 0x002fe80000100a00 */
[----:B------:R-:W-:Y:S04]  /*26900*/  STL.64 [R1+0x128], R22 ;  /* 0x0001281601007387 */ /* 0x000fe80000100a00 */
[----:B------:R-:W-:Y:S04]  /*26910*/  LDSM.16.M88.4 R20, [R27+UR5+0xb000] ;  /* 0x00b000051b14783b */ /* 0x000fe80008000200 */
[----:B0-----:R-:W-:Y:S04]  /*26920*/  STL.64 [R1+0x110], R12 ;  /* 0x0001100c01007387 */ /* 0x001fe80000100a00 */
[----:B------:R-:W-:Y:S04]  /*26930*/  STL.64 [R1+0x118], R14 ;  /* 0x0001180e01007387 */ /* 0x000fe80000100a00 */
[----:B------:R-:W0:Y:S01]  /*26940*/  LDSM.16.M88.4 R12, [R27+UR5+0xc000] ;  /* 0x00c000051b0c783b */ /* 0x000e220008000200 */
[----:B------:R-:W-:-:S03]  /*26950*/  IMAD.MOV.U32 R5, RZ, RZ, R3 ;  /* 0x000000ffff057224 */ /* 0x000fc600078e0003 */
[----:B0-----:R-:W-:Y:S04]  /*26960*/  STL.64 [R1+0xf0], R12 ;  /* 0x0000f00c01007387 */ /* 0x001fe80000100a00 */
[----:B------:R0:W-:Y:S01]  /*26970*/  STL.64 [R1+0x108], R22 ;  /* 0x0001081601007387 */ /* 0x0001e20000100a00 */
[----:B------:R-:W-:Y:S02]  /*26980*/  IMAD.MOV.U32 R28, RZ, RZ, R14 ;  /* 0x000000ffff1c7224 */ /* 0x000fe400078e000e */
[----:B------:R-:W-:Y:S02]  /*26990*/  IMAD.MOV.U32 R3, RZ, RZ, R15 ;  /* 0x000000ffff037224 */ /* 0x000fe400078e000f */
[----:B------:R-:W-:Y:S01]  /*269a0*/  LDSM.16.M88.4 R12, [R27+UR5+0xe000] ;  /* 0x00e000051b0c783b */ /* 0x000fe20008000200 */
[----:B0-----:R-:W-:-:S03]  /*269b0*/  IMAD.MOV.U32 R23, RZ, RZ, R8 ;  /* 0x000000ffff177224 */ /* 0x001fc600078e0008 */
[----:B------:R-:W0:Y:S04]  /*269c0*/  LDSM.16.M88.4 R8, [R27+UR5+0xd000] ;  /* 0x00d000051b08783b */ /* 0x000e280008000200 */
[----:B------:R-:W1:Y:S04]  /*269d0*/  LDSM.16.M88.4 R24, [R27+UR5+0xf000] ;  /* 0x00f000051b18783b */ /* 0x000e680008000200 */
[----:B------:R3:W-:Y:S04]  /*269e0*/  STL.64 [R1+0xde8], R20 ;  /* 0x000de81401007387 */ /* 0x0007e80000100a00 */
[----:B------:R-:W-:Y:S04]  /*269f0*/  STL [R1+0xd50], R3 ;  /* 0x000d500301007387 */ /* 0x000fe80000100800 */
[----:B------:R-:W-:Y:S01]  /*26a00*/  STL [R1+0xd4c], R28 ;  /* 0x000d4c1c01007387 */ /* 0x000fe20000100800 */
[----:B---3--:R-:W-:-:S02]  /*26a10*/  IMAD.MOV.U32 R21, RZ, RZ, R0 ;  /* 0x000000ffff157224 */ /* 0x008fc400078e0000 */
[----:B------:R-:W-:Y:S02]  /*26a20*/  IMAD.MOV.U32 R20, RZ, RZ, R2 ;  /* 0x000000ffff147224 */ /* 0x000fe400078e0002 */
[----:B0-----:R-:W-:Y:S01]  /*26a30*/  IMAD.MOV.U32 R0, RZ, RZ, R11 ;  /* 0x000000ffff007224 */ /* 0x001fe200078e000b */
[----:B------:R0:W-:Y:S01]  /*26a40*/  STL.64 [R1+0xdd0], R8 ;  /* 0x000dd00801007387 */ /* 0x0001e20000100a00 */
[----:B------:R-:W-:-:S03]  /*26a50*/  IMAD.MOV.U32 R2, RZ, RZ, R10 ;  /* 0x000000ffff027224 */ /* 0x000fc600078e000a */
[----:B0-----:R-:W3:Y:S04]  /*26a60*/  LDL.LU R8, [R1+0x280] ;  /* 0x0002800001087983 */ /* 0x001ee80000300800 */
[----:B------:R-:W3:Y:S04]  /*26a70*/  LDL.LU R9, [R1+0x284] ;  /* 0x0002840001097983 */ /* 0x000ee80000300800 */
[----:B------:R-:W3:Y:S04]  /*26a80*/  LDL.LU R10, [R1+0x288] ;  /* 0x00028800010a7983 */ /* 0x000ee80000300800 */
[----:B------:R-:W3:Y:S04]  /*26a90*/  LDL.LU R11, [R1+0x28c] ;  /* 0x00028c00010b7983 */ /* 0x000ee80000300800 */
[----:B------:R-:W-:Y:S04]  /*26aa0*/  STL [R1+0xd58], R0 ;  /* 0x000d580001007387 */ /* 0x000fe80000100800 */
[----:B------:R-:W-:Y:S04]  /*26ab0*/  STL [R1+0xd54], R2 ;  /* 0x000d540201007387 */ /* 0x000fe80000100800 */
[----:B------:R-:W-:Y:S04]  /*26ac0*/  STL [R1+0xd60], R12 ;  /* 0x000d600c01007387 */ /* 0x000fe80000100800 */
[----:B------:R-:W-:Y:S04]  /*26ad0*/  STL [R1+0xd5c], R13 ;  /* 0x000d5c0d01007387 */ /* 0x000fe80000100800 */
[----:B-1----:R-:W-:Y:S04]  /*26ae0*/  STL.64 [R1+0xc0], R24 ;  /* 0x0000c01801007387 */ /* 0x002fe80000100a00 */
[----:B------:R0:W-:Y:S04]  /*26af0*/  STL.64 [R1+0xc8], R26 ;  /* 0x0000c81a01007387 */ /* 0x0001e80000100a00 */
[----:B0-----:R-:W3:Y:S04]  /*26b00*/  LDL.LU.64 R26, [R1+0xe38] ;  /* 0x000e3800011a7983 */ /* 0x001ee80000300a00 */
[----:B------:R-:W3:Y:S01]  /*26b10*/  LDL.LU.64 R24, [R1+0xe30] ;  /* 0x000e300001187983 */ /* 0x000ee20000300a00 */
[----:B------:R-:W-:-:S02]  /*26b20*/  IMAD.MOV.U32 R4, RZ, RZ, R5 ;  /* 0x000000ffff047224 */ /* 0x000fc400078e0005 */
[----:B------:R-:W-:-:S05]  /*26b30*/  IMAD.MOV.U32 R5, RZ, RZ, R18 ;  /* 0x000000ffff057224 */ /* 0x000fca00078e0012 */
[----:B------:R0:W-:Y:S02]  /*26b40*/  STL.64 [R1+0xe28], R4 ;  /* 0x000e280401007387 */ /* 0x0001e40000100a00 */
[----:B0-----:R-:W-:Y:S02]  /*26b50*/  IMAD.MOV.U32 R4, RZ, RZ, R17 ;  /* 0x000000ffff047224 */ /* 0x001fe400078e0011 */
[----:B------:R-:W-:Y:S02]  /*26b60*/  IMAD.MOV.U32 R5, RZ, RZ, R16 ;  /* 0x000000ffff057224 */ /* 0x000fe400078e0010 */
[----:B--2---:R-:W0:Y:S04]  /*26b70*/  LDSM.16.MT88.4 R16, [R19+0x10600] ;  /* 0x010600001310783b */ /* 0x004e280000004200 */
[----:B0-----:R-:W-:Y:S04]  /*26b80*/  STL.64 [R1+0xd30], R18 ;  /* 0x000d301201007387 */ /* 0x001fe80000100a00 */
[----:B------:R-:W-:Y:S04]  /*26b90*/  STL.64 [R1+0xd8], R14 ;  /* 0x0000d80e01007387 */ /* 0x000fe80000100a00 */
[----:B------:R0:W-:Y:S02]  /*26ba0*/  STL.64 [R1+0xd28], R16 ;  /* 0x000d281001007387 */ /* 0x0001e40000100a00 */
[----:B0-----:R-:W-:Y:S01]  /*26bb0*/  IMAD.MOV.U32 R17, RZ, RZ, R29 ;  /* 0x000000ffff117224 */ /* 0x001fe200078e001d */
[----:B---3--:R-:W-:-:S15]  /*26bc0*/  HMMA.16816.F32.BF16 R8, R24, R20, R8 ;  /* 0x000000141808723c */ /* 0x008fde0000041808 */
[----:B------:R-:W-:-:S09]  /*26bd0*/  NOP ;  /* 0x0000000000007918 */ /* 0x000fd20000000000 */
[----:B------:R-:W-:Y:S02]  /*26be0*/  IMAD.MOV.U32 R28, RZ, RZ, R8 ;  /* 0x000000ffff1c7224 */ /* 0x000fe400078e0008 */
[----:B------:R-:W-:Y:S02]  /*26bf0*/  IMAD.MOV.U32 R14, RZ, RZ, R11 ;  /* 0x000000ffff0e7224 */ /* 0x000fe400078e000b */
[----:B------:R-:W-:Y:S02]  /*26c00*/  IMAD.MOV.U32 R29, RZ, RZ, R9 ;  /* 0x000000ffff1d7224 */ /* 0x000fe400078e0009 */
[----:B------:R-:W-:Y:S01]  /*26c10*/  IMAD.MOV.U32 R15, RZ, RZ, R10 ;  /* 0x000000ffff0f7224 */ /* 0x000fe200078e000a */
[----:B------:R-:W2:Y:S04]  /*26c20*/  LDL.LU R8, [R1+0x240] ;  /* 0x0002400001087983 */ /* 0x000ea80000300800 */
[----:B------:R-:W2:Y:S04]  /*26c30*/  LDL.LU R9, [R1+0x244] ;  /* 0x0002440001097983 */ /* 0x000ea80000300800 */
[----:B------:R-:W2:Y:S04]  /*26c40*/  LDL.LU R10, [R1+0x248] ;  /* 0x00024800010a7983 */ /* 0x000ea80000300800 */
[----:B------:R-:W2:Y:S04]  /*26c50*/  LDL.LU R11, [R1+0x24c] ;  /* 0x00024c00010b7983 */ /* 0x000ea80000300800 */
[----:B------:R0:W-:Y:S04]  /*26c60*/  STL [R1+0xd70], R14 ;  /* 0x000d700e01007387 */ /* 0x0001e80000100800 */
[----:B------:R1:W-:Y:S04]  /*26c70*/  STL [R1+0xd6c], R15 ;  /* 0x000d6c0f01007387 */ /* 0x0003e80000100800 */
[----:B------:R-:W3:Y:S04]  /*26c80*/  LDL.LU R12, [R1+0x270] ;  /* 0x00027000010c7983 */ /* 0x000ee80000300800 */
[----:B------:R-:W3:Y:S04]  /*26c90*/  LDL.LU R13, [R1+0x274] ;  /* 0x00027400010d7983 */ /* 0x000ee80000300800 */
[----:B0-----:R-:W3:Y:S04]  /*26ca0*/  LDL.LU R14, [R1+0x278] ;  /* 0x00027800010e7983 */ /* 0x001ee80000300800 */
[----:B-1----:R-:W3:Y:S01]  /*26cb0*/  LDL.LU R15, [R1+0x27c] ;  /* 0x00027c00010f7983 */ /* 0x002ee20000300800 */
[----:B------:R-:W-:-:S02]  /*26cc0*/  IMAD.MOV.U32 R20, RZ, RZ, R7 ;  /* 0x000000ffff147224 */ /* 0x000fc400078e0007 */
[----:B------:R-:W-:Y:S01]  /*26cd0*/  IMAD.MOV.U32 R21, RZ, RZ, R6 ;  /* 0x000000ffff157224 */ /* 0x000fe200078e0006 */
[----:B------:R-:W-:Y:S04]  /*26ce0*/  STL [R1+0xd68], R29 ;  /* 0x000d681d01007387 */ /* 0x000fe80000100800 */
[----:B------:R-:W-:Y:S01]  /*26cf0*/  STL [R1+0xd64], R28 ;  /* 0x000d641c01007387 */ /* 0x000fe20000100800 */
[----:B---3--:R-:W-:-:S15]  /*26d00*/  HMMA.16816.F32.BF16 R4, R24, R4, R12 ;  /* 0x000000041804723c */ /* 0x008fde000004180c */
[----:B------:R-:W-:-:S09]  /*26d10*/  NOP ;  /* 0x0000000000007918 */ /* 0x000fd20000000000 */
[----:B------:R-:W-:Y:S02]  /*26d20*/  IMAD.MOV.U32 R3, RZ, RZ, R7 ;  /* 0x000000ffff037224 */ /* 0x000fe400078e0007 */
[----:B------:R-:W-:Y:S02]  /*26d30*/  IMAD.MOV.U32 R2, RZ, RZ, R6 ;  /* 0x000000ffff027224 */ /* 0x000fe400078e0006 */
[----:B------:R-:W-:Y:S02]  /*26d40*/  IMAD.MOV.U32 R0, RZ, RZ, R5 ;  /* 0x000000ffff007224 */ /* 0x000fe400078e0005 */
[----:B------:R-:W-:Y:S02]  /*26d50*/  IMAD.MOV.U32 R13, RZ, RZ, R4 ;  /* 0x000000ffff0d7224 */ /* 0x000fe400078e0004 */
[----:B------:R-:W3:Y:S04]  /*26d60*/  LDL.LU.64 R4, [R1+0xe28] ;  /* 0x000e280001047983 */ /* 0x000ee80000300a00 */
[----:B------:R-:W-:Y:S04]  /*26d70*/  STL [R1+0xd80], R3 ;  /* 0x000d800301007387 */ /* 0x000fe80000100800 */
[----:B------:R-:W-:Y:S04]  /*26d80*/  STL [R1+0xd7c], R2 ;  /* 0x000d7c0201007387 */ /* 0x000fe80000100800 */
[----:B------:R-:W-:Y:S04]  /*26d90*/  STL [R1+0xd78], R0 ;  /* 0x000d780001007387 */ /* 0x000fe80000100800 */
[----:B------:R0:W-:Y:S04]  /*26da0*/  STL [R1+0xd74], R13 ;  /* 0x000d740d01007387 */ /* 0x0001e80000100800 */
[----:B------:R-:W3:Y:S04]  /*26db0*/  LDL.LU R12, [R1+0x260] ;  /* 0x00026000010c7983 */ /* 0x000ee80000300800 */
[----:B0-----:R-:W3:Y:S04]  /*26dc0*/  LDL.LU R13, [R1+0x264] ;  /* 0x00026400010d7983 */ /* 0x001ee80000300800 */
[----:B------:R-:W3:Y:S04]  /*26dd0*/  LDL.LU R14, [R1+0x268] ;  /* 0x00026800010e7983 */ /* 0x000ee80000300800 */
[----:B------:R-:W3:Y:S02]  /*26de0*/  LDL.LU R15, [R1+0x26c] ;  /* 0x00026c00010f7983 */ /* 0x000ee40000300800 */
[----:B---3--:R-:W-:-:S15]  /*26df0*/  HMMA.16816.F32.BF16 R4, R24, R4, R12 ;  /* 0x000000041804723c */ /* 0x008fde000004180c */
[----:B------:R-:W-:-:S09]  /*26e00*/  NOP ;  /* 0x0000000000007918 */ /* 0x000fd20000000000 */
[----:B------:R-:W-:Y:S02]  /*26e10*/  IMAD.MOV.U32 R12, RZ, RZ, R7 ;  /* 0x000000ffff0c7224 */ /* 0x000fe400078e0007 */
[----:B------:R-:W-:Y:S02]  /*26e20*/  IMAD.MOV.U32 R28, RZ, RZ, R6 ;  /* 0x000000ffff1c7224 */ /* 0x000fe400078e0006 */
[----:B------:R-:W-:Y:S02]  /*26e30*/  IMAD.MOV.U32 R29, RZ, RZ, R5 ;  /* 0x000000ffff1d7224 */ /* 0x000fe400078e0005 */
[----:B------:R-:W-:Y:S02]  /*26e40*/  IMAD.MOV.U32 R15, RZ, RZ, R4 ;  /* 0x000000ffff0f7224 */ /* 0x000fe400078e0004 */
[----:B------:R-:W3:Y:S04]  /*26e50*/  LDL.LU.64 R4, [R1+0xe20] ;  /* 0x000e200001047983 */ /* 0x000ee80000300a00 */
[----:B------:R0:W-:Y:S04]  /*26e60*/  STL [R1+0xd90], R12 ;  /* 0x000d900c01007387 */ /* 0x0001e80000100800 */
[----:B------:R-:W-:Y:S04]  /*26e70*/  STL [R1+0xd8c], R28 ;  /* 0x000d8c1c01007387 */ /* 0x000fe80000100800 */
[----:B------:R-:W-:Y:S04]  /*26e80*/  STL [R1+0xd88], R29 ;  /* 0x000d881d01007387 */ /* 0x000fe80000100800 */
[----:B------:R1:W-:Y:S04]  /*26e90*/  STL [R1+0xd84], R15 ;  /* 0x000d840f01007387 */ /* 0x0003e80000100800 */
[----:B0-----:R-:W4:Y:S04]  /*26ea0*/  LDL.LU R12, [R1+0x250] ;  /* 0x00025000010c7983 */ /* 0x001f280000300800 */
[----:B------:R-:W4:Y:S04]  /*26eb0*/  LDL.LU R13, [R1+0x254] ;  /* 0x00025400010d7983 */ /* 0x000f280000300800 */
[----:B------:R-:W4:Y:S04]  /*26ec0*/  LDL.LU R14, [R1+0x258] ;  /* 0x00025800010e7983 */ /* 0x000f280000300800 */
[----:B-1----:R-:W4:Y:S01]  /*26ed0*/  LDL.LU R15, [R1+0x25c] ;  /* 0x00025c00010f7983 */ /* 0x002f220000300800 */
[----:B------:R-:W-:Y:S01]  /*26ee0*/  IMAD.MOV.U32 R16, RZ, RZ, R23 ;  /* 0x000000ffff107224 */ /* 0x000fe200078e0017 */
[----:B--2---:R-:W-:-:S15]  /*26ef0*/  HMMA.16816.F32.BF16 R8, R24, R20, R8 ;  /* 0x000000141808723c */ /* 0x004fde0000041808 */
[----:B------:R-:W-:-:S09]  /*26f00*/  NOP ;  /* 0x0000000000007918 */ /* 0x000fd20000000000 */
[----:B------:R-:W-:Y:S02]  /*26f10*/  IMAD.MOV.U32 R0, RZ, RZ, R9 ;  /* 0x000000ffff007224 */ /* 0x000fe400078e0009 */
[----:B------:R-:W-:Y:S01]  /*26f20*/  IMAD.MOV.U32 R2, RZ, RZ, R8 ;  /* 0x000000ffff027224 */ /* 0x000fe200078e0008 */
[----:B----4-:R-:W-:Y:S01]  /*26f30*/  HMMA.16816.F32.BF16 R12, R24, R16, R12 ;  /* 0x00000010180c723c */ /* 0x010fe2000004180c */
[----:B---3--:R-:W-:Y:S02]  /*26f40*/  IMAD.MOV.U32 R9, RZ, RZ, R4 ;  /* 0x000000ffff097224 */ /* 0x008fe400078e0004 */
[----:B------:R-:W-:-:S15]  /*26f50*/  IMAD.MOV.U32 R8, RZ, RZ, R5 ;  /* 0x000000ffff087224 */ /* 0x000fde00078e0005 */
[----:B------:R-:W-:-:S06]  /*26f60*/  NOP ;  /* 0x0000000000007918 */ /* 0x000fcc0000000000 */
[----:B------:R-:W-:Y:S02]  /*26f70*/  IMAD.MOV.U32 R16, RZ, RZ, R15 ;  /* 0x000000ffff107224 */ /* 0x000fe400078e000f */
[----:B------:R-:W-:Y:S02]  /*26f80*/  IMAD.MOV.U32 R17, RZ, RZ, R14 ;  /* 0x000000ffff117224 */ /* 0x000fe400078e000e */
[----:B------:R-:W-:Y:S02]  /*26f90*/  IMAD.MOV.U32 R18, RZ, RZ, R13 ;  /* 0x000000ffff127224 */ /* 0x000fe400078e000d */
[----:B------:R-:W-:Y:S01]  /*26fa0*/  IMAD.MOV.U32 R19, RZ, RZ, R12 ;  /* 0x000000ffff137224 */ /* 0x000fe200078e000c */
[----:B------:R-:W-:Y:S04]  /*26fb0*/  STL [R1+0xda0], R16 ;  /* 0x000da01001007387 */ /* 0x000fe80000100800 */
[----:B------:R-:W-:Y:S04]  /*26fc0*/  STL [R1+0xd9c], R17 ;  /* 0x000d9c1101007387 */ /* 0x000fe80000100800 */
[----:B------:R-:W-:Y:S04]  /*26fd0*/  STL [R1+0xd98], R18 ;  /* 0x000d981201007387 */ /* 0x000fe80000100800 */
[----:B------:R-:W-:Y:S04]  /*26fe0*/  STL [R1+0xd94], R19 ;  /* 0x000d941301007387 */ /* 0x000fe80000100800 */
[----:B------:R-:W2:Y:S04]  /*26ff0*/  LDL.LU R4, [R1+0x1e0] ;  /* 0x0001e00001047983 */ /* 0x000ea80000300800 */
[----:B------:R-:W2:Y:S04]  /*27000*/  LDL.LU R5, [R1+0x1e4] ;  /* 0x0001e40001057983 */ /* 0x000ea80000300800 */
[----:B------:R-:W3:Y:S04]  /*27010*/  LDL.LU R6, [R1+0x1e8] ;  /* 0x0001e80001067983 */ /* 0x000ee80000300800 */
[----:B------:R-:W3:Y:S04]  /*27020*/  LDL.LU R7, [R1+0x1ec] ;  /* 0x0001ec0001077983 */ /* 0x000ee80000300800 */
[----:B---3--:R-:W-:Y:S04]  /*27030*/  STL.64 [R1+0xdf8], R6 ;  /* 0x000df80601007387 */ /* 0x008fe80000100a00 */
[----:B--2---:R-:W-:Y:S04]  /*27040*/  STL.64 [R1+0xdf0], R4 ;  /* 0x000df00401007387 */ /* 0x004fe80000100a00 */
[----:B------:R-:W2:Y:S04]  /*27050*/  LDL.LU R20, [R1+0x110] ;  /* 0x0001100001147983 */ /* 0x000ea80000300800 */
[----:B------:R-:W2:Y:S04]  /*27060*/  LDL.LU R21, [R1+0x114] ;  /* 0x0001140001157983 */ /* 0x000ea80000300800 */
[----:B--2---:R0:W-:Y:S04]  /*27070*/  STL.64 [R1+0xe00], R20 ;  /* 0x000e001401007387 */ /* 0x0041e80000100a00 */
[----:B0-----:R-:W2:Y:S04]  /*27080*/  LDL.LU R20, [R1+0x120] ;  /* 0x0001200001147983 */ /* 0x001ea80000300800 */
[----:B------:R-:W2:Y:S04]  /*27090*/  LDL.LU R21, [R1+0x124] ;  /* 0x0001240001157983 */ /* 0x000ea80000300800 */
[----:B------:R-:W3:Y:S04]  /*270a0*/  LDL.LU R16, [R1+0x140] ;  /* 0x0001400001107983 */ /* 0x000ee80000300800 */
[----:B------:R-:W3:Y:S04]  /*270b0*/  LDL.LU R17, [R1+0x144] ;  /* 0x0001440001117983 */ /* 0x000ee80000300800 */
[----:B--2---:R0:W-:Y:S04]  /*270c0*/  STL.64 [R1+0xe18], R20 ;  /* 0x000e181401007387 */ /* 0x0041e80000100a00 */
[----:B------:R-:W2:Y:S04]  /*270d0*/  LDL.LU R4, [R1+0x1f0] ;  /* 0x0001f00001047983 */ /* 0x000ea80000300800 */
[----:B------:R-:W2:Y:S04]  /*270e0*/  LDL.LU R5, [R1+0x1f4] ;  /* 0x0001f40001057983 */ /* 0x000ea80000300800 */
[----:B------:R-:W4:Y:S04]  /*270f0*/  LDL.LU R6, [R1+0x1f8] ;  /* 0x0001f80001067983 */ /* 0x000f280000300800 */
[----:B------:R-:W4:Y:S01]  /*27100*/  LDL.LU R7, [R1+0x1fc] ;  /* 0x0001fc0001077983 */ /* 0x000f220000300800 */
[----:B------:R-:W-:-:S02]  /*27110*/  IMAD.MOV.U32 R14, RZ, RZ, R11 ;  /* 0x000000ffff0e7224 */ /* 0x000fc400078e000b */
[----:B------:R-:W-:Y:S01]  /*27120*/  IMAD.MOV.U32 R13, RZ, RZ, R10 ;  /* 0x000000ffff0d7224 */ /* 0x000fe200078e000a */
[----:B0-----:R-:W3:Y:S04]  /*27130*/  LDL.LU R20, [R1+0x210] ;  /* 0x0002100001147983 */ /* 0x001ee80000300800 */
[----:B------:R-:W3:Y:S04]  /*27140*/  LDL.LU R21, [R1+0x214] ;  /* 0x0002140001157983 */ /* 0x000ee80000300800 */
[----:B------:R-:W3:Y:S04]  /*27150*/  LDL.LU R22, [R1+0x218] ;  /* 0x0002180001167983 */ /* 0x000ee80000300800 */
[----:B------:R-:W3:Y:S04]  /*27160*/  LDL.LU R23, [R1+0x21c] ;  /* 0x00021c0001177983 */ /* 0x000ee80000300800 */
[----:B----4-:R-:W-:Y:S04]  /*27170*/  STL.64 [R1+0xe10], R6 ;  /* 0x000e100601007387 */ /* 0x010fe80000100a00 */
[----:B--2---:R0:W-:Y:S04]  /*27180*/  STL.64 [R1+0xe08], R4 ;  /* 0x000e080401007387 */ /* 0x0041e80000100a00 */
[----:B0-----:R-:W2:Y:S04]  /*27190*/  LDL.LU R4, [R1+0x200] ;  /* 0x0002000001047983 */ /* 0x001ea80000300800 */
[----:B------:R-:W2:Y:S04]  /*271a0*/  LDL.LU R5, [R1+0x204] ;  /* 0x0002040001057983 */ /* 0x000ea80000300800 */
[----:B------:R-:W2:Y:S04]  /*271b0*/  LDL.LU R6, [R1+0x208] ;  /* 0x0002080001067983 */ /* 0x000ea80000300800 */
[----:B------:R-:W2:Y:S04]  /*271c0*/  LDL.LU R7, [R1+0x20c] ;  /* 0x00020c0001077983 */ /* 0x000ea80000300800 */
[----:B------:R-:W-:Y:S04]  /*271d0*/  STL [R1+0xdb0], R14 ;  /* 0x000db00e01007387 */ /* 0x000fe80000100800 */
[----:B------:R0:W-:Y:S04]  /*271e0*/  STL [R1+0xdac], R13 ;  /* 0x000dac0d01007387 */ /* 0x0001e80000100800 */
[----:B------:R-:W4:Y:S04]  /*271f0*/  LDL.LU R12, [R1+0x230] ;  /* 0x00023000010c7983 */ /* 0x000f280000300800 */
[----:B0-----:R-:W4:Y:S04]  /*27200*/  LDL.LU R13, [R1+0x234] ;  /* 0x00023400010d7983 */ /* 0x001f280000300800 */
[----:B------:R-:W4:Y:S04]  /*27210*/  LDL.LU R14, [R1+0x238] ;  /* 0x00023800010e7983 */ /* 0x000f280000300800 */
[----:B------:R-:W4:Y:S04]  /*27220*/  LDL.LU R15, [R1+0x23c] ;  /* 0x00023c00010f7983 */ /* 0x000f280000300800 */
[----:B------:R-:W-:Y:S04]  /*27230*/  STL [R1+0xda8], R0 ;  /* 0x000da80001007387 */ /* 0x000fe80000100800 */
[----:B------:R-:W-:Y:S01]  /*27240*/  STL [R1+0xda4], R2 ;  /* 0x000da40201007387 */ /* 0x000fe20000100800 */
[----:B----4-:R-:W-:-:S15]  /*27250*/  HMMA.16816.F32.BF16 R8, R24, R8, R12 ;  /* 0x000000081808723c */ /* 0x010fde000004180c */
[----:B------:R-:W-:-:S09]  /*27260*/  NOP ;  /* 0x0000000000007918 */ /* 0x000fd20000000000 */
[----:B------:R-:W-:Y:S02]  /*27270*/  IMAD.MOV.U32 R3, RZ, RZ, R11 ;  /* 0x000000ffff037224 */ /* 0x000fe400078e000b */
[----:B------:R-:W-:Y:S02]  /*27280*/  IMAD.MOV.U32 R15, RZ, RZ, R10 ;  /* 0x000000ffff0f7224 */ /* 0x000fe400078e000a */
[----:B------:R-:W-:Y:S02]  /*27290*/  IMAD.MOV.U32 R28, RZ, RZ, R8 ;  /* 0x000000ffff1c7224 */ /* 0x000fe400078e0008 */
[----:B------:R-:W-:Y:S01]  /*272a0*/  IMAD.MOV.U32 R29, RZ, RZ, R9 ;  /* 0x000000ffff1d7224 */ /* 0x000fe200078e0009 */
[----:B------:R-:W4:Y:S04]  /*272b0*/  LDL.LU R8, [R1+0xf0] ;  /* 0x0000f00001087983 */ /* 0x000f280000300800 */
[----:B------:R-:W4:Y:S04]  /*272c0*/  LDL.LU R9, [R1+0xf4] ;  /* 0x0000f40001097983 */ /* 0x000f280000300800 */
[----:B------:R-:W-:Y:S04]  /*272d0*/  STL [R1+0xdc0], R3 ;  /* 0x000dc00301007387 */ /* 0x000fe80000100800 */
[----:B------:R0:W-:Y:S04]  /*272e0*/  STL [R1+0xdbc], R15 ;  /* 0x000dbc0f01007387 */ /* 0x0001e80000100800 */
[----:B------:R-:W3:Y:S04]  /*272f0*/  LDL.LU R12, [R1+0x220] ;  /* 0x00022000010c7983 */ /* 0x000ee80000300800 */
[----:B------:R-:W3:Y:S04]  /*27300*/  LDL.LU R13, [R1+0x224] ;  /* 0x00022400010d7983 */ /* 0x000ee80000300800 */
[----:B------:R-:W3:Y:S04]  /*27310*/  LDL.LU R14, [R1+0x228] ;  /* 0x00022800010e7983 */ /* 0x000ee80000300800 */
[----:B0-----:R-:W3:Y:S04]  /*27320*/  LDL.LU R15, [R1+0x22c] ;  /* 0x00022c00010f7983 */ /* 0x001ee80000300800 */
[----:B------:R-:W-:Y:S04]  /*27330*/  STL [R1+0xdb8], R29 ;  /* 0x000db81d01007387 */ /* 0x000fe80000100800 */
[----:B------:R-:W-:Y:S01]  /*27340*/  STL [R1+0xdb4], R28 ;  /* 0x000db41c01007387 */ /* 0x000fe20000100800 */
[----:B---3--:R-:W-:-:S15]  /*27350*/  HMMA.16816.F32.BF16 R12, R24, R16, R12 ;  /* 0x00000010180c723c */ /* 0x008fde000004180c */
[----:B------:R-:W-:-:S09]  /*27360*/  NOP ;  /* 0x0000000000007918 */ /* 0x000fd20000000000 */
[----:B------:R-:W-:Y:S02]  /*27370*/  IMAD.MOV.U32 R19, RZ, RZ, R14 ;  /* 0x000000ffff137224 */ /* 0x000fe400078e000e */
[----:B------:R-:W-:Y:S02]  /*27380*/  IMAD.MOV.U32 R18, RZ, RZ, R13 ;  /* 0x000000ffff127224 */ /* 0x000fe400078e000d */
[----:B------:R-:W-:Y:S01]  /*27390*/  IMAD.MOV.U32 R17, RZ, RZ, R12 ;  /* 0x000000ffff117224 */ /* 0x000fe200078e000c */
[----:B------:R-:W-:Y:S04]  /*273a0*/  STL [R1+0xdcc], R19 ;  /* 0x000dcc1301007387 */ /* 0x000fe80000100800 */
[----:B------:R-:W-:Y:S04]  /*273b0*/  STL [R1+0xdc8], R18 ;  /* 0x000dc81201007387 */ /* 0x000fe80000100800 */
[----:B------:R0:W-:Y:S04]  /*273c0*/  STL [R1+0xdc4], R17 ;  /* 0x000dc41101007387 */ /* 0x0001e80000100800 */
[----:B------:R-:W3:Y:S04]  /*273d0*/  LDL.LU R16, [R1+0x130] ;  /* 0x0001300001107983 */ /* 0x000ee80000300800 */
[----:B0-----:R-:W3:Y:S02]  /*273e0*/  LDL.LU R17, [R1+0x134] ;  /* 0x0001340001117983 */ /* 0x001ee40000300800 */
[----:B---3--:R-:W-:Y:S02]  /*273f0*/  HMMA.16816.F32.BF16 R16, R24, R16, R20 ;  /* 0x000000101810723c */ /* 0x008fe40000041814 */
[----:B------:R-:W2:Y:S01]  /*27400*/  LDL.LU.64 R20, [R1+0xe18] ;  /* 0x000e180001147983 */ /* 0x000ea20000300a00 */
[----:B------:R-:W-:-:S03]  /*27410*/  IMAD.MOV.U32 R12, RZ, RZ, R15 ;  /* 0x000000ffff0c7224 */ /* 0x000fc600078e000f */
[----:B--2---:R-:W-:Y:S01]  /*27420*/  HMMA.16816.F32.BF16 R20, R24, R20, R4 ;  /* 0x000000141814723c */ /* 0x004fe20000041804 */
[----:B------:R-:W2:Y:S04]  /*27430*/  LDL.LU.64 R6, [R1+0xe10] ;  /* 0x000e100001067983 */ /* 0x000ea80000300a00 */
[----:B------:R-:W2:-:S15]  /*27440*/  LDL.LU.64 R4, [R1+0xe08] ;  /* 0x000e080001047983 */ /* 0x000e9e0000300a00 */
[----:B------:R-:W-:-:S04]  /*27450*/  NOP ;  /* 0x0000000000007918 */ /* 0x000fc80000000000 */
[----:B------:R-:W-:Y:S02]  /*27460*/  IMAD.MOV.U32 R15, RZ, RZ, R20 ;  /* 0x000000ffff0f7224 */ /* 0x000fe400078e0014 */
[----:B------:R-:W-:Y:S02]  /*27470*/  IMAD.MOV.U32 R29, RZ, RZ, R21 ;  /* 0x000000ffff1d7224 */ /* 0x000fe400078e0015 */
[----:B------:R-:W2:Y:S01]  /*27480*/  LDL.LU.64 R20, [R1+0xe00] ;  /* 0x000e000001147983 */ /* 0x000ea20000300a00 */
[----:B------:R-:W-:Y:S02]  /*27490*/  IMAD.MOV.U32 R28, RZ, RZ, R22 ;  /* 0x000000ffff1c7224 */ /* 0x000fe400078e0016 */
[----:B------:R-:W-:Y:S02]  /*274a0*/  IMAD.MOV.U32 R14, RZ, RZ, R23 ;  /* 0x000000ffff0e7224 */ /* 0x000fe400078e0017 */
[----:B------:R-:W-:Y:S02]  /*274b0*/  IMAD.MOV.U32 R13, RZ, RZ, R16 ;  /* 0x000000ffff0d7224 */ /* 0x000fe400078e0010 */
[----:B------:R-:W-:-:S02]  /*274c0*/  IMAD.MOV.U32 R2, RZ, RZ, R18 ;  /* 0x000000ffff027224 */ /* 0x000fc400078e0012 */
[----:B------:R-:W-:Y:S01]  /*274d0*/  IMAD.MOV.U32 R16, RZ, RZ, R19 ;  /* 0x000000ffff107224 */ /* 0x000fe200078e0013 */
        /* <DEDUP_REMOVED lines=10> */
[----:B--2---:R-:W-:Y:S01]  /*27580*/  HMMA.16816.F32.BF16 R20, R24, R20, R4 ;  /* 0x000000141814723c */ /* 0x004fe20000041804 */
[----:B------:R-:W4:Y:S04]  /*27590*/  LDL.LU.64 R6, [R1+0xde0] ;  /* 0x000de00001067983 */ /* 0x000f280000300a00 */
[----:B------:R-:W4:-:S15]  /*275a0*/  LDL.LU.64 R4, [R1+0xdd8] ;  /* 0x000dd80001047983 */ /* 0x000f1e0000300a00 */
[----:B------:R-:W-:-:S03]  /*275b0*/  NOP ;  /* 0x0000000000007918 */ /* 0x000fc60000000000 */
[----:B------:R-:W-:Y:S04]  /*275c0*/  STL.64 [R1+0xc28], R22 ;  /* 0x000c281601007387 */ /* 0x000fe80000100a00 */
[----:B------:R0:W-:Y:S04]  /*275d0*/  STL.64 [R1+0xc20], R20 ;  /* 0x000c201401007387 */ /* 0x0001e80000100a00 */
[----:B0-----:R-:W2:Y:S04]  /*275e0*/  LDL.LU R20, [R1+0x1d0] ;  /* 0x0001d00001147983 */ /* 0x001ea80000300800 */
[----:B------:R-:W2:Y:S04]  /*275f0*/  LDL.LU R21, [R1+0x1d4] ;  /* 0x0001d40001157983 */ /* 0x000ea80000300800 */
[----:B------:R-:W2:Y:S04]  /*27600*/  LDL.LU R22, [R1+0x1d8] ;  /* 0x0001d80001167983 */ /* 0x000ea80000300800 */
[----:B------:R-:W2:Y:S01]  /*27610*/  LDL.LU R23, [R1+0x1dc] ;  /* 0x0001dc0001177983 */ /* 0x000ea20000300800 */
[----:B----4-:R-:W-:Y:S03]  /*27620*/  HMMA.16816.F32.BF16 R4, R24, R8, R4 ;  /* 0x000000081804723c */ /* 0x010fe60000041804 */
[----:B------:R-:W2:-:S15]  /*27630*/  LDL.LU.64 R8, [R1+0xdd0] ;  /* 0x000dd00001087983 */ /* 0x000e9e0000300a00 */
[----:B------:R-:W-:-:S05]  /*27640*/  NOP ;  /* 0x0000000000007918 */ /* 0x000fca0000000000 */
[----:B------:R0:W-:Y:S04]  /*27650*/  STL.64 [R1+0xc18], R6 ;  /* 0x000c180601007387 */ /* 0x0001e80000100a00 */
[----:B------:R-:W-:Y:S01]  /*27660*/  STL.64 [R1+0xc10], R4 ;  /* 0x000c100401007387 */ /* 0x000fe20000100a00 */
[----:B--2---:R-:W-:Y:S03]  /*27670*/  HMMA.16816.F32.BF16 R8, R24, R8, R20 ;  /* 0x000000081808723c */ /* 0x004fe60000041814 */
[----:B------:R-:W2:Y:S04]  /*27680*/  LDL.LU R22, [R1+0x118] ;  /* 0x0001180001167983 */ /* 0x000ea80000300800 */
[----:B------:R-:W2:Y:S04]  /*27690*/  LDL.LU R23, [R1+0x11c] ;  /* 0x00011c0001177983 */ /* 0x000ea80000300800 */
[----:B--2---:R1:W-:Y:S04]  /*276a0*/  STL.64 [R1+0xc38], R22 ;  /* 0x000c381601007387 */ /* 0x0043e80000100a00 */
[----:B0-----:R-:W2:Y:S04]  /*276b0*/  LDL.LU R6, [R1+0x108] ;  /* 0x0001080001067983 */ /* 0x001ea80000300800 */
[----:B------:R-:W2:Y:S04]  /*276c0*/  LDL.LU R7, [R1+0x10c] ;  /* 0x00010c0001077983 */ /* 0x000ea80000300800 */
[----:B-1----:R-:W3:Y:S04]  /*276d0*/  LDL.LU R22, [R1+0x128] ;  /* 0x0001280001167983 */ /* 0x002ee80000300800 */
[----:B------:R-:W3:Y:S01]  /*276e0*/  LDL.LU R23, [R1+0x12c] ;  /* 0x00012c0001177983 */ /* 0x000ee20000300800 */
[----:B------:R-:W-:-:S02]  /*276f0*/  IMAD.MOV.U32 R4, RZ, RZ, R19 ;  /* 0x000000ffff047224 */ /* 0x000fc400078e0013 */
[----:B------:R-:W-:Y:S01]  /*27700*/  IMAD.MOV.U32 R5, RZ, RZ, R18 ;  /* 0x000000ffff057224 */ /* 0x000fe200078e0012 */
[----:B---3--:R-:W-:Y:S04]  /*27710*/  STL.64 [R1+0xc50], R22 ;  /* 0x000c501601007387 */ /* 0x008fe80000100a00 */
[----:B--2---:R0:W-:Y:S04]  /*27720*/  STL.64 [R1+0xc30], R6 ;  /* 0x000c300601007387 */ /* 0x0041e80000100a00 */
[----:B------:R-:W2:Y:S04]  /*27730*/  LDL.LU R19, [R1+0xdcc] ;  /* 0x000dcc0001137983 */ /* 0x000ea80000300800 */
[----:B------:R-:W3:Y:S01]  /*27740*/  LDL.LU R18, [R1+0xdc8] ;  /* 0x000dc80001127983 */ /* 0x000ee20000300800 */
[----:B0-----:R-:W-:-:S02]  /*27750*/  IMAD.MOV.U32 R6, RZ, RZ, R17 ;  /* 0x000000ffff067224 */ /* 0x001fc400078e0011 */
[----:B------:R-:W-:Y:S01]  /*27760*/  IMAD.MOV.U32 R7, RZ, RZ, R3 ;  /* 0x000000ffff077224 */ /* 0x000fe200078e0003 */
[----:B------:R-:W4:Y:S04]  /*27770*/  LDL.LU R17, [R1+0xdc4] ;  /* 0x000dc40001117983 */ /* 0x000f280000300800 */
[----:B------:R-:W2:Y:S04]  /*27780*/  LDL.LU R3, [R1+0xdc0] ;  /* 0x000dc00001037983 */ /* 0x000ea80000300800 */
[----:B------:R-:W3:Y:S04]  /*27790*/  LDL.LU R22, [R1+0x138] ;  /* 0x0001380001167983 */ /* 0x000ee80000300800 */
[----:B------:R-:W3:Y:S04]  /*277a0*/  LDL.LU R23, [R1+0x13c] ;  /* 0x00013c0001177983 */ /* 0x000ee80000300800 */
[----:B---3--:R-:W-:Y:S04]  /*277b0*/  STL.64 [R1+0xc68], R22 ;  /* 0x000c681601007387 */ /* 0x008fe80000100a00 */
[----:B------:R-:W-:Y:S04]  /*277c0*/  STL.64 [R1+0xc48], R6 ;  /* 0x000c480601007387 */ /* 0x000fe80000100a00 */
[----:B------:R0:W-:Y:S02]  /*277d0*/  STL.64 [R1+0xc40], R4 ;  /* 0x000c400401007387 */ /* 0x0001e40000100a00 */
[----:B0-----:R-:W-:-:S02]  /*277e0*/  IMAD.MOV.U32 R4, RZ, RZ, R15 ;  /* 0x000000ffff047224 */ /* 0x001fc400078e000f */
[----:B------:R-:W-:Y:S01]  /*277f0*/  IMAD.MOV.U32 R5, RZ, RZ, R29 ;  /* 0x000000ffff057224 */ /* 0x000fe200078e001d */
[----:B------:R-:W3:Y:S04]  /*27800*/  LDL.LU R15, [R1+0xdbc] ;  /* 0x000dbc00010f7983 */ /* 0x000ee80000300800 */
[----:B------:R-:W3:Y:S01]  /*27810*/  LDL.LU R29, [R1+0xdb8] ;  /* 0x000db800011d7983 */ /* 0x000ee20000300800 */
[----:B------:R-:W-:Y:S02]  /*27820*/  IMAD.MOV.U32 R6, RZ, RZ, R28 ;  /* 0x000000ffff067224 */ /* 0x000fe400078e001c */
[----:B------:R-:W-:Y:S01]  /*27830*/  IMAD.MOV.U32 R7, RZ, RZ, R14 ;  /* 0x000000ffff077224 */ /* 0x000fe200078e000e */
[----:B------:R-:W3:Y:S04]  /*27840*/  LDL.LU R28, [R1+0xdb4] ;  /* 0x000db400011c7983 */ /* 0x000ee80000300800 */
        /* <DEDUP_REMOVED lines=16> */
[----:B--2---:R0:W-:Y:S04]  /*27950*/  STL.64 [R1+0xc98], R22 ;  /* 0x000c981601007387 */ /* 0x0041e80000100a00 */
[----:B0-----:R-:W2:Y:S04]  /*27960*/  LDL.LU R22, [R1+0x168] ;  /* 0x0001680001167983 */ /* 0x001ea80000300800 */
        /* <DEDUP_REMOVED lines=8> */
[----:B------:R-:W-:Y:S02]  /*279f0*/  IMAD.MOV.U32 R6, RZ, RZ, R19 ;  /* 0x000000ffff067224 */ /* 0x000fe400078e0013 */
[----:B------:R-:W-:Y:S01]  /*27a00*/  IMAD.MOV.U32 R7, RZ, RZ, R12 ;  /* 0x000000ffff077224 */ /* 0x000fe200078e000c */
[----:B------:R-:W2:Y:S04]  /*27a10*/  LDL.LU R19, [R1+0xd94] ;  /* 0x000d940001137983 */ /* 0x000ea80000300800 */
        /* <DEDUP_REMOVED lines=16> */
[----:B----4-:R0:W-:Y:S04]  /*27b20*/  STL.64 [R1+0xce0], R22 ;  /* 0x000ce01601007387 */ /* 0x0101e80000100a00 */
[----:B0-----:R-:W4:Y:S04]  /*27b30*/  LDL.LU R22, [R1+0x198] ;  /* 0x0001980001167983 */ /* 0x001f280000300800 */
        /* <DEDUP_REMOVED lines=18> */
[----:B------:R0:W-:Y:S04]  /*27c60*/  STL.64 [R1+0xcc0], R6 ;  /* 0x000cc00601007387 */ /* 0x0001e80000100a00 */
[----:B------:R1:W-:Y:S01]  /*27c70*/  STL.64 [R1+0xcb8], R4 ;  /* 0x000cb80401007387 */ /* 0x0003e20000100a00 */
[----:B0-----:R-:W-:-:S02]  /*27c80*/  IMAD.MOV.U32 R7, RZ, RZ, R16 ;  /* 0x000000ffff077224 */ /* 0x001fc400078e0010 */
[----:B------:R-:W-:Y:S01]  /*27c90*/  IMAD.MOV.U32 R6, RZ, RZ, R17 ;  /* 0x000000ffff067224 */ /* 0x000fe200078e0011 */
[----:B------:R-:W2:Y:S04]  /*27ca0*/  LDL.LU R16, [R1+0xc0] ;  /* 0x0000c00001107983 */ /* 0x000ea80000300800 */
[----:B------:R-:W2:Y:S01]  /*27cb0*/  LDL.LU R17, [R1+0xc4] ;  /* 0x0000c40001117983 */ /* 0x000ea20000300800 */
[----:B-1----:R-:W-:Y:S02]  /*27cc0*/  IMAD.MOV.U32 R5, RZ, RZ, R18 ;  /* 0x000000ffff057224 */ /* 0x002fe400078e0012 */
[----:B------:R-:W-:Y:S01]  /*27cd0*/  IMAD.MOV.U32 R4, RZ, RZ, R19 ;  /* 0x000000ffff047224 */ /* 0x000fe200078e0013 */
[----:B--2---:R0:W-:Y:S04]  /*27ce0*/  STL.64 [R1+0xd40], R16 ;  /* 0x000d401001007387 */ /* 0x0041e80000100a00 */
[----:B0-----:R-:W2:Y:S04]  /*27cf0*/  LDL.LU R16, [R1+0x1b0] ;  /* 0x0001b00001107983 */ /* 0x001ea80000300800 */
[----:B------:R-:W2:Y:S04]  /*27d00*/  LDL.LU R17, [R1+0x1b4] ;  /* 0x0001b40001117983 */ /* 0x000ea80000300800 */
[----:B------:R-:W2:Y:S04]  /*27d10*/  LDL.LU R18, [R1+0x1b8] ;  /* 0x0001b80001127983 */ /* 0x000ea80000300800 */
[----:B------:R-:W2:Y:S04]  /*27d20*/  LDL.LU R19, [R1+0x1bc] ;  /* 0x0001bc0001137983 */ /* 0x000ea80000300800 */
[----:B------:R-:W2:Y:S04]  /*27d30*/  LDL.LU R20, [R1+0xb0] ;  /* 0x0000b00001147983 */ /* 0x000ea80000300800 */
[----:B------:R-:W2:Y:S04]  /*27d40*/  LDL.LU R21, [R1+0xb4] ;  /* 0x0000b40001157983 */ /* 0x000ea80000300800 */
[----:B------:R-:W2:Y:S04]  /*27d50*/  LDL.LU R22, [R1+0xb8] ;  /* 0x0000b80001167983 */ /* 0x000ea80000300800 */
[----:B------:R-:W2:Y:S04]  /*27d60*/  LDL.LU R23, [R1+0xbc] ;  /* 0x0000bc0001177983 */ /* 0x000ea80000300800 */
[----:B------:R-:W-:Y:S04]  /*27d70*/  STL.64 [R1+0xcd8], R6 ;  /* 0x000cd80601007387 */ /* 0x000fe80000100a00 */
[----:B------:R3:W-:Y:S02]  /*27d80*/  STL.64 [R1+0xcd0], R4 ;  /* 0x000cd00401007387 */ /* 0x0007e40000100a00 */
[----:B---3--:R-:W-:-:S02]  /*27d90*/  IMAD.MOV.U32 R4, RZ, RZ, R15 ;  /* 0x000000ffff047224 */ /* 0x008fc400078e000f */
[----:B------:R-:W-:Y:S01]  /*27da0*/  IMAD.MOV.U32 R5, RZ, RZ, R29 ;  /* 0x000000ffff057224 */ /* 0x000fe200078e001d */
[----:B------:R-:W3:Y:S04]  /*27db0*/  LDL.LU R15, [R1+0xd6c] ;  /* 0x000d6c00010f7983 */ /* 0x000ee80000300800 */
[----:B------:R-:W2:Y:S01]  /*27dc0*/  LDL.LU R29, [R1+0xd68] ;  /* 0x000d6800011d7983 */ /* 0x000ea20000300800 */
[----:B------:R-:W-:-:S03]  /*27dd0*/  IMAD.MOV.U32 R6, RZ, RZ, R28 ;  /* 0x000000ffff067224 */ /* 0x000fc600078e001c */
[----:B------:R-:W2:Y:S01]  /*27de0*/  LDL.LU R28, [R1+0xd64] ;  /* 0x000d6400011c7983 */ /* 0x000ea20000300800 */
[----:B------:R-:W-:-:S03]  /*27df0*/  IMAD.MOV.U32 R7, RZ, RZ, R12 ;  /* 0x000000ffff077224 */ /* 0x000fc600078e000c */
[----:B------:R-:W2:Y:S04]  /*27e00*/  LDL.LU R12, [R1+0xd60] ;  /* 0x000d6000010c7983 */ /* 0x000ea80000300800 */
[----:B------:R-:W-:Y:S04]  /*27e10*/  STL.64 [R1+0xcf0], R6 ;  /* 0x000cf00601007387 */ /* 0x000fe80000100a00 */
[----:B------:R4:W-:Y:S02]  /*27e20*/  STL.64 [R1+0xce8], R4 ;  /* 0x000ce80401007387 */ /* 0x0009e40000100a00 */
[----:B----4-:R-:W-:-:S02]  /*27e30*/  IMAD.MOV.U32 R4, RZ, RZ, R13 ;  /* 0x000000ffff047224 */ /* 0x010fc400078e000d */
[----:B------:R-:W4:Y:S01]  /*27e40*/  LDL.LU R13, [R1+0xd5c] ;  /* 0x000d5c00010d7983 */ /* 0x000f220000300800 */
[----:B------:R-:W-:Y:S02]  /*27e50*/  IMAD.MOV.U32 R6, RZ, RZ, R2 ;  /* 0x000000ffff067224 */ /* 0x000fe400078e0002 */
[----:B------:R-:W-:Y:S02]  /*27e60*/  IMAD.MOV.U32 R7, RZ, RZ, R3 ;  /* 0x000000ffff077224 */ /* 0x000fe400078e0003 */
[----:B------:R-:W-:Y:S02]  /*27e70*/  IMAD.MOV.U32 R5, RZ, RZ, R0 ;  /* 0x000000ffff057224 */ /* 0x000fe400078e0000 */
[----:B------:R-:W4:Y:S04]  /*27e80*/  LDL.LU R0, [R1+0xd58] ;  /* 0x000d580001007983 */ /* 0x000f280000300800 */
[----:B------:R-:W4:Y:S04]  /*27e90*/  LDL.LU R2, [R1+0xd54] ;  /* 0x000d540001027983 */ /* 0x000f280000300800 */
[----:B------:R-:W4:Y:S04]  /*27ea0*/  LDL.LU R3, [R1+0xd50] ;  /* 0x000d500001037983 */ /* 0x000f280000300800 */
[----:B------:R0:W-:Y:S04]  /*27eb0*/  STL.64 [R1+0xd08], R6 ;  /* 0x000d080601007387 */ /* 0x0001e80000100a00 */
[----:B------:R2:W-:Y:S01]  /*27ec0*/  STL.64 [R1+0xd00], R4 ;  /* 0x000d000401007387 */ /* 0x0005e20000100a00 */
[----:B0-----:R-:W-:-:S02]  /*27ed0*/  IMAD.MOV.U32 R7, RZ, RZ, R14 ;  /* 0x000000ffff077224 */ /* 0x001fc400078e000e */
[----:B---3--:R-:W-:Y:S02]  /*27ee0*/  IMAD.MOV.U32 R6, RZ, RZ, R15 ;  /* 0x000000ffff067224 */ /* 0x008fe400078e000f */
[----:B--2---:R-:W-:Y:S02]  /*27ef0*/  IMAD.MOV.U32 R5, RZ, RZ, R29 ;  /* 0x000000ffff057224 */ /* 0x004fe400078e001d */
[----:B------:R-:W-:Y:S02]  /*27f00*/  IMAD.MOV.U32 R4, RZ, RZ, R28 ;  /* 0x000000ffff047224 */ /* 0x000fe400078e001c */
[----:B------:R-:W2:Y:S04]  /*27f10*/  LDL.LU R28, [R1+0xd4c] ;  /* 0x000d4c00011c7983 */ /* 0x000ea80000300800 */
[----:B------:R-:W3:Y:S04]  /*27f20*/  LDL.LU R29, [R1+0xd48] ;  /* 0x000d4800011d7983 */ /* 0x000ee80000300800 */
[----:B------:R-:W-:Y:S04]  /*27f30*/  STL.64 [R1+0xd20], R6 ;  /* 0x000d200601007387 */ /* 0x000fe80000100a00 */
[----:B------:R0:W-:Y:S04]  /*27f40*/  STL.64 [R1+0xd18], R4 ;  /* 0x000d180401007387 */ /* 0x0001e80000100a00 */
[----:B0-----:R-:W2:Y:S04]  /*27f50*/  LDL.LU R4, [R1+0xa0] ;  /* 0x0000a00001047983 */ /* 0x001ea80000300800 */
[----:B------:R-:W2:Y:S04]  /*27f60*/  LDL.LU R5, [R1+0xa4] ;  /* 0x0000a40001057983 */ /* 0x000ea80000300800 */
[----:B------:R-:W2:Y:S04]  /*27f70*/  LDL.LU R6, [R1+0xa8] ;  /* 0x0000a80001067983 */ /* 0x000ea80000300800 */
[----:B------:R-:W-:Y:S04]  /*27f80*/  STL.64 [R1+0xc08], R10 ;  /* 0x000c080a01007387 */ /* 0x000fe80000100a00 */
[----:B------:R-:W-:Y:S01]  /*27f90*/  STL.64 [R1+0xc00], R8 ;  /* 0x000c000801007387 */ /* 0x000fe20000100a00 */
[----:B----4-:R-:W-:Y:S03]  /*27fa0*/  HMMA.16816.F32.BF16 R12, R24, R12, R16 ;  /* 0x0000000c180c723c */ /* 0x010fe60000041810 */
[----:B------:R-:W4:-:S15]  /*27fb0*/  LDL.LU.64 R16, [R1+0xd40] ;  /* 0x000d400001107983 */ /* 0x000f1e0000300a00 */
[----:B------:R-:W-:-:S05]  /*27fc0*/  NOP ;  /* 0x0000000000007918 */ /* 0x000fca0000000000 */
[----:B------:R-:W-:Y:S04]  /*27fd0*/  STL.64 [R1+0xbf8], R14 ;  /* 0x000bf80e01007387 */ /* 0x000fe80000100a00 */
[----:B------:R-:W-:Y:S01]  /*27fe0*/  STL.64 [R1+0xbf0], R12 ;  /* 0x000bf00c01007387 */ /* 0x000fe20000100a00 */
[----:B----4-:R-:W-:Y:S03]  /*27ff0*/  HMMA.16816.F32.BF16 R24, R24, R16, R20 ;  /* 0x000000101818723c */ /* 0x010fe60000041814 */
[----:B------:R-:W2:Y:S04]  /*28000*/  LDL.LU.64 R22, [R1+0xd38] ;  /* 0x000d380001167983 */ /* 0x000ea80000300a00 */
[----:B------:R-:W2:Y:S04]  /*28010*/  LDL.LU.64 R18, [R1+0xd30] ;  /* 0x000d300001127983 */ /* 0x000ea80000300a00 */
[----:B------:R-:W2:Y:S01]  /*28020*/  LDL.LU.64 R16, [R1+0xd28] ;  /* 0x000d280001107983 */ /* 0x000ea20000300a00 */
[----:B---3--:R-:W-:-:S07]  /*28030*/  IMAD.MOV.U32 R7, RZ, RZ, R29 ;  /* 0x000000ffff077224 */ /* 0x008fce00078e001d */
[----:B--2---:R-:W-:Y:S01]  /*28040*/  HMMA.16816.F32.BF16 R20, R16, R22, R4 ;  /* 0x000000161014723c */ /* 0x004fe20000041804 */
[----:B------:R-:W2:Y:S04]  /*28050*/  LDL.LU.64 R6, [R1+0xd20] ;  /* 0x000d200001067983 */ /* 0x000ea80000300a00 */
[----:B------:R-:W2:-:S15]  /*28060*/  LDL.LU.64 R4, [R1+0xd18] ;  /* 0x000d180001047983 */ /* 0x000e9e0000300a00 */
[----:B------:R-:W-:-:S03]  /*28070*/  NOP ;  /* 0x0000000000007918 */ /* 0x000fc60000000000 */
[----:B------:R-:W-:Y:S04]  /*28080*/  STL.64 [R1+0x2b0], R20 ;  /* 0x0002b01401007387 */ /* 0x000fe80000100a00 */
[----:B------:R0:W-:Y:S04]  /*28090*/  STL.64 [R1+0x2b8], R22 ;  /* 0x0002b81601007387 */ /* 0x0001e80000100a00 */
[----:B0-----:R-:W2:Y:S01]  /*280a0*/  LDL.LU.64 R22, [R1+0xd10] ;  /* 0x000d100001167983 */ /* 0x001ea20000300a00 */
[----:B------:R-:W-:Y:S02]  /*280b0*/  IMAD.MOV.U32 R14, RZ, RZ, R2 ;  /* 0x000000ffff0e7224 */ /* 0x000fe400078e0002 */
[----:B------:R-:W-:-:S05]  /*280c0*/  IMAD.MOV.U32 R2, RZ, RZ, R20 ;  /* 0x000000ffff027224 */ /* 0x000fca00078e0014 */
[----:B------:R-:W-:Y:S01]  /*280d0*/  STL [R1+0xb44], R2 ;  /* 0x000b440201007387 */ /* 0x000fe20000100800 */
[----:B--2---:R-:W-:Y:S03]  /*280e0*/  HMMA.16816.F32.BF16 R20, R16, R22, R4 ;  /* 0x000000161014723c */ /* 0x004fe60000041804 */
[----:B------:R-:W2:Y:S04]  /*280f0*/  LDL.LU.64 R6, [R1+0xd08] ;  /* 0x000d080001067983 */ /* 0x000ea80000300a00 */
[----:B------:R-:W2:-:S15]  /*28100*/  LDL.LU.64 R4, [R1+0xd00] ;  /* 0x000d000001047983 */ /* 0x000e9e0000300a00 */
[----:B------:R-:W-:-:S01]  /*28110*/  NOP ;  /* 0x0000000000007918 */ /* 0x000fc20000000000 */
        /* <DEDUP_REMOVED lines=31> */
[----:B0-----:R-:W2:Y:S02]  /*28310*/  LDL.LU.64 R22, [R1+0xcb0] ;  /* 0x000cb00001167983 */ /* 0x001ea40000300a00 */
[----:B--2---:R-:W-:Y:S02]  /*28320*/  HMMA.16816.F32.BF16 R20, R16, R22, R4 ;  /* 0x000000161014723c */ /* 0x004fe40000041804 */
[----:B------:R-:W2:Y:S04]  /*28330*/  LDL.LU.64 R6, [R1+0xca8] ;  /* 0x000ca80001067983 */ /* 0x000ea80000300a00 */
[----:B------:R-:W2:-:S15]  /*28340*/  LDL.LU.64 R4, [R1+0xca0] ;  /* 0x000ca00001047983 */ /* 0x000e9e0000300a00 */
[----:B------:R-:W-:-:S02]  /*28350*/  NOP ;  /* 0x0000000000007918 */ /* 0x000fc40000000000 */
        /* <DEDUP_REMOVED lines=32> */
[----:B------:R-:W2:-:S15]  /*28560*/  LDL.LU.64 R6, [R1+0xc30] ;  /* 0x000c300001067983 */ /* 0x000e9e0000300a00 */
[----:B------:R-:W-:-:S06]  /*28570*/  NOP ;  /* 0x0000000000007918 */ /* 0x000fcc0000000000 */
[----:B------:R-:W-:Y:S04]  /*28580*/  STL.64 [R1+0x210], R20 ;  /* 0x0002101401007387 */ /* 0x000fe80000100a00 */
[----:B------:R0:W-:Y:S04]  /*28590*/  STL.64 [R1+0x218], R22 ;  /* 0x0002181601007387 */ /* 0x0001e80000100a00 */
[----:B0-----:R-:W2:Y:S04]  /*285a0*/  LDL.LU.64 R22, [R1+0xc28] ;  /* 0x000c280001167983 */ /* 0x001ea80000300a00 */
[----:B------:R-:W2:Y:S01]  /*285b0*/  LDL.LU.64 R20, [R1+0xc20] ;  /* 0x000c200001147983 */ /* 0x000ea20000300a00 */
[----:B------:R-:W-:-:S03]  /*285c0*/  IMAD.MOV.U32 R15, RZ, RZ, R0 ;  /* 0x000000ffff0f7224 */ /* 0x000fc600078e0000 */
[----:B------:R-:W3:Y:S01]  /*285d0*/  LDL R0, [R1+0xb08] ;  /* 0x000b080001007983 */ /* 0x000ee20000100800 */
[----:B--2---:R-:W-:Y:S03]  /*285e0*/  HMMA.16816.F32.BF16 R20, R16, R6, R20 ;  /* 0x000000061014723c */ /* 0x004fe60000041814 */
[----:B------:R-:W2:Y:S04]  /*285f0*/  LDL.LU.64 R6, [R1+0xc18] ;  /* 0x000c180001067983 */ /* 0x000ea80000300a00 */
[----:B------:R-:W2:-:S15]  /*28600*/  LDL.LU.64 R4, [R1+0xc10] ;  /* 0x000c100001047983 */ /* 0x000e9e0000300a00 */
[----:B------:R-:W-:-:S01]  /*28610*/  NOP ;  /* 0x0000000000007918 */ /* 0x000fc20000000000 */
[----:B------:R-:W-:Y:S04]  /*28620*/  STL.64 [R1+0x200], R20 ;  /* 0x0002001401007387 */ /* 0x000fe80000100a00 */
[----:B------:R0:W-:Y:S04]  /*28630*/  STL.64 [R1+0x208], R22 ;  /* 0x0002081601007387 */ /* 0x0001e80000100a00 */
[----:B0-----:R-:W4:Y:S04]  /*28640*/  LDL.LU R22, [R1+0xc8] ;  /* 0x0000c80001167983 */ /* 0x001f280000300800 */
[----:B------:R-:W4:Y:S01]  /*28650*/  LDL.LU R23, [R1+0xcc] ;  /* 0x0000cc0001177983 */ /* 0x000f220000300800 */
[----:B--2---:R-:W-:Y:S03]  /*28660*/  HMMA.16816.F32.BF16 R4, R16, R10, R4 ;  /* 0x0000000a1004723c */ /* 0x004fe60000041804 */
[----:B------:R-:W2:Y:S04]  /*28670*/  LDL.LU.64 R10, [R1+0xc08] ;  /* 0x000c0800010a7983 */ /* 0x000ea80000300a00 */
[----:B------:R-:W2:-:S15]  /*28680*/  LDL.LU.64 R8, [R1+0xc00] ;  /* 0x000c000001087983 */ /* 0x000e9e0000300a00 */
[----:B------:R-:W-:-:S01]  /*28690*/  NOP ;  /* 0x0000000000007918 */ /* 0x000fc20000000000 */
[----:B------:R-:W-:Y:S04]  /*286a0*/  STL.64 [R1+0x1f0], R4 ;  /* 0x0001f00401007387 */ /* 0x000fe80000100a00 */
[----:B------:R0:W-:Y:S02]  /*286b0*/  STL.64 [R1+0x1f8], R6 ;  /* 0x0001f80601007387 */ /* 0x0001e40000100a00 */
[----:B0-----:R-:W-:-:S05]  /*286c0*/  IMAD.MOV.U32 R6, RZ, RZ, R5 ;  /* 0x000000ffff067224 */ /* 0x001fca00078e0005 */
[----:B------:R0:W-:Y:S04]  /*286d0*/  STL [R1+0xb54], R6 ;  /* 0x000b540601007387 */ /* 0x0001e80000100800 */
[----:B0-----:R-:W3:Y:S04]  /*286e0*/  LDL.LU R6, [R1+0xd8] ;  /* 0x0000d80001067983 */ /* 0x001ee80000300800 */
[----:B------:R-:W3:Y:S01]  /*286f0*/  LDL.LU R7, [R1+0xdc] ;  /* 0x0000dc0001077983 */ /* 0x000ee20000300800 */
[----:B--2---:R-:W-:Y:S03]  /*28700*/  HMMA.16816.F32.BF16 R8, R16, R14, R8 ;  /* 0x0000000e1008723c */ /* 0x004fe60000041808 */
[----:B------:R-:W3:Y:S04]  /*28710*/  LDL.LU.64 R14, [R1+0xbf8] ;  /* 0x000bf800010e7983 */ /* 0x000ee80000300a00 */
[----:B------:R-:W3:-:S15]  /*28720*/  LDL.LU.64 R12, [R1+0xbf0] ;  /* 0x000bf000010c7983 */ /* 0x000ede0000300a00 */
[----:B------:R-:W-:-:S01]  /*28730*/  NOP ;  /* 0x0000000000007918 */ /* 0x000fc20000000000 */
[----:B------:R-:W-:Y:S04]  /*28740*/  STL.64 [R1+0x1e0], R8 ;  /* 0x0001e00801007387 */ /* 0x000fe80000100a00 */
[----:B------:R0:W-:Y:S01]  /*28750*/  STL.64 [R1+0x1e8], R10 ;  /* 0x0001e80a01007387 */ /* 0x0001e20000100a00 */
[----:B---3--:R-:W-:-:S15]  /*28760*/  HMMA.16816.F32.BF16 R12, R16, R6, R12 ;  /* 0x00000006100c723c */ /* 0x008fde000004180c */
[----:B------:R-:W-:-:S08]  /*28770*/  NOP ;  /* 0x0000000000007918 */ /* 0x000fd00000000000 */
[----:B------:R-:W-:Y:S01]  /*28780*/  STL.64 [R1+0x1d0], R12 ;  /* 0x0001d00c01007387 */ /* 0x000fe20000100a00 */
[----:B------:R-:W-:Y:S02]  /*28790*/  IMAD.MOV.U32 R5, RZ, RZ, R15 ;  /* 0x000000ffff057224 */ /* 0x000fe400078e000f */
[----:B------:R-:W-:Y:S01]  /*287a0*/  IMAD.MOV.U32 R7, RZ, RZ, R13 ;  /* 0x000000ffff077224 */ /* 0x000fe200078e000d */
[----:B------:R4:W-:Y:S01]  /*287b0*/  STL.64 [R1+0x1d8], R14 ;  /* 0x0001d80e01007387 */ /* 0x0009e20000100a00 */
[----:B0-----:R-:W-:Y:S02]  /*287c0*/  IMAD.MOV.U32 R11, RZ, RZ, R12 ;  /* 0x000000ffff0b7224 */ /* 0x001fe400078e000c */
[----:B----4-:R-:W-:Y:S03]  /*287d0*/  HMMA.16816.F32.BF16 R12, R16, R22, R24 ;  /* 0x00000016100c723c */ /* 0x010fe60000041818 */
[----:B------:R-:W-:Y:S04]  /*287e0*/  STL [R1+0xb60], R11 ;  /* 0x000b600b01007387 */ /* 0x000fe80000100800 */
[----:B------:R-:W-:Y:S04]  /*287f0*/  STL [R1+0xb5c], R7 ;  /* 0x000b5c0701007387 */ /* 0x000fe80000100800 */
[----:B------:R-:W-:-:S13]  /*28800*/  STL [R1+0xb58], R5 ;  /* 0x000b580501007387 */ /* 0x000fda0000100800 */
[----:B------:R-:W-:Y:S01]  /*28810*/  IMAD.MOV.U32 R4, RZ, RZ, R15 ;  /* 0x000000ffff047224 */ /* 0x000fe200078e000f */
[----:B------:R-:W-:Y:S04]  /*28820*/  STL.64 [R1+0x1b0], R12 ;  /* 0x0001b00c01007387 */ /* 0x000fe80000100a00 */
[----:B------:R-:W-:Y:S04]  /*28830*/  STL.64 [R1+0x1b8], R14 ;  /* 0x0001b80e01007387 */ /* 0x000fe80000100a00 */
[----:B------:R0:W-:Y:S04]  /*28840*/  STL [R1+0xb64], R4 ;  /* 0x000b640401007387 */ /* 0x0001e80000100800 */
[----:B0-----:R-:W2:Y:S04]  /*28850*/  LDL.LU R4, [R1+0x2e4] ;  /* 0x0002e40001047983 */ /* 0x001ea80000300800 */
[----:B--2---:R0:W-:Y:S04]  /*28860*/  STL [R1+0xbe4], R4 ;  /* 0x000be40401007387 */ /* 0x0041e80000100800 */
[----:B0-----:R-:W2:Y:S01]  /*28870*/  LDL.LU R4, [R1+0x2ec] ;  /* 0x0002ec0001047983 */ /* 0x001ea20000300800 */
[----:B------:R-:W-:-:S03]  /*28880*/  UIADD3 UR4, UR4, 0x1, URZ ;  /* 0x0000000104047890 */ /* 0x000fc6000fffe03f */
[----:B--2---:R0:W-:Y:S04]  /*28890*/  STL [R1+0xbe8], R4 ;  /* 0x000be80401007387 */ /* 0x0041e80000100800 */
        /* <DEDUP_REMOVED lines=27> */
[----:B------:R-:W-:-:S03]  /*28a50*/  ISETP.NE.U32.AND P0, PT, R0, UR4, PT ;  /* 0x0000000400007c0c */ /* 0x000fc6000bf05070 */
[----:B------:R-:W4:Y:S04]  /*28a60*/  LDL.LU R2, [R1+0xa84] ;  /* 0x000a840001027983 */ /* 0x000f280000300800 */
[----:B------:R-:W4:Y:S01]  /*28a70*/  LDL.LU R0, [R1+0x308] ;  /* 0x0003080001007983 */ /* 0x000f220000300800 */
[----:B--2---:R-:W-:-:S05]  /*28a80*/  IADD3 R4, P2, R4, UR13, RZ ;  /* 0x0000000d04047c10 */ /* 0x004fca000ff5e0ff */
[----:B------:R0:W-:Y:S04]  /*28a90*/  STL [R1+0x2f4], R4 ;  /* 0x0002f40401007387 */ /* 0x0001e80000100800 */
[----:B0-----:R-:W2:Y:S02]  /*28aa0*/  LDL.LU R4, [R1+0xbe8] ;  /* 0x000be80001047983 */ /* 0x001ea40000300800 */
[----:B--2---:R-:W-:-:S05]  /*28ab0*/  IADD3 R4, P1, R4, UR13, RZ ;  /* 0x0000000d04047c10 */ /* 0x004fca000ff3e0ff */
[----:B------:R0:W-:Y:S04]  /*28ac0*/  STL [R1+0x2ec], R4 ;  /* 0x0002ec0401007387 */ /* 0x0001e80000100800 */
[----:B0-----:R-:W2:Y:S01]  /*28ad0*/  LDL.LU R4, [R1+0xbe4] ;  /* 0x000be40001047983 */ /* 0x001ea20000300800 */
[----:B---3--:R-:W-:Y:S02]  /*28ae0*/  IADD3 R16, P6, R16, UR13, RZ ;  /* 0x0000000d10107c10 */ /* 0x008fe4000ffde0ff */
[----:B----4-:R-:W-:Y:S02]  /*28af0*/  IADD3 R17, P5, R17, UR13, RZ ;  /* 0x0000000d11117c10 */ /* 0x010fe4000ffbe0ff */
[----:B------:R-:W-:Y:S02]  /*28b00*/  IADD3 R18, P3, R18, UR13, RZ ;  /* 0x0000000d12127c10 */ /* 0x000fe4000ff7e0ff */
[----:B------:R-:W-:-:S02]  /*28b10*/  IADD3.X R19, R19, UR8, RZ, P2, !PT ;  /* 0x0000000813137c10 */ /* 0x000fc400097fe4ff */
[----:B------:R-:W-:Y:S02]  /*28b20*/  IADD3 R24, P2, R24, UR13, RZ ;  /* 0x0000000d18187c10 */ /* 0x000fe4000ff5e0ff */
[----:B------:R-:W-:Y:S02]  /*28b30*/  IADD3.X R25, R25, UR8, RZ, P1, !PT ;  /* 0x0000000819197c10 */ /* 0x000fe40008ffe4ff */
[----:B------:R-:W-:Y:S02]  /*28b40*/  IADD3 R26, P1, R26, UR12, RZ ;  /* 0x0000000c1a1a7c10 */ /* 0x000fe4000ff3e0ff */
[----:B------:R-:W-:Y:S02]  /*28b50*/  IADD3.X R7, R7, UR8, RZ, P6, !PT ;  /* 0x0000000807077c10 */ /* 0x000fe4000b7fe4ff */
        /* <DEDUP_REMOVED lines=13> */
[----:B--2---:R-:W-:-:S05]  /*28c30*/  IADD3 R4, P4, R4, UR13, RZ ;  /* 0x0000000d04047c10 */ /* 0x004fca000ff9e0ff */
[----:B------:R0:W-:Y:S04]  /*28c40*/  STL [R1+0x2e4], R4 ;  /* 0x0002e40401007387 */ /* 0x0001e80000100800 */
[----:B------:R-:W-:Y:S04]  /*28c50*/  STL [R1+0x2dc], R16 ;  /* 0x0002dc1001007387 */ /* 0x000fe80000100800 */
[----:B------:R-:W-:Y:S04]  /*28c60*/  STL [R1+0x2d4], R17 ;  /* 0x0002d41101007387 */ /* 0x000fe80000100800 */
[----:B------:R-:W-:Y:S01]  /*28c70*/  STL [R1+0x2cc], R18 ;  /* 0x0002cc1201007387 */ /* 0x000fe20000100800 */
[----:B------:R-:W-:-:S03]  /*28c80*/  IADD3.X R27, R27, UR8, RZ, P4, !PT ;  /* 0x000000081b1b7c10 */ /* 0x000fc6000a7fe4ff */
[----:B------:R-:W-:Y:S01]  /*28c90*/  STL [R1+0x2f0], R19 ;  /* 0x0002f01301007387 */ /* 0x000fe20000100800 */
[----:B------:R-:W-:-:S03]  /*28ca0*/  IADD3 R5, P4, R5, UR12, RZ ;  /* 0x0000000c05057c10 */ /* 0x000fc6000ff9e0ff */
        /* <DEDUP_REMOVED lines=23> */
[----:B0-----:R-:W2:Y:S01]  /*28e20*/  LDL.LU R4, [R1+0xa74] ;  /* 0x000a740001047983 */ /* 0x001ea20000300800 */
[----:B------:R-:W-:-:S02]  /*28e30*/  IADD3.X R3, R3, UR9, RZ, P3, !PT ;  /* 0x0000000903037c10 */ /* 0x000fc40009ffe4ff */
[----:B------:R-:W-:-:S03]  /*28e40*/  IADD3 R2, P3, R2, UR12, RZ ;  /* 0x0000000c02027c10 */ /* 0x000fc6000ff7e0ff */
[----:B------:R-:W-:Y:S04]  /*28e50*/  STL [R1+0x30c], R3 ;  /* 0x00030c0301007387 */ /* 0x000fe80000100800 */
[----:B--2---:R0:W-:Y:S04]  /*28e60*/  STL [R1+0xbdc], R4 ;  /* 0x000bdc0401007387 */ /* 0x0041e80000100800 */
[----:B------:R-:W-:Y:S04]  /*28e70*/  STL [R1+0xa84], R2 ;  /* 0x000a840201007387 */ /* 0x000fe80000100800 */
[----:B0-----:R-:W2:Y:S01]  /*28e80*/  LDL.LU R4, [R1+0x304] ;  /* 0x0003040001047983 */ /* 0x001ea20000300800 */
[----:B------:R-:W-:-:S05]  /*28e90*/  IADD3.X R0, R0, UR9, RZ, P2, !PT ;  /* 0x0000000900007c10 */ /* 0x000fca00097fe4ff */
[----:B------:R-:W-:Y:S04]  /*28ea0*/  STL [R1+0x308], R0 ;  /* 0x0003080001007387 */ /* 0x000fe80000100800 */
        /* <DEDUP_REMOVED lines=30> */
[----:B--2---:R-:W-:-:S05]  /*29090*/  IADD3 R4, P2, R4, UR12, RZ ;  /* 0x0000000c04047c10 */ /* 0x004fca000ff5e0ff */
[----:B------:R0:W-:Y:S04]  /*290a0*/  STL [R1+0xa7c], R4 ;  /* 0x000a7c0401007387 */ /* 0x0001e80000100800 */
[----:B0-----:R-:W2:Y:S02]  /*290b0*/  LDL.LU R4, [R1+0xbe0] ;  /* 0x000be00001047983 */ /* 0x001ea40000300800 */
[----:B--2---:R-:W-:-:S05]  /*290c0*/  IADD3.X R4, R4, UR9, RZ, P1, !PT ;  /* 0x0000000904047c10 */ /* 0x004fca0008ffe4ff */
[----:B------:R0:W-:Y:S04]  /*290d0*/  STL [R1+0x304], R4 ;  /* 0x0003040401007387 */ /* 0x0001e80000100800 */
[----:B0-----:R-:W2:Y:S01]  /*290e0*/  LDL.LU R4, [R1+0xbdc] ;  /* 0x000bdc0001047983 */ /* 0x001ea20000300800 */
[----:B---3--:R-:W-:Y:S02]  /*290f0*/  IADD3.X R16, R16, UR9, RZ, P4, !PT ;  /* 0x0000000910107c10 */ /* 0x008fe4000a7fe4ff */
[----:B----4-:R-:W-:Y:S02]  /*29100*/  IADD3 R17, P4, R17, UR12, RZ ;  /* 0x0000000c11117c10 */ /* 0x010fe4000ff9e0ff */
[----:B------:R-:W-:Y:S02]  /*29110*/  IADD3.X R18, R18, UR9, RZ, P6, !PT ;  /* 0x0000000912127c10 */ /* 0x000fe4000b7fe4ff */
[----:B------:R-:W-:-:S02]  /*29120*/  IADD3 R19, P6, R19, UR12, RZ ;  /* 0x0000000c13137c10 */ /* 0x000fc4000ffde0ff */
[----:B------:R-:W-:Y:S02]  /*29130*/  IADD3.X R24, R24, UR9, RZ, P5, !PT ;  /* 0x0000000918187c10 */ /* 0x000fe4000affe4ff */
[----:B------:R-:W-:Y:S02]  /*29140*/  IADD3 R25, P5, R25, UR12, RZ ;  /* 0x0000000c19197c10 */ /* 0x000fe4000ffbe0ff */
[----:B------:R-:W-:Y:S02]  /*29150*/  IADD3.X R26, R26, UR9, RZ, P3, !PT ;  /* 0x000000091a1a7c10 */ /* 0x000fe40009ffe4ff */
[----:B------:R-:W-:Y:S02]  /*29160*/  IADD3 R27, P3, R27, UR12, RZ ;  /* 0x0000000c1b1b7c10 */ /* 0x000fe4000ff7e0ff */
        /* <DEDUP_REMOVED lines=13> */
[----:B--2---:R-:W-:-:S05]  /*29240*/  IADD3 R4, P1, R4, UR12, RZ ;  /* 0x0000000c04047c10 */ /* 0x004fca000ff3e0ff */
[----:B------:R0:W-:Y:S04]  /*29250*/  STL [R1+0xa74], R4 ;  /* 0x000a740401007387 */ /* 0x0001e80000100800 */
        /* <DEDUP_REMOVED lines=29> */
[----:B0-----:R-:W2:Y:S01]  /*29430*/  LDL.LU R4, [R1+0xa20] ;  /* 0x000a200001047983 */ /* 0x001ea20000300800 */
[----:B------:R-:W-:-:S02]  /*29440*/  IADD3 R3, P4, R3, UR12, RZ ;  /* 0x0000000c03037c10 */ /* 0x000fc4000ff9e0ff */
[----:B------:R-:W-:-:S03]  /*29450*/  IADD3.X R2, R2, UR9, RZ, P6, !PT ;  /* 0x0000000902027c10 */ /* 0x000fc6000b7fe4ff */
[----:B------:R-:W-:Y:S04]  /*29460*/  STL [R1+0xa0c], R3 ;  /* 0x000a0c0301007387 */ /* 0x000fe80000100800 */
[----:B--2---:R0:W-:Y:S04]  /*29470*/  STL [R1+0xbd4], R4 ;  /* 0x000bd40401007387 */ /* 0x0041e80000100800 */
[----:B------:R-:W-:Y:S04]  /*29480*/  STL [R1+0xa30], R2 ;  /* 0x000a300201007387 */ /* 0x000fe80000100800 */
[----:B0-----:R-:W2:Y:S01]  /*29490*/  LDL.LU R4, [R1+0x9fc] ;  /* 0x0009fc0001047983 */ /* 0x001ea20000300800 */
[----:B------:R-:W-:-:S05]  /*294a0*/  IADD3 R0, P6, R0, UR12, RZ ;  /* 0x0000000c00007c10 */ /* 0x000fca000ffde0ff */
[----:B------:R-:W-:Y:S04]  /*294b0*/  STL [R1+0xa04], R0 ;  /* 0x000a040001007387 */ /* 0x000fe80000100800 */
[----:B--2---:R0:W-:Y:S04]  /*294c0*/  STL [R1+0xbd8], R4 ;  /* 0x000bd80401007387 */ /* 0x0041e80000100800 */
[----:B0-----:R-:W2:Y:S04]  /*294d0*/  LDL.LU R4, [R1+0xa28] ;  /* 0x000a280001047983 */ /* 0x001ea80000300800 */
[----:B------:R-:W3:Y:S04]  /*294e0*/  LDL.LU R16, [R1+0x9f4] ;  /* 0x0009f40001107983 */ /* 0x000ee80000300800 */
[----:B------:R-:W4:Y:S04]  /*294f0*/  LDL.LU R17, [R1+0xa18] ;  /* 0x000a180001117983 */ /* 0x000f280000300800 */
[----:B------:R-:W3:Y:S04]  /*29500*/  LDL.LU R18, [R1+0x9ec] ;  /* 0x0009ec0001127983 */ /* 0x000ee80000300800 */
        /* <DEDUP_REMOVED lines=24> */
[----:B------:R-:W3:Y:S01]  /*29690*/  LDL.LU R0, [R1+0x9b0] ;  /* 0x0009b00001007983 */ /* 0x000ee20000300800 */
[----:B--2---:R-:W-:-:S05]  /*296a0*/  IADD3.X R4, R4, UR9, RZ, P5, !PT ;  /* 0x0000000904047c10 */ /* 0x004fca000affe4ff */
[----:B------:R0:W-:Y:S04]  /*296b0*/  STL [R1+0xa28], R4 ;  /* 0x000a280401007387 */ /* 0x0001e80000100800 */
[----:B0-----:R-:W2:Y:S02]  /*296c0*/  LDL.LU R4, [R1+0xbd8] ;  /* 0x000bd80001047983 */ /* 0x001ea40000300800 */
[----:B--2---:R-:W-:-:S05]  /*296d0*/  IADD3 R4, P5, R4, UR12, RZ ;  /* 0x0000000c04047c10 */ /* 0x004fca000ffbe0ff */
[----:B------:R0:W-:Y:S04]  /*296e0*/  STL [R1+0x9fc], R4 ;  /* 0x0009fc0401007387 */ /* 0x0001e80000100800 */
[----:B0-----:R-:W2:Y:S01]  /*296f0*/  LDL.LU R4, [R1+0xbd4] ;  /* 0x000bd40001047983 */ /* 0x001ea20000300800 */
[----:B----4-:R-:W-:Y:S02]  /*29700*/  IADD3.X R17, R17, UR9, RZ, P2, !PT ;  /* 0x0000000911117c10 */ /* 0x010fe400097fe4ff */
[----:B---3--:R-:W-:Y:S02]  /*29710*/  IADD3 R18, P2, R18, UR12, RZ ;  /* 0x0000000c12127c10 */ /* 0x008fe4000ff5e0ff */
        /* <DEDUP_REMOVED lines=18> */
[----:B--2---:R-:W-:Y:S02]  /*29840*/  IADD3.X R4, R4, UR9, RZ, P3, !PT ;  /* 0x0000000904047c10 */ /* 0x004fe40009ffe4ff */
[----:B------:R-:W-:-:S03]  /*29850*/  IADD3 R16, P3, R16, UR12, RZ ;  /* 0x0000000c10107c10 */ /* 0x000fc6000ff7e0ff */
[----:B------:R0:W-:Y:S04]  /*29860*/  STL [R1+0xa20], R4 ;  /* 0x000a200401007387 */ /* 0x0001e80000100800 */
        /* <DEDUP_REMOVED lines=1260> */
[----:B--2---:R-:W-:-:S05]  /*2e730*/  IADD3 R4, P4, R4, UR12, RZ ;  /* 0x0000000c04047c10 */ /* 0x004fca000ff9e0ff */
        /* <DEDUP_REMOVED lines=27> */
[----:B------:R0:W-:Y:S04]  /*2e8f0*/  STL [R1+0x378], R23 ;  /* 0x0003781701007387 */ /* 0x0001e80000100800 */
[----:B------:R-:W-:Y:S04]  /*2e900*/  STL [R1+0x34c], R29 ;  /* 0x00034c1d01007387 */ /* 0x000fe80000100800 */
[----:B------:R-:W-:Y:S04]  /*2e910*/  STL [R1+0x370], R28 ;  /* 0x0003701c01007387 */ /* 0x000fe80000100800 */
[----:B0-----:R-:W2:Y:S04]  /*2e920*/  LDL.LU R23, [R1+0x360] ;  /* 0x0003600001177983 */ /* 0x001ea80000300800 */
[----:B------:R-:W-:Y:S04]  /*2e930*/  STL [R1+0x344], R3 ;  /* 0x0003440301007387 */ /* 0x000fe80000100800 */
[----:B------:R-:W3:Y:S01]  /*2e940*/  LDL.LU R4, [R1+0x358] ;  /* 0x0003580001047983 */ /* 0x000ee20000300800 */
[----:B------:R-:W-:-:S02]  /*2e950*/  IADD3.X R2, R2, UR9, RZ, P5, !PT ;  /* 0x0000000902027c10 */ /* 0x000fc4000affe4ff */
[----:B------:R-:W-:-:S03]  /*2e960*/  IADD3 R0, P5, R0, UR12, RZ ;  /* 0x0000000c00007c10 */ /* 0x000fc6000ffbe0ff */
[----:B------:R-:W-:Y:S04]  /*2e970*/  STL [R1+0x368], R2 ;  /* 0x0003680201007387 */ /* 0x000fe80000100800 */
[----:B---3--:R0:W-:Y:S04]  /*2e980*/  STL [R1+0xb68], R4 ;  /* 0x000b680401007387 */ /* 0x0081e80000100800 */
[----:B------:R1:W-:Y:S04]  /*2e990*/  STL [R1+0x33c], R0 ;  /* 0x00033c0001007387 */ /* 0x0003e80000100800 */
        /* <DEDUP_REMOVED lines=9> */
[----:B-1----:R-:W4:Y:S04]  /*2ea30*/  LDL.LU R0, [R1+0xaf8] ;  /* 0x000af80001007983 */ /* 0x002f280000300800 */
        /* <DEDUP_REMOVED lines=14> */
[----:B--2---:R-:W-:-:S03]  /*2eb20*/  IADD3.X R23, R23, UR9, RZ, P3, !PT ;  /* 0x0000000917177c10 */ /* 0x004fc60009ffe4ff */
[----:B------:R-:W2:Y:S04]  /*2eb30*/  LDL.LU R10, [R1+0xab8] ;  /* 0x000ab800010a7983 */ /* 0x000ea80000300800 */
[----:B------:R-:W2:Y:S04]  /*2eb40*/  LDL.LU R20, [R1+0xac0] ;  /* 0x000ac00001147983 */ /* 0x000ea80000300800 */
[----:B------:R-:W2:Y:S04]  /*2eb50*/  LDL.LU R21, [R1+0xac8] ;  /* 0x000ac80001157983 */ /* 0x000ea80000300800 */
[----:B------:R-:W2:Y:S04]  /*2eb60*/  LDL.LU R22, [R1+0xad0] ;  /* 0x000ad00001167983 */ /* 0x000ea80000300800 */
[----:B------:R0:W-:Y:S04]  /*2eb70*/  STL [R1+0x360], R23 ;  /* 0x0003601701007387 */ /* 0x0001e80000100800 */
[----:B0-----:R-:W2:Y:S01]  /*2eb80*/  LDL.LU R23, [R1+0x2f8] ;  /* 0x0002f80001177983 */ /* 0x001ea20000300800 */
[----:B---3--:R-:W-:-:S05]  /*2eb90*/  IADD3 R4, P3, R4, UR12, RZ ;  /* 0x0000000c04047c10 */ /* 0x008fca000ff7e0ff */
[----:B------:R0:W-:Y:S04]  /*2eba0*/  STL [R1+0xabc], R4 ;  /* 0x000abc0401007387 */ /* 0x0001e80000100800 */
[----:B0-----:R-:W3:Y:S01]  /*2ebb0*/  LDL.LU R4, [R1+0xb68] ;  /* 0x000b680001047983 */ /* 0x001ee20000300800 */
[----:B----4-:R-:W-:Y:S02]  /*2ebc0*/  IADD3.X R7, R7, UR9, RZ, P1, !PT ;  /* 0x0000000907077c10 */ /* 0x010fe40008ffe4ff */
[----:B------:R-:W-:Y:S02]  /*2ebd0*/  IADD3 R5, P1, R5, UR12, RZ ;  /* 0x0000000c05057c10 */ /* 0x000fe4000ff3e0ff */
[----:B------:R-:W-:Y:S02]  /*2ebe0*/  IADD3.X R6, R6, UR9, RZ, P4, !PT ;  /* 0x0000000906067c10 */ /* 0x000fe4000a7fe4ff */
[----:B------:R-:W-:-:S02]  /*2ebf0*/  IADD3 R29, P4, R29, UR12, RZ ;  /* 0x0000000c1d1d7c10 */ /* 0x000fc4000ff9e0ff */
[----:B------:R-:W-:Y:S02]  /*2ec00*/  IADD3.X R28, R28, UR9, RZ, P6, !PT ;  /* 0x000000091c1c7c10 */ /* 0x000fe4000b7fe4ff */
[----:B------:R-:W-:Y:S02]  /*2ec10*/  IADD3 R3, P6, R3, UR12, RZ ;  /* 0x0000000c03037c10 */ /* 0x000fe4000ffde0ff */
[----:B------:R-:W-:Y:S02]  /*2ec20*/  IADD3.X R2, R2, UR9, RZ, P5, !PT ;  /* 0x0000000902027c10 */ /* 0x000fe4000affe4ff */
[----:B------:R-:W-:Y:S02]  /*2ec30*/  IADD3 R0, P5, R0, UR12, RZ ;  /* 0x0000000c00007c10 */ /* 0x000fe4000ffbe0ff */
[----:B---3--:R-:W-:Y:S02]  /*2ec40*/  IADD3.X R4, R4, UR9, RZ, P2, !PT ;  /* 0x0000000904047c10 */ /* 0x008fe400097fe4ff */
[----:B------:R-:W-:-:S03]  /*2ec50*/  IADD3 R11, P2, R11, UR12, RZ ;  /* 0x0000000c0b0b7c10 */ /* 0x000fc6000ff5e0ff */
[----:B------:R0:W-:Y:S04]  /*2ec60*/  STL [R1+0x358], R4 ;  /* 0x0003580401007387 */ /* 0x0001e80000100800 */
[----:B0-----:R1:W5:Y:S04]  /*2ec70*/  LDL.LU R4, [R1+0xb64] ;  /* 0x000b640001047983 */ /* 0x0013680000300800 */
        /* <DEDUP_REMOVED lines=17> */
[----:B0-----:R-:W3:Y:S01]  /*2ed90*/  LDL.LU R0, [R1+0xb40] ;  /* 0x000b400001007983 */ /* 0x001ee20000300800 */
[----:B------:R-:W-:-:S02]  /*2eda0*/  IADD3.X R16, R16, UR9, RZ, P3, !PT ;  /* 0x0000000910107c10 */ /* 0x000fc40009ffe4ff */
[----:B------:R-:W-:Y:S02]  /*2edb0*/  IADD3 R17, P3, R17, UR12, RZ ;  /* 0x0000000c11117c10 */ /* 0x000fe4000ff7e0ff */
[----:B------:R-:W-:Y:S02]  /*2edc0*/  IADD3.X R18, R18, UR9, RZ, P2, !PT ;  /* 0x0000000912127c10 */ /* 0x000fe400097fe4ff */
[----:B------:R-:W-:Y:S02]  /*2edd0*/  IADD3 R19, P2, R19, UR12, RZ ;  /* 0x0000000c13137c10 */ /* 0x000fe4000ff5e0ff */
[----:B------:R-:W-:Y:S01]  /*2ede0*/  IADD3.X R24, R24, UR9, RZ, P1, !PT ;  /* 0x0000000918187c10 */ /* 0x000fe20008ffe4ff */
[----:B------:R-:W-:Y:S01]  /*2edf0*/  STL [R1+0x334], R16 ;  /* 0x0003341001007387 */ /* 0x000fe20000100800 */
[----:B------:R-:W-:-:S03]  /*2ee00*/  IADD3 R25, P1, R25, UR12, RZ ;  /* 0x0000000c19197c10 */ /* 0x000fc6000ff3e0ff */
[----:B------:R-:W-:Y:S01]  /*2ee10*/  STL [R1+0xaf4], R17 ;  /* 0x000af41101007387 */ /* 0x000fe20000100800 */
[----:B------:R-:W-:-:S03]  /*2ee20*/  IADD3.X R26, R26, UR9, RZ, P4, !PT ;  /* 0x000000091a1a7c10 */ /* 0x000fc6000a7fe4ff */
        /* <DEDUP_REMOVED lines=15> */
[----:B--2---:R-:W-:-:S03]  /*2ef20*/  IADD3.X R10, R10, UR9, RZ, P2, !PT ;  /* 0x000000090a0a7c10 */ /* 0x004fc600097fe4ff */
[----:B------:R-:W-:Y:S01]  /*2ef30*/  STL [R1+0x320], R14 ;  /* 0x0003200e01007387 */ /* 0x000fe20000100800 */
[----:B------:R-:W-:-:S03]  /*2ef40*/  IADD3.X R20, R20, UR9, RZ, P1, !PT ;  /* 0x0000000914147c10 */ /* 0x000fc60008ffe4ff */
[----:B------:R-:W-:Y:S04]  /*2ef50*/  STL [R1+0xae0], R15 ;  /* 0x000ae00f01007387 */ /* 0x000fe80000100800 */
[----:B------:R-:W-:Y:S01]  /*2ef60*/  STL [R1+0x31c], R8 ;  /* 0x00031c0801007387 */ /* 0x000fe20000100800 */
[----:B------:R-:W-:-:S03]  /*2ef70*/  IADD3.X R21, R21, UR9, RZ, P4, !PT ;  /* 0x0000000915157c10 */ /* 0x000fc6000a7fe4ff */
[----:B------:R-:W-:Y:S01]  /*2ef80*/  STL [R1+0x2fc], R9 ;  /* 0x0002fc0901007387 */ /* 0x000fe20000100800 */
[----:B------:R-:W-:-:S03]  /*2ef90*/  IADD3.X R22, R22, UR9, RZ, P6, !PT ;  /* 0x0000000916167c10 */ /* 0x000fc6000b7fe4ff */
[----:B------:R-:W-:Y:S04]  /*2efa0*/  STL [R1+0xab8], R10 ;  /* 0x000ab80a01007387 */ /* 0x000fe80000100800 */
[----:B------:R-:W-:Y:S01]  /*2efb0*/  STL [R1+0xac0], R20 ;  /* 0x000ac01401007387 */ /* 0x000fe20000100800 */
[----:B------:R-:W-:Y:S02]  /*2efc0*/  IADD3.X R23, R23, UR8, RZ, P3, !PT ;  /* 0x0000000817177c10 */ /* 0x000fe40009ffe4ff */
[----:B---3--:R-:W-:-:S05]  /*2efd0*/  IADD3.X R0, R0, UR9, RZ, P5, !PT ;  /* 0x0000000900007c10 */ /* 0x008fca000affe4ff */
[----:B------:R0:W-:Y:S04]  /*2efe0*/  STL [R1+0xad8], R0 ;  /* 0x000ad80001007387 */ /* 0x0001e80000100800 */
[----:B------:R1:W-:Y:S04]  /*2eff0*/  STL [R1+0xac8], R21 ;  /* 0x000ac81501007387 */ /* 0x0003e80000100800 */
[----:B0-----:R1:W5:Y:S04]  /*2f000*/  LDL.LU R0, [R1+0xb3c] ;  /* 0x000b3c0001007983 */ /* 0x0013680000300800 */
[----:B------:R1:W-:Y:S04]  /*2f010*/  STL [R1+0xad0], R22 ;  /* 0x000ad01601007387 */ /* 0x0003e80000100800 */
[----:B------:R1:W-:Y:S01]  /*2f020*/  STL [R1+0x2f8], R23 ;  /* 0x0002f81701007387 */ /* 0x0003e20000100800 */
[----:B------:R-:W-:Y:S05]  /*2f030*/  @P0 BRA `(.L_x_2) ;  /* 0xfffffea400c00947 */ /* 0x000fea000383ffff */
[----:B-----5:R0:W-:Y:S04]  /*2f040*/  STL [R1+0xb88], R7 ;  /* 0x000b880701007387 */ /* 0x0201e80000100800 */
[----:B0-----:R-:W2:Y:S04]  /*2f050*/  LDL.LU R7, [R1+0x1c8] ;  /* 0x0001c80001077983 */ /* 0x001ea80000300800 */
[----:B--2---:R0:W-:Y:S04]  /*2f060*/  STL [R1+0xb90], R7 ;  /* 0x000b900701007387 */ /* 0x0041e80000100800 */
        /* <DEDUP_REMOVED lines=12> */
[----:B------:R2:W-:Y:S01]  /*2f130*/  STL [R1+0xb84], R6 ;  /* 0x000b840601007387 */ /* 0x0005e20000100800 */
[----:B0-----:R-:W-:-:S03]  /*2f140*/  IMAD.MOV.U32 R7, RZ, RZ, R5 ;  /* 0x000000ffff077224 */ /* 0x001fc600078e0005 */
[----:B--2---:R-:W2:Y:S04]  /*2f150*/  LDL.LU R6, [R1+0x1b4] ;  /* 0x0001b40001067983 */ /* 0x004ea80000300800 */
        /* <DEDUP_REMOVED lines=15> */
[----:B------:R-:W2:Y:S01]  /*2f250*/  LDL.LU R5, [R1+0x214] ;  /* 0x0002140001057983 */ /* 0x000ea20000300800 */
[----:B0-----:R-:W-:-:S03]  /*2f260*/  IMAD.MOV.U32 R6, RZ, RZ, R4 ;  /* 0x000000ffff067224 */ /* 0x001fc600078e0004 */
[----:B--2---:R0:W-:Y:S04]  /*2f270*/  STL [R1+0xb80], R5 ;  /* 0x000b800501007387 */ /* 0x0041e80000100800 */
[----:B0-----:R-:W2:Y:S04]  /*2f280*/  LDL.LU R5, [R1+0x1e4] ;  /* 0x0001e40001057983 */ /* 0x001ea80000300800 */
[----:B------:R0:W-:Y:S04]  /*2f290*/  STL [R1+0xb78], R11 ;  /* 0x000b780b01007387 */ /* 0x0001e80000100800 */
[----:B0-----:R-:W3:Y:S04]  /*2f2a0*/  LDL.LU R11, [R1+0x224] ;  /* 0x00022400010b7983 */ /* 0x001ee80000300800 */
[----:B---3--:R0:W-:Y:S04]  /*2f2b0*/  STL [R1+0xb7c], R11 ;  /* 0x000b7c0b01007387 */ /* 0x0081e80000100800 */
[----:B0-----:R-:W3:Y:S04]  /*2f2c0*/  LDL.LU R11, [R1+0x204] ;  /* 0x00020400010b7983 */ /* 0x001ee80000300800 */
[----:B------:R-:W4:Y:S04]  /*2f2d0*/  LDL.LU R4, [R1+0x1c4] ;  /* 0x0001c40001047983 */ /* 0x000f280000300800 */
[----:B------:R-:W2:Y:S04]  /*2f2e0*/  LDL.LU R10, [R1+0x1f0] ;  /* 0x0001f000010a7983 */ /* 0x000ea80000300800 */
[----:B--2---:R0:W-:Y:S04]  /*2f2f0*/  STL [R1+0xb74], R10 ;  /* 0x000b740a01007387 */ /* 0x0041e80000100800 */
[----:B0-----:R-:W2:Y:S04]  /*2f300*/  LDL.LU R10, [R1+0x1b0] ;  /* 0x0001b000010a7983 */ /* 0x001ea80000300800 */
[----:B------:R-:W3:Y:S04]  /*2f310*/  LDL.LU R9, [R1+0x210] ;  /* 0x0002100001097983 */ /* 0x000ee80000300800 */
[----:B---3--:R0:W-:Y:S04]  /*2f320*/  STL [R1+0xb70], R9 ;  /* 0x000b700901007387 */ /* 0x0081e80000100800 */
[----:B0-----:R-:W3:Y:S04]  /*2f330*/  LDL.LU R9, [R1+0x1e0] ;  /* 0x0001e00001097983 */ /* 0x001ee80000300800 */
[----:B------:R-:W4:Y:S04]  /*2f340*/  LDL.LU R8, [R1+0x1c0] ;  /* 0x0001c00001087983 */ /* 0x000f280000300800 */
[----:B----4-:R0:W-:Y:S04]  /*2f350*/  STL [R1+0xb6c], R8 ;  /* 0x000b6c0801007387 */ /* 0x0101e80000100800 */
[----:B0-----:R-:W4:Y:S04]  /*2f360*/  LDL.LU R8, [R1+0x200] ;  /* 0x0002000001087983 */ /* 0x001f280000300800 */
        /* <DEDUP_REMOVED lines=21> */
[----:B------:R0:W-:Y:S04]  /*2f4c0*/  STL [R1+0xb48], R28 ;  /* 0x000b481c01007387 */ /* 0x0001e80000100800 */
[----:B0-----:R-:W3:Y:S01]  /*2f4d0*/  LDL.LU R28, [R1+0x298] ;  /* 0x00029800011c7983 */ /* 0x001ee20000300800 */
[----:B------:R-:W-:-:S03]  /*2f4e0*/  F2FP.BF16.F32.PACK_AB R7, R6, R7 ;  /* 0x000000070607723e */ /* 0x000fc600000010ff */
[----:B---3--:R0:W-:Y:S04]  /*2f4f0*/  STL [R1+0xb4c], R28 ;  /* 0x000b4c1c01007387 */ /* 0x0081e80000100800 */
[----:B0-----:R-:W3:Y:S04]  /*2f500*/  LDL.LU R28, [R1+0x278] ;  /* 0x00027800011c7983 */ /* 0x001ee80000300800 */
[----:B------:R-:W3:Y:S04]  /*2f510*/  LDL.LU R16, [R1+0x2b8] ;  /* 0x0002b80001107983 */ /* 0x000ee80000300800 */
[----:B------:R0:W-:Y:S04]  /*2f520*/  STL [R1+0xb44], R29 ;  /* 0x000b441d01007387 */ /* 0x0001e80000100800 */
[----:B0-----:R-:W3:Y:S04]  /*2f530*/  LDL.LU R29, [R1+0x234] ;  /* 0x00023400011d7983 */ /* 0x001ee80000300800 */
[----:B-1----:R-:W3:Y:S04]  /*2f540*/  LDL.LU R23, [R1+0x244] ;  /* 0x0002440001177983 */ /* 0x002ee80000300800 */
[----:B------:R0:W-:Y:S04]  /*2f550*/  STL [R1+0xb40], R2 ;  /* 0x000b400201007387 */ /* 0x0001e80000100800 */
[----:B0-----:R-:W3:Y:S04]  /*2f560*/  LDL.LU R2, [R1+0x254] ;  /* 0x0002540001027983 */ /* 0x001ee80000300800 */
[----:B------:R-:W3:Y:S04]  /*2f570*/  LDL.LU R22, [R1+0x264] ;  /* 0x0002640001167983 */ /* 0x000ee80000300800 */
[----:B------:R0:W-:Y:S04]  /*2f580*/  STL [R1+0xb3c], R3 ;  /* 0x000b3c0301007387 */ /* 0x0001e80000100800 */
[----:B0-----:R-:W3:Y:S04]  /*2f590*/  LDL.LU R3, [R1+0x274] ;  /* 0x0002740001037983 */ /* 0x001ee80000300800 */
[----:B------:R-:W3:Y:S04]  /*2f5a0*/  LDL.LU R21, [R1+0x284] ;  /* 0x0002840001157983 */ /* 0x000ee80000300800 */
[----:B------:R-:W3:Y:S04]  /*2f5b0*/  LDL.LU R0, [R1+0x294] ;  /* 0x0002940001007983 */ /* 0x000ee80000300800 */
[----:B------:R-:W3:Y:S04]  /*2f5c0*/  LDL.LU R20, [R1+0x2b4] ;  /* 0x0002b40001147983 */ /* 0x000ee80000300800 */
[----:B------:R-:W3:Y:S04]  /*2f5d0*/  LDL.LU R24, [R1+0x230] ;  /* 0x0002300001187983 */ /* 0x000ee80000300800 */
[----:B------:R-:W3:Y:S04]  /*2f5e0*/  LDL.LU R27, [R1+0x240] ;  /* 0x00024000011b7983 */ /* 0x000ee80000300800 */
[----:B------:R-:W3:Y:S04]  /*2f5f0*/  LDL.LU R25, [R1+0x250] ;  /* 0x0002500001197983 */ /* 0x000ee80000300800 */
[----:B------:R-:W3:Y:S04]  /*2f600*/  LDL.LU R26, [R1+0x260] ;  /* 0x00026000011a7983 */ /* 0x000ee80000300800 */
[----:B------:R-:W4:Y:S04]  /*2f610*/  LDL.LU R6, [R1+0xbc4] ;  /* 0x000bc40001067983 */ /* 0x000f280000300800 */
[----:B------:R0:W-:Y:S04]  /*2f620*/  STL [R1+0x1c], R7 ;  /* 0x00001c0701007387 */ /* 0x0001e80000100800 */
[----:B0-----:R-:W4:Y:S02]  /*2f630*/  LDL.LU R7, [R1+0xbc0] ;  /* 0x000bc00001077983 */ /* 0x001f240000300800 */
[----:B----4-:R-:W-:-:S02]  /*2f640*/  F2FP.BF16.F32.PACK_AB R7, R6, R7 ;  /* 0x000000070607723e */ /* 0x010fc400000010ff */
        /* <DEDUP_REMOVED lines=25> */
[----:B------:R0:W-:Y:S04]  /*2f7e0*/  STL [R1], R7 ;  /* 0x0000000701007387 */ /* 0x0001e80000100800 */
[----:B0-----:R-:W4:Y:S02]  /*2f7f0*/  LDL.LU R7, [R1+0xb88] ;  /* 0x000b880001077983 */ /* 0x001f240000300800 */
[----:B----4-:R-:W-:-:S02]  /*2f800*/  F2FP.BF16.F32.PACK_AB R7, R6, R7 ;  /* 0x000000070607723e */ /* 0x010fc400000010ff */
[----:B------:R-:W4:Y:S02]  /*2f810*/  LDL.LU R6, [R1+0xb84] ;  /* 0x000b840001067983 */ /* 0x000f240000300800 */
[----:B----4-:R-:W-:Y:S02]  /*2f820*/  F2FP.BF16.F32.PACK_AB R6, R5, R6 ;  /* 0x000000060506723e */ /* 0x010fe400000010ff */
[----:B------:R-:W4:Y:S02]  /*2f830*/  LDL.LU R5, [R1+0xb80] ;  /* 0x000b800001057983 */ /* 0x000f240000300800 */
[----:B----4-:R-:W-:Y:S02]  /*2f840*/  F2FP.BF16.F32.PACK_AB R5, R11, R5 ;  /* 0x000000050b05723e */ /* 0x010fe400000010ff */
[----:B------:R-:W4:Y:S02]  /*2f850*/  LDL.LU R11, [R1+0xb7c] ;  /* 0x000b7c00010b7983 */ /* 0x000f240000300800 */
        /* <DEDUP_REMOVED lines=19> */
[----:B------:R-:W2:Y:S02]  /*2f990*/  LDL.LU R18, [R1+0xb54] ;  /* 0x000b540001127983 */ /* 0x000ea40000300800 */
[----:B--2---:R-:W-:Y:S02]  /*2f9a0*/  F2FP.BF16.F32.PACK_AB R18, R17, R18 ;  /* 0x000000121112723e */ /* 0x004fe400000010ff */
[----:B------:R-:W3:Y:S02]  /*2f9b0*/  LDL.LU R17, [R1+0xb50] ;  /* 0x000b500001117983 */ /* 0x000ee40000300800 */
[----:B---3--:R-:W-:Y:S02]  /*2f9c0*/  F2FP.BF16.F32.PACK_AB R17, R28, R17 ;  /* 0x000000111c11723e */ /* 0x008fe400000010ff */
[----:B------:R-:W2:Y:S01]  /*2f9d0*/  LDL.LU R28, [R1+0xb4c] ;  /* 0x000b4c00011c7983 */ /* 0x000ea20000300800 */
[----:B------:R-:W-:Y:S02]  /*2f9e0*/  F2FP.BF16.F32.PACK_AB R23, R29, R23 ;  /* 0x000000171d17723e */ /* 0x000fe400000010ff */
[----:B------:R-:W-:-:S02]  /*2f9f0*/  F2FP.BF16.F32.PACK_AB R22, R2, R22 ;  /* 0x000000160216723e */ /* 0x000fc400000010ff */
[----:B------:R-:W-:Y:S02]  /*2fa00*/  F2FP.BF16.F32.PACK_AB R21, R3, R21 ;  /* 0x000000150315723e */ /* 0x000fe400000010ff */
[----:B--2---:R-:W-:Y:S02]  /*2fa10*/  F2FP.BF16.F32.PACK_AB R16, R28, R16 ;  /* 0x000000101c10723e */ /* 0x004fe400000010ff */
[----:B------:R-:W2:Y:S04]  /*2fa20*/  LDL.LU R28, [R1+0xb48] ;  /* 0x000b4800011c7983 */ /* 0x000ea80000300800 */
[----:B------:R-:W2:Y:S04]  /*2fa30*/  LDL.LU R29, [R1+0xb44] ;  /* 0x000b4400011d7983 */ /* 0x000ea80000300800 */
[----:B------:R-:W3:Y:S04]  /*2fa40*/  LDL.LU R2, [R1+0xb40] ;  /* 0x000b400001027983 */ /* 0x000ee80000300800 */
[----:B------:R-:W3:Y:S01]  /*2fa50*/  LDL.LU R3, [R1+0xb3c] ;  /* 0x000b3c0001037983 */ /* 0x000ee20000300800 */
[----:B------:R-:W-:-:S02]  /*2fa60*/  F2FP.BF16.F32.PACK_AB R27, R24, R27 ;  /* 0x0000001b181b723e */ /* 0x000fc400000010ff */
[----:B------:R-:W-:Y:S02]  /*2fa70*/  F2FP.BF16.F32.PACK_AB R26, R25, R26 ;  /* 0x0000001a191a723e */ /* 0x000fe400000010ff */
[----:B------:R-:W-:Y:S02]  /*2fa80*/  F2FP.BF16.F32.PACK_AB R20, R0, R20 ;  /* 0x000000140014723e */ /* 0x000fe400000010ff */
[----:B--2---:R-:W-:Y:S02]  /*2fa90*/  F2FP.BF16.F32.PACK_AB R25, R29, R28 ;  /* 0x0000001c1d19723e */ /* 0x004fe400000010ff */
[----:B---3--:R-:W-:-:S07]  /*2faa0*/  F2FP.BF16.F32.PACK_AB R24, R3, R2 ;  /* 0x000000020318723e */ /* 0x008fce00000010ff */
.L_x_1:
[----:B------:R-:W2:Y:S01]  /*2fab0*/  LDL.LU R29, [R1+0xb28] ;  /* 0x000b2800011d7983 */ /* 0x000ea20000300800 */
[----:B------:R-:W1:Y:S01]  /*2fac0*/  S2UR UR5, SR_CgaCtaId ;  /* 0x00000000000579c3 */ /* 0x000e620000008800 */
[----:B------:R-:W3:Y:S01]  /*2fad0*/  S2R R3, SR_TID.X ;  /* 0x0000000000037919 */ /* 0x000ee20000002100 */
[----:B------:R-:W-:Y:S01]  /*2fae0*/  UMOV UR4, 0x400 ;  /* 0x0000040000047882 */ /* 0x000fe20000000000 */
[----:B------:R-:W-:Y:S01]  /*2faf0*/  ULDC.64 UR8, c[0x0][0x228] ;  /* 0x00008a0000087ab9 */ /* 0x000fe20000000a00 */
[----:B------:R-:W-:Y:S01]  /*2fb00*/  ULDC.64 UR6, c[0x0][0x220] ;  /* 0x0000880000067ab9 */ /* 0x000fe20000000a00 */
[C---:B---3--:R-:W-:Y:S01]  /*2fb10*/  IMAD.SHL.U32 R28, R3.reuse, 0x4, RZ ;  /* 0x00000004031c7824 */ /* 0x048fe200078e00ff */
[C---:B0-----:R-:W-:Y:S01]  /*2fb20*/  LOP3.LUT R2, R3.reuse, 0x60, RZ, 0xc0, !PT ;  /* 0x0000006003027812 */ /* 0x041fe200078ec0ff */
[----:B------:R-:W-:-:S03]  /*2fb30*/  IMAD.SHL.U32 R0, R3, 0x100, RZ ;  /* 0x0000010003007824 */ /* 0x000fc600078e00ff */
[----:B------:R-:W-:-:S05]  /*2fb40*/  LOP3.LUT R28, R28, 0x70, RZ, 0xc0, !PT ;  /* 0x000000701c1c7812 */ /* 0x000fca00078ec0ff */
[----:B------:R-:W-:Y:S01]  /*2fb50*/  IMAD R28, R2, 0x10, R28 ;  /* 0x00000010021c7824 */ /* 0x000fe200078e021c */
[----:B-1----:R-:W-:Y:S01]  /*2fb60*/  ULEA UR4, UR5, UR4, 0x18 ;  /* 0x0000000405047291 */ /* 0x002fe2000f8ec03f */
[----:B------:R-:W-:Y:S01]  /*2fb70*/  BAR.SYNC.DEFER_BLOCKING 0x0 ;  /* 0x0000000000007b1d */ /* 0x000fe20000010000 */
[----:B--2---:R-:W-:Y:S01]  /*2fb80*/  LOP3.LUT R0, R29, 0x1800, R0, 0xf8, !PT ;  /* 0x000018001d007812 */ /* 0x004fe200078ef800 */
[----:B------:R-:W-:-:S04]  /*2fb90*/  IMAD.SHL.U32 R2, R3, 0x400, RZ ;  /* 0x0000040003027824 */ /* 0x000fc800078e00ff */
[----:B------:R-:W2:Y:S01]  /*2fba0*/  LDL.LU R29, [R1+0xb30] ;  /* 0x000b3000011d7983 */ /* 0x000ea20000300800 */
[----:B------:R-:W-:Y:S01]  /*2fbb0*/  ULDC UR5, c[0x0][0x244] ;  /* 0x0000910000057ab9 */ /* 0x000fe20000000800 */
[----:B------:R-:W-:Y:S02]  /*2fbc0*/  LOP3.LUT R28, R0, R28, RZ, 0x3c, !PT ;  /* 0x0000001c001c7212 */ /* 0x000fe400078e3cff */
[----:B------:R-:W3:Y:S01]  /*2fbd0*/  LDL.LU R0, [R1+0xb2c] ;  /* 0x000b2c0001007983 */ /* 0x000ee20000300800 */
[----:B------:R-:W-:-:S03]  /*2fbe0*/  LOP3.LUT R2, R2, 0x1800, RZ, 0xc0, !PT ;  /* 0x0000180002027812 */ /* 0x000fc600078ec0ff */
[----:B------:R0:W-:Y:S04]  /*2fbf0*/  STS.128 [R28+UR4+0x100], R20 ;  /* 0x000100141c007988 */ /* 0x0001e80008000c04 */
[----:B0-----:R-:W4:Y:S04]  /*2fc00*/  LDL.LU R23, [R1+0x2a8] ;  /* 0x0002a80001177983 */ /* 0x001f280000300800 */
[----:B------:R0:W-:Y:S04]  /*2fc10*/  STS.128 [R28+UR4], R24 ;  /* 0x000000181c007988 */ /* 0x0001e80008000c04 */
[----:B------:R1:W-:Y:S04]  /*2fc20*/  STS.128 [R28+UR4+0x180], R12 ;  /* 0x0001800c1c007988 */ /* 0x0003e80008000c04 */
[----:B------:R-:W-:Y:S01]  /*2fc30*/  STS.128 [R28+UR4+0x80], R16 ;  /* 0x000080101c007988 */ /* 0x000fe20008000c04 */
[----:B------:R-:W-:Y:S01]  /*2fc40*/  BAR.SYNC.DEFER_BLOCKING 0x0 ;  /* 0x0000000000007b1d */ /* 0x000fe20000010000 */
[----:B---3--:R-:W-:-:S05]  /*2fc50*/  LOP3.LUT R2, R2, 0x1f0, R0, 0xf8, !PT ;  /* 0x000001f002027812 */ /* 0x008fca00078ef800 */
[----:B------:R-:W0:Y:S01]  /*2fc60*/  S2R R0, SR_TID.X ;  /* 0x0000000000007919 */ /* 0x000e220000002100 */
[----:B------:R-:W-:-:S05]  /*2fc70*/  LOP3.LUT R21, R2, 0x60, R3, 0x78, !PT ;  /* 0x0000006002157812 */ /* 0x000fca00078e7803 */
[----:B------:R-:W3:Y:S01]  /*2fc80*/  LDS.128 R16, [R21+UR4] ;  /* 0x0000000415107984 */ /* 0x000ee20008000c00 */
[----:B----4-:R-:W-:Y:S02]  /*2fc90*/  LEA.HI R2, R3, R23, RZ, 0x1c ;  /* 0x0000001703027211 */ /* 0x010fe400078fe0ff */
[----:B0-----:R-:W-:Y:S02]  /*2fca0*/  LEA.HI R27, R0, 0x38, RZ, 0x1c ;  /* 0x00000038001b7811 */ /* 0x001fe400078fe0ff */
[----:B------:R-:W-:-:S03]  /*2fcb0*/  SHF.R.U32.HI R0, RZ, 0x4, R3 ;  /* 0x00000004ff007819 */ /* 0x000fc60000011603 */
[C---:B-1----:R-:W-:Y:S01]  /*2fcc0*/  IMAD.IADD R12, R23.reuse, 0x1, R27 ;  /* 0x00000001170c7824 */ /* 0x042fe200078e021b */
[----:B------:R-:W-:Y:S01]  /*2fcd0*/  SGXT.U32 R0, R0, 0x3 ;  /* 0x000000030000781a */ /* 0x000fe20000000000 */
[----:B------:R-:W-:Y:S04]  /*2fce0*/  LDS.128 R24, [R21+UR4+0x400] ;  /* 0x0004000415187984 */ /* 0x000fe80008000c00 */
[----:B------:R0:W-:Y:S01]  /*2fcf0*/  STL [R1+0x38], R12 ;  /* 0x0000380c01007387 */ /* 0x0001e20000100800 */
[----:B------:R-:W-:-:S03]  /*2fd00*/  LOP3.LUT R13, R23, 0x1e0, R0, 0xfe, !PT ;  /* 0x000001e0170d7812 */ /* 0x000fc600078efe00 */
[----:B------:R1:W-:Y:S04]  /*2fd10*/  STL [R1+0x40], R2 ;  /* 0x0000400201007387 */ /* 0x0003e80000100800 */
[----:B------:R-:W-:Y:S01]  /*2fd20*/  STL [R1+0x28], R21 ;  /* 0x0000281501007387 */ /* 0x000fe20000100800 */
[C-C-:B0-----:R-:W-:Y:S02]  /*2fd30*/  LOP3.LUT R12, R23.reuse, 0x1d8, R0.reuse, 0xfe, !PT ;  /* 0x000001d8170c7812 */ /* 0x141fe400078efe00 */
[----:B-1----:R-:W-:-:S05]  /*2fd40*/  LOP3.LUT R2, R23, 0x1f0, R0, 0xfe, !PT ;  /* 0x000001f017027812 */ /* 0x002fca00078efe00 */
[----:B------:R0:W-:Y:S04]  /*2fd50*/  STL [R1+0x100], R2 ;  /* 0x0001000201007387 */ /* 0x0001e80000100800 */
[----:B------:R1:W-:Y:S04]  /*2fd60*/  STL [R1+0xfc], R13 ;  /* 0x0000fc0d01007387 */ /* 0x0003e80000100800 */
[----:B------:R4:W-:Y:S01]  /*2fd70*/  STL [R1+0xf8], R12 ;  /* 0x0000f80c01007387 */ /* 0x0009e20000100800 */
[C-C-:B0-----:R-:W-:Y:S02]  /*2fd80*/  LOP3.LUT R2, R23.reuse, 0x1d0, R0.reuse, 0xfe, !PT ;  /* 0x000001d017027812 */ /* 0x141fe400078efe00 */
[----:B-1----:R-:W-:-:S03]  /*2fd90*/  LOP3.LUT R13, R23, 0x1c8, R0, 0xfe, !PT ;  /* 0x000001c8170d7812 */ /* 0x002fc600078efe00 */
[----:B------:R0:W-:Y:S01]  /*2fda0*/  STL [R1+0xf4], R2 ;  /* 0x0000f40201007387 */ /* 0x0001e20000100800 */
[----:B----4-:R-:W-:-:S03]  /*2fdb0*/  LOP3.LUT R12, R23, 0x1c0, R0, 0xfe, !PT ;  /* 0x000001c0170c7812 */ /* 0x010fc600078efe00 */
        /* <DEDUP_REMOVED lines=72> */
[----:B------:R-:W-:Y:S04]  /*30240*/  STL [R1+0x60], R13 ;  /* 0x0000600d01007387 */ /* 0x000fe80000100800 */
[----:B------:R-:W-:Y:S04]  /*30250*/  STL [R1+0x5c], R12 ;  /* 0x00005c0c01007387 */ /* 0x000fe80000100800 */
[----:B------:R-:W1:Y:S01]  /*30260*/  LDS.128 R12, [R21+UR4+0x200] ;  /* 0x00020004150c7984 */ /* 0x000e620008000c00 */
[----:B0-----:R-:W-:-:S05]  /*30270*/  LOP3.LUT R2, R23, 0x68, R0, 0xfe, !PT ;  /* 0x0000006817027812 */ /* 0x001fca00078efe00 */
[----:B------:R0:W-:Y:S04]  /*30280*/  STL [R1+0x58], R2 ;  /* 0x0000580201007387 */ /* 0x0001e80000100800 */
[----:B---3--:R-:W-:Y:S04]  /*30290*/  STL [R1+0xb44], R17 ;  /* 0x000b441101007387 */ /* 0x008fe80000100800 */
[----:B------:R-:W-:Y:S01]  /*302a0*/  STL [R1+0xb40], R18 ;  /* 0x000b401201007387 */ /* 0x000fe20000100800 */
[----:B0-----:R-:W-:-:S03]  /*302b0*/  LOP3.LUT R2, R23, 0x60, R0, 0xfe, !PT ;  /* 0x0000006017027812 */ /* 0x001fc600078efe00 */
[----:B------:R0:W-:Y:S02]  /*302c0*/  STL [R1+0xb3c], R19 ;  /* 0x000b3c1301007387 */ /* 0x0001e40000100800 */
[C-C-:B0-----:R-:W-:Y:S02]  /*302d0*/  LOP3.LUT R19, R23.reuse, 0x58, R0.reuse, 0xfe, !PT ;  /* 0x0000005817137812 */ /* 0x141fe400078efe00 */
[----:B------:R-:W-:-:S03]  /*302e0*/  LOP3.LUT R18, R23, 0x50, R0, 0xfe, !PT ;  /* 0x0000005017127812 */ /* 0x000fc600078efe00 */
[----:B------:R-:W-:Y:S04]  /*302f0*/  STL [R1+0xb48], R19 ;  /* 0x000b481301007387 */ /* 0x000fe80000100800 */
[----:B------:R0:W-:Y:S04]  /*30300*/  STL [R1+0x54], R2 ;  /* 0x0000540201007387 */ /* 0x0001e80000100800 */
[----:B-1----:R1:W-:Y:S04]  /*30310*/  STL [R1+0xb54], R13 ;  /* 0x000b540d01007387 */ /* 0x0023e80000100800 */
[----:B------:R3:W-:Y:S01]  /*30320*/  STL [R1+0xb50], R14 ;  /* 0x000b500e01007387 */ /* 0x0007e20000100800 */
[----:B0-----:R-:W-:-:S03]  /*30330*/  LOP3.LUT R2, R23, 0x48, R0, 0xfe, !PT ;  /* 0x0000004817027812 */ /* 0x001fc600078efe00 */
[----:B------:R0:W-:Y:S01]  /*30340*/  STL [R1+0xb4c], R15 ;  /* 0x000b4c0f01007387 */ /* 0x0001e20000100800 */
[C-C-:B-1----:R-:W-:Y:S02]  /*30350*/  LOP3.LUT R13, R23.reuse, 0x18, R0.reuse, 0xfe, !PT ;  /* 0x00000018170d7812 */ /* 0x142fe400078efe00 */
[C-C-:B---3--:R-:W-:Y:S01]  /*30360*/  LOP3.LUT R14, R23.reuse, 0x20, R0.reuse, 0xfe, !PT ;  /* 0x00000020170e7812 */ /* 0x148fe200078efe00 */
[----:B------:R-:W-:Y:S01]  /*30370*/  STL [R1+0xb58], R18 ;  /* 0x000b581201007387 */ /* 0x000fe20000100800 */
[----:B0-----:R-:W-:-:S03]  /*30380*/  LOP3.LUT R15, R23, 0x28, R0, 0xfe, !PT ;  /* 0x00000028170f7812 */ /* 0x001fc600078efe00 */
[----:B------:R-:W-:Y:S04]  /*30390*/  STL [R1+0x48], R2 ;  /* 0x0000480201007387 */ /* 0x000fe80000100800 */
[----:B------:R-:W-:Y:S04]  /*303a0*/  STL.64 [R1+0xb68], R14 ;  /* 0x000b680e01007387 */ /* 0x000fe80000100a00 */
[----:B------:R0:W-:Y:S04]  /*303b0*/  STL.64 [R1+0xb60], R12 ;  /* 0x000b600c01007387 */ /* 0x0001e80000100a00 */
[----:B0-----:R-:W3:Y:S04]  /*303c0*/  LDL.LU R12, [R1+0x10] ;  /* 0x00001000010c7983 */ /* 0x001ee80000300800 */
[----:B------:R-:W3:Y:S04]  /*303d0*/  LDL.LU R13, [R1+0x14] ;  /* 0x00001400010d7983 */ /* 0x000ee80000300800 */
[----:B------:R-:W3:Y:S04]  /*303e0*/  LDL.LU R14, [R1+0x18] ;  /* 0x00001800010e7983 */ /* 0x000ee80000300800 */
[----:B------:R-:W3:Y:S01]  /*303f0*/  LDL.LU R15, [R1+0x1c] ;  /* 0x00001c00010f7983 */ /* 0x000ee20000300800 */
[----:B------:R-:W-:-:S02]  /*30400*/  LOP3.LUT R20, R23, 0x1e8, R0, 0xfe, !PT ;  /* 0x000001e817147812 */ /* 0x000fc400078efe00 */
[----:B--2---:R-:W-:Y:S02]  /*30410*/  ISETP.GE.AND P0, PT, R29, UR8, PT ;  /* 0x000000081d007c0c */ /* 0x004fe4000bf06270 */
[C---:B------:R-:W-:Y:S02]  /*30420*/  LOP3.LUT R3, R23.reuse, R0, RZ, 0xfc, !PT ;  /* 0x0000000017037212 */ /* 0x040fe400078efcff */
[C-C-:B------:R-:W-:Y:S02]  /*30430*/  LOP3.LUT R17, R23.reuse, 0x40, R0.reuse, 0xfe, !PT ;  /* 0x0000004017117812 */ /* 0x140fe400078efe00 */
[C-C-:B------:R-:W-:Y:S02]  /*30440*/  LOP3.LUT R19, R23.reuse, 0x30, R0.reuse, 0xfe, !PT ;  /* 0x0000003017137812 */ /* 0x140fe400078efe00 */
[C-C-:B------:R-:W-:Y:S02]  /*30450*/  LOP3.LUT R18, R23.reuse, 0x10, R0.reuse, 0xfe, !PT ;  /* 0x0000001017127812 */ /* 0x140fe400078efe00 */
[----:B------:R-:W-:-:S02]  /*30460*/  LOP3.LUT R2, R23, 0x8, R0, 0xfe, !PT ;  /* 0x0000000817027812 */ /* 0x000fc400078efe00 */
[----:B------:R-:W-:Y:S02]  /*30470*/  ISETP.LT.AND P2, PT, R20, UR9, !P0 ;  /* 0x0000000914007c0c */ /* 0x000fe4000c741270 */
[----:B------:R-:W0:Y:S01]  /*30480*/  LDS.128 R20, [R21+UR4+0x600] ;  /* 0x0006000415147984 */ /* 0x000e220008000c00 */
[----:B------:R-:W-:Y:S06]  /*30490*/  BAR.SYNC.DEFER_BLOCKING 0x0 ;  /* 0x0000000000007b1d */ /* 0x000fec0000010000 */
[----:B------:R1:W-:Y:S04]  /*304a0*/  STS.128 [R28+UR4], R8 ;  /* 0x000000081c007988 */ /* 0x0003e80008000c04 */
[----:B------:R2:W-:Y:S04]  /*304b0*/  STS.128 [R28+UR4+0x100], R4 ;  /* 0x000100041c007988 */ /* 0x0005e80008000c04 */
[----:B-1----:R-:W4:Y:S01]  /*304c0*/  LDL.LU R11, [R1+0x3c] ;  /* 0x00003c00010b7983 */ /* 0x002f220000300800 */
[----:B------:R-:W1:Y:S03]  /*304d0*/  LDC R10, c[0x0][0x248] ;  /* 0x00009200ff0a7b82 */ /* 0x000e660000000800 */
[----:B--2---:R-:W2:Y:S04]  /*304e0*/  LDL.LU R4, [R1] ;  /* 0x0000000001047983 */ /* 0x004ea80000300800 */
[----:B------:R-:W2:Y:S04]  /*304f0*/  LDL.LU R5, [R1+0x4] ;  /* 0x0000040001057983 */ /* 0x000ea80000300800 */
[----:B------:R-:W2:Y:S04]  /*30500*/  LDL.LU R6, [R1+0x8] ;  /* 0x0000080001067983 */ /* 0x000ea80000300800 */
[----:B------:R-:W2:Y:S04]  /*30510*/  LDL.LU R7, [R1+0xc] ;  /* 0x00000c0001077983 */ /* 0x000ea80000300800 */
[----:B---3--:R3:W-:Y:S04]  /*30520*/  STS.128 [R28+UR4+0x180], R12 ;  /* 0x0001800c1c007988 */ /* 0x0087e80008000c04 */
[----:B---3--:R-:W3:Y:S04]  /*30530*/  LDL.LU.64 R14, [R1+0xb68] ;  /* 0x000b6800010e7983 */ /* 0x008ee80000300a00 */
[----:B------:R-:W5:Y:S01]  /*30540*/  LDL.LU.64 R12, [R1+0xb60] ;  /* 0x000b6000010c7983 */ /* 0x000f620000300a00 */
[----:B------:R-:W-:Y:S01]  /*30550*/  IMAD R29, R29, UR5, RZ ;  /* 0x000000051d1d7c24 */ /* 0x000fe2000f8e02ff */
[C---:B------:R-:W-:Y:S01]  /*30560*/  ISETP.LT.AND P3, PT, R2.reuse, UR9, !P0 ;  /* 0x0000000902007c0c */ /* 0x040fe2000c761270 */
[----:B-1----:R-:W-:-:S03]  /*30570*/  IMAD R9, R2, R10, RZ ;  /* 0x0000000a02097224 */ /* 0x002fc600078e02ff */
[----:B------:R-:W-:-:S04]  /*30580*/  LEA R0, P4, R29, UR6, 0x1 ;  /* 0x000000061d007c11 */ /* 0x000fc8000f8808ff */
[----:B------:R-:W-:Y:S02]  /*30590*/  LEA.HI.X.SX32 R2, R29, UR7, 0x1, P4 ;  /* 0x000000071d027c11 */ /* 0x000fe4000a0f0eff */
[----:B------:R-:W1:Y:S01]  /*305a0*/  LDC R29, c[0x0][0x248] ;  /* 0x00009200ff1d7b82 */ /* 0x000e620000000800 */
[C---:B------:R-:W-:Y:S01]  /*305b0*/  ISETP.LT.AND P1, PT, R3.reuse, UR9, !P0 ;  /* 0x0000000903007c0c */ /* 0x040fe2000c721270 */
[----:B------:R-:W-:Y:S01]  /*305c0*/  IMAD R3, R3, R10, RZ ;  /* 0x0000000a03037224 */ /* 0x000fe200078e02ff */
[C---:B------:R-:W-:Y:S01]  /*305d0*/  LEA R8, P6, R9.reuse, R0, 0x1 ;  /* 0x0000000009087211 */ /* 0x040fe200078c08ff */
[----:B------:R-:W4:Y:S01]  /*305e0*/  LDL.LU R10, [R1+0x38] ;  /* 0x00003800010a7983 */ /* 0x000f220000300800 */
[C---:B------:R-:W-:Y:S02]  /*305f0*/  ISETP.LT.AND P5, PT, R18.reuse, UR9, !P0 ;  /* 0x0000000912007c0c */ /* 0x040fe4000c7a1270 */
[----:B------:R-:W-:Y:S01]  /*30600*/  LEA.HI.X.SX32 R9, R9, R2, 0x1, P6 ;  /* 0x0000000209097211 */ /* 0x000fe200030f0eff */
[----:B--2---:R2:W-:Y:S01]  /*30610*/  STS.128 [R28+UR4+0x80], R4 ;  /* 0x000080041c007988 */ /* 0x0045e20008000c04 */
[----:B------:R-:W-:Y:S01]  /*30620*/  BAR.SYNC.DEFER_BLOCKING 0x0 ;  /* 0x0000000000007b1d */ /* 0x000fe20000010000 */
[----:B--2---:R-:W-:Y:S01]  /*30630*/  LEA R4, P4, R3, R0, 0x1 ;  /* 0x0000000003047211 */ /* 0x004fe200078808ff */
[----:B-1----:R-:W-:-:S04]  /*30640*/  IMAD R6, R18, R29, RZ ;  /* 0x0000001d12067224 */ /* 0x002fc800078e02ff */
[----:B------:R-:W2:Y:S01]  /*30650*/  LDL.LU R18, [R1+0xb58] ;  /* 0x000b580001127983 */ /* 0x000ea20000300800 */
[----:B------:R-:W-:-:S05]  /*30660*/  LEA.HI.X.SX32 R5, R3, R2, 0x1, P4 ;  /* 0x0000000203057211 */ /* 0x000fca00020f0eff */
[----:B------:R1:W-:Y:S02]  /*30670*/  @P1 STG.E.U16 desc[UR10][R4.64], R16 ;  /* 0x0000001004001986 */ /* 0x0003e4000c10150a */
[----:B-1----:R-:W-:-:S04]  /*30680*/  LEA R4, P1, R6, R0, 0x1 ;  /* 0x0000000006047211 */ /* 0x002fc800078208ff */
[----:B------:R-:W-:Y:S02]  /*30690*/  LEA.HI.X.SX32 R5, R6, R2, 0x1, P1 ;  /* 0x0000000206057211 */ /* 0x000fe400008f0eff */
[----:B------:R-:W-:Y:S01]  /*306a0*/  PRMT R16, R16, 0x7632, R16 ;  /* 0x0000763210107816 */ /* 0x000fe20000000010 */
[CC--:B-----5:R-:W-:Y:S01]  /*306b0*/  IMAD R7, R13.reuse, R29.reuse, RZ ;  /* 0x0000001d0d077224 */ /* 0x0e0fe200078e02ff */
[----:B------:R1:W-:Y:S01]  /*306c0*/  @P3 STG.E.U16 desc[UR10][R8.64], R12 ;  /* 0x0000000c08003986 */ /* 0x0003e2000c10150a */
[C---:B---3--:R-:W-:Y:S01]  /*306d0*/  IMAD R6, R14.reuse, R29, RZ ;  /* 0x0000001d0e067224 */ /* 0x048fe200078e02ff */
[----:B------:R-:W-:Y:S02]  /*306e0*/  ISETP.LT.AND P4, PT, R13, UR9, !P0 ;  /* 0x000000090d007c0c */ /* 0x000fe4000c781270 */
[----:B------:R3:W-:Y:S01]  /*306f0*/  @P5 STG.E.U16 desc[UR10][R4.64], R24 ;  /* 0x0000001804005986 */ /* 0x0007e2000c10150a */
[----:B------:R-:W-:Y:S02]  /*30700*/  ISETP.LT.AND P1, PT, R14, UR9, !P0 ;  /* 0x000000090e007c0c */ /* 0x000fe4000c721270 */
[----:B-1----:R-:W-:Y:S01]  /*30710*/  LEA R8, P6, R7, R0, 0x1 ;  /* 0x0000000007087211 */ /* 0x002fe200078c08ff */
[----:B------:R-:W5:Y:S01]  /*30720*/  LDL.LU R13, [R1+0xb54] ;  /* 0x000b5400010d7983 */ /* 0x000f620000300800 */
[----:B------:R-:W-:-:S02]  /*30730*/  ISETP.LT.AND P5, PT, R15, UR9, !P0 ;  /* 0x000000090f007c0c */ /* 0x000fc4000c7a1270 */
[----:B------:R-:W-:Y:S01]  /*30740*/  LEA.HI.X.SX32 R9, R7, R2, 0x1, P6 ;  /* 0x0000000207097211 */ /* 0x000fe200030f0eff */
[----:B------:R-:W-:Y:S01]  /*30750*/  IMAD R7, R15, R29, RZ ;  /* 0x0000001d0f077224 */ /* 0x000fe200078e02ff */
[C---:B---3--:R-:W-:Y:S01]  /*30760*/  LEA R4, P6, R6.reuse, R0, 0x1 ;  /* 0x0000000006047211 */ /* 0x048fe200078c08ff */
[----:B------:R-:W3:Y:S03]  /*30770*/  LDL.LU R14, [R1+0xb50] ;  /* 0x000b5000010e7983 */ /* 0x000ee60000300800 */
[----:B------:R-:W-:Y:S02]  /*30780*/  LEA.HI.X.SX32 R5, R6, R2, 0x1, P6 ;  /* 0x0000000206057211 */ /* 0x000fe400030f0eff */
[----:B------:R-:W-:Y:S02]  /*30790*/  LEA R6, P6, R7, R0, 0x1 ;  /* 0x0000000007067211 */ /* 0x000fe400078c08ff */
[----:B------:R-:W-:-:S02]  /*307a0*/  PRMT R12, R12, 0x7632, R12 ;  /* 0x000076320c0c7816 */ /* 0x000fc4000000000c */
[----:B------:R-:W-:Y:S01]  /*307b0*/  LEA.HI.X.SX32 R7, R7, R2, 0x1, P6 ;  /* 0x0000000207077211 */ /* 0x000fe200030f0eff */
[----:B0-----:R0:W-:Y:S01]  /*307c0*/  @P4 STG.E.U16 desc[UR10][R8.64], R20 ;  /* 0x0000001408004986 */ /* 0x0011e2000c10150a */
[----:B----4-:R-:W-:Y:S02]  /*307d0*/  ISETP.LT.AND P3, PT, R11, UR9, !P0 ;  /* 0x000000090b007c0c */ /* 0x010fe4000c761270 */
[C---:B------:R-:W-:Y:S01]  /*307e0*/  ISETP.LT.AND P4, PT, R19.reuse, UR9, !P0 ;  /* 0x0000000913007c0c */ /* 0x040fe2000c781270 */
[----:B------:R-:W4:Y:S04]  /*307f0*/  LDL.LU R11, [R1+0x48] ;  /* 0x00004800010b7983 */ /* 0x000f280000300800 */
[----:B------:R-:W3:Y:S01]  /*30800*/  LDL.LU R15, [R1+0xb4c] ;  /* 0x000b4c00010f7983 */ /* 0x000ee20000300800 */
[----:B0-----:R-:W-:-:S03]  /*30810*/  IMAD R8, R19, R29, RZ ;  /* 0x0000001d13087224 */ /* 0x001fc600078e02ff */
[----:B------:R-:W-:Y:S04]  /*30820*/  @P1 STG.E.U16 desc[UR10][R4.64], R16 ;  /* 0x0000001004001986 */ /* 0x000fe8000c10150a */
[----:B------:R-:W5:Y:S04]  /*30830*/  LDL.LU R19, [R1+0xb48] ;  /* 0x000b480001137983 */ /* 0x000f680000300800 */
[----:B------:R0:W-:Y:S01]  /*30840*/  @P5 STG.E.U16 desc[UR10][R6.64], R12 ;  /* 0x0000000c06005986 */ /* 0x0001e2000c10150a */
[----:B------:R-:W-:-:S03]  /*30850*/  ISETP.LT.AND P5, PT, R17, UR9, !P0 ;  /* 0x0000000911007c0c */ /* 0x000fc6000c7a1270 */
[----:B0-----:R-:W3:Y:S04]  /*30860*/  LDL.LU R12, [R1+0x54] ;  /* 0x00005400010c7983 */ /* 0x001ee80000300800 */
[----:B------:R-:W5:Y:S04]  /*30870*/  LDL.LU R17, [R1+0xb44] ;  /* 0x000b440001117983 */ /* 0x000f680000300800 */
[----:B------:R-:W3:Y:S01]  /*30880*/  LDL.LU R28, [R1+0x58] ;  /* 0x00005800011c7983 */ /* 0x000ee20000300800 */
[----:B------:R-:W-:Y:S01]  /*30890*/  LEA R4, P6, R8, R0, 0x1 ;  /* 0x0000000008047211 */ /* 0x000fe200078c08ff */
[----:B------:R-:W-:Y:S01]  /*308a0*/  IMAD R9, R10, R29, RZ ;  /* 0x0000001d0a097224 */ /* 0x000fe200078e02ff */
[----:B------:R-:W-:Y:S01]  /*308b0*/  PRMT R24, R24, 0x7632, R24 ;  /* 0x0000763218187816 */ /* 0x000fe20000000018 */
[----:B------:R-:W-:Y:S01]  /*308c0*/  IMAD R3, R29, 0x40, R3 ;  /* 0x000000401d037824 */ /* 0x000fe200078e0203 */
[----:B------:R-:W-:-:S02]  /*308d0*/  LEA.HI.X.SX32 R5, R8, R2, 0x1, P6 ;  /* 0x0000000208057211 */ /* 0x000fc400030f0eff */
[----:B------:R-:W-:Y:S02]  /*308e0*/  ISETP.LT.AND P1, PT, R10, UR9, !P0 ;  /* 0x000000090a007c0c */ /* 0x000fe4000c721270 */
[C---:B------:R-:W-:Y:S01]  /*308f0*/  LEA R6, P6, R9.reuse, R0, 0x1 ;  /* 0x0000000009067211 */ /* 0x040fe200078c08ff */
[----:B------:R0:W-:Y:S03]  /*30900*/  @P4 STG.E.U16 desc[UR10][R4.64], R24 ;  /* 0x0000001804004986 */ /* 0x0001e6000c10150a */
[----:B------:R-:W-:Y:S01]  /*30910*/  LEA.HI.X.SX32 R7, R9, R2, 0x1, P6 ;  /* 0x0000000209077211 */ /* 0x000fe200030f0eff */
[----:B------:R-:W3:Y:S01]  /*30920*/  LDL.LU R10, [R1+0x5c] ;  /* 0x00005c00010a7983 */ /* 0x000ee20000300800 */
[----:B------:R-:W-:-:S03]  /*30930*/  PRMT R20, R20, 0x7632, R20 ;  /* 0x0000763214147816 */ /* 0x000fc60000000014 */
[----:B------:R-:W3:Y:S01]  /*30940*/  LDL R16, [R1+0x40] ;  /* 0x0000400001107983 */ /* 0x000ee20000100800 */
[----:B0-----:R-:W-:-:S04]  /*30950*/  LEA R4, P6, R3, R0, 0x1 ;  /* 0x0000000003047211 */ /* 0x001fc800078c08ff */
[----:B------:R-:W-:Y:S01]  /*30960*/  LEA.HI.X.SX32 R5, R3, R2, 0x1, P6 ;  /* 0x0000000203057211 */ /* 0x000fe200030f0eff */
[----:B------:R0:W-:Y:S01]  /*30970*/  @P1 STG.E.U16 desc[UR10][R6.64], R20 ;  /* 0x0000001406001986 */ /* 0x0001e2000c10150a */
[----:B--2---:R-:W-:-:S03]  /*30980*/  ISETP.LT.AND P1, PT, R18, UR9, !P0 ;  /* 0x0000000912007c0c */ /* 0x004fc6000c721270 */
[----:B------:R-:W2:Y:S01]  /*30990*/  LDL.LU R18, [R1+0xb40] ;  /* 0x000b400001127983 */ /* 0x000ea20000300800 */
[----:B------:R-:W-:-:S04]  /*309a0*/  IMAD R8, R29, 0x8, R3 ;  /* 0x000000081d087824 */ /* 0x000fc800078e0203 */
[----:B------:R-:W-:Y:S01]  /*309b0*/  IMAD R3, R29, 0x8, R8 ;  /* 0x000000081d037824 */ /* 0x000fe200078e0208 */
[----:B0-----:R-:W-:-:S04]  /*309c0*/  LEA R6, P6, R8, R0, 0x1 ;  /* 0x0000000008067211 */ /* 0x001fc800078c08ff */
[----:B------:R-:W-:Y:S02]  /*309d0*/  LEA.HI.X.SX32 R7, R8, R2, 0x1, P6 ;  /* 0x0000000208077211 */ /* 0x000fe400030f0eff */
[----:B----4-:R-:W-:Y:S01]  /*309e0*/  ISETP.LT.AND P4, PT, R11, UR9, !P0 ;  /* 0x000000090b007c0c */ /* 0x010fe2000c781270 */
[----:B-----5:R0:W-:Y:S01]  /*309f0*/  @P5 STG.E.U16 desc[UR10][R4.64], R17 ;  /* 0x0000001104005986 */ /* 0x0201e2000c10150a */
[----:B------:R-:W-:-:S03]  /*30a00*/  ISETP.LT.AND P5, PT, R19, UR9, !P0 ;  /* 0x0000000913007c0c */ /* 0x000fc6000c7a1270 */
[----:B------:R-:W4:Y:S04]  /*30a10*/  LDL.LU R19, [R1+0xb3c] ;  /* 0x000b3c0001137983 */ /* 0x000f280000300800 */
[----:B------:R-:W5:Y:S01]  /*30a20*/  LDL.LU R11, [R1+0x60] ;  /* 0x00006000010b7983 */ /* 0x000f620000300800 */
[----:B0-----:R-:W-:-:S03]  /*30a30*/  LEA R4, P6, R3, R0, 0x1 ;  /* 0x0000000003047211 */ /* 0x001fc600078c08ff */
[----:B------:R0:W-:Y:S01]  /*30a40*/  @P4 STG.E.U16 desc[UR10][R6.64], R13 ;  /* 0x0000000d06004986 */ /* 0x0001e2000c10150a */
[----:B------:R-:W-:-:S03]  /*30a50*/  LEA.HI.X.SX32 R5, R3, R2, 0x1, P6 ;  /* 0x0000000203057211 */ /* 0x000fc600030f0eff */
[----:B------:R-:W4:Y:S01]  /*30a60*/  LDL.LU R9, [R1+0x64] ;  /* 0x0000640001097983 */ /* 0x000f220000300800 */
[----:B---3--:R-:W-:-:S03]  /*30a70*/  ISETP.LT.AND P4, PT, R12, UR9, !P0 ;  /* 0x000000090c007c0c */ /* 0x008fc6000c781270 */
[----:B------:R1:W-:Y:S01]  /*30a80*/  @P1 STG.E.U16 desc[UR10][R4.64], R25 ;  /* 0x0000001904001986 */ /* 0x0003e2000c10150a */
[----:B------:R-:W-:-:S03]  /*30a90*/  ISETP.LT.AND P1, PT, R28, UR9, !P0 ;  /* 0x000000091c007c0c */ /* 0x000fc6000c721270 */
[----:B------:R-:W3:Y:S04]  /*30aa0*/  LDL.LU R24, [R1+0x68] ;  /* 0x0000680001187983 */ /* 0x000ee80000300800 */
[----:B------:R-:W3:Y:S04]  /*30ab0*/  LDL.LU R12, [R1+0x6c] ;  /* 0x00006c00010c7983 */ /* 0x000ee80000300800 */
[----:B------:R-:W3:Y:S01]  /*30ac0*/  LDL.LU R28, [R1+0x70] ;  /* 0x00007000011c7983 */ /* 0x000ee20000300800 */
[----:B------:R-:W-:-:S04]  /*30ad0*/  IMAD R8, R29, 0x8, R3 ;  /* 0x000000081d087824 */ /* 0x000fc800078e0203 */
[----:B------:R-:W-:Y:S01]  /*30ae0*/  IMAD R3, R29, 0x8, R8 ;  /* 0x000000081d037824 */ /* 0x000fe200078e0208 */
[----:B0-----:R-:W-:-:S04]  /*30af0*/  LEA R6, P6, R8, R0, 0x1 ;  /* 0x0000000008067211 */ /* 0x001fc800078c08ff */
[----:B------:R-:W-:Y:S02]  /*30b00*/  LEA.HI.X.SX32 R7, R8, R2, 0x1, P6 ;  /* 0x0000000208077211 */ /* 0x000fe400030f0eff */
[----:B-1----:R-:W-:Y:S01]  /*30b10*/  LEA R4, P6, R3, R0, 0x1 ;  /* 0x0000000003047211 */ /* 0x002fe200078c08ff */
[----:B------:R-:W-:Y:S01]  /*30b20*/  IMAD R8, R29, 0x8, R3 ;  /* 0x000000081d087824 */ /* 0x000fe200078e0203 */
[----:B------:R-:W-:Y:S01]  /*30b30*/  PRMT R17, R17, 0x7632, R17 ;  /* 0x0000763211117816 */ /* 0x000fe20000000011 */
[----:B------:R0:W-:Y:S01]  /*30b40*/  @P5 STG.E.U16 desc[UR10][R6.64], R21 ;  /* 0x0000001506005986 */ /* 0x0001e2000c10150a */
[----:B------:R-:W-:Y:S01]  /*30b50*/  LEA.HI.X.SX32 R5, R3, R2, 0x1, P6 ;  /* 0x0000000203057211 */ /* 0x000fe200030f0eff */
[----:B------:R-:W-:Y:S01]  /*30b60*/  IMAD R3, R29, 0x8, R8 ;  /* 0x000000081d037824 */ /* 0x000fe200078e0208 */
[----:B------:R-:W-:Y:S02]  /*30b70*/  ISETP.LT.AND P5, PT, R10, UR9, !P0 ;  /* 0x000000090a007c0c */ /* 0x000fe4000c7a1270 */
[----:B------:R-:W3:Y:S04]  /*30b80*/  LDL.LU R10, [R1+0x74] ;  /* 0x00007400010a7983 */ /* 0x000ee80000300800 */
[----:B------:R1:W-:Y:S01]  /*30b90*/  @P4 STG.E.U16 desc[UR10][R4.64], R17 ;  /* 0x0000001104004986 */ /* 0x0003e2000c10150a */
[----:B0-----:R-:W-:-:S04]  /*30ba0*/  LEA R6, P6, R8, R0, 0x1 ;  /* 0x0000000008067211 */ /* 0x001fc800078c08ff */
[----:B------:R-:W-:Y:S01]  /*30bb0*/  LEA.HI.X.SX32 R7, R8, R2, 0x1, P6 ;  /* 0x0000000208077211 */ /* 0x000fe200030f0eff */
[----:B-1----:R-:W-:Y:S01]  /*30bc0*/  VIADD R5, R16, 0x78 ;  /* 0x0000007810057836 */ /* 0x002fe20000000000 */
[----:B------:R-:W-:Y:S02]  /*30bd0*/  LEA R4, P6, R3, R0, 0x1 ;  /* 0x0000000003047211 */ /* 0x000fe400078c08ff */
[----:B------:R-:W-:Y:S01]  /*30be0*/  PRMT R13, R13, 0x7632, R13 ;  /* 0x000076320d0d7816 */ /* 0x000fe2000000000d */
[C---:B------:R-:W-:Y:S01]  /*30bf0*/  IMAD R8, R5.reuse, R29, RZ ;  /* 0x0000001d05087224 */ /* 0x040fe200078e02ff */
[----:B------:R-:W-:Y:S02]  /*30c00*/  ISETP.LT.AND P4, PT, R5, UR9, !P0 ;  /* 0x0000000905007c0c */ /* 0x000fe4000c781270 */
[----:B------:R-:W-:Y:S01]  /*30c10*/  LEA.HI.X.SX32 R5, R3, R2, 0x1, P6 ;  /* 0x0000000203057211 */ /* 0x000fe200030f0eff */
[----:B------:R0:W-:Y:S01]  /*30c20*/  @P1 STG.E.U16 desc[UR10][R6.64], R13 ;  /* 0x0000000d06001986 */ /* 0x0001e2000c10150a */
[----:B------:R-:W-:Y:S01]  /*30c30*/  PRMT R25, R25, 0x7632, R25 ;  /* 0x0000763219197816 */ /* 0x000fe20000000019 */
[----:B------:R-:W-:-:S04]  /*30c40*/  IMAD R3, R29, 0x10, R3 ;  /* 0x000000101d037824 */ /* 0x000fc800078e0203 */
[----:B------:R1:W-:Y:S01]  /*30c50*/  @P5 STG.E.U16 desc[UR10][R4.64], R25 ;  /* 0x0000001904005986 */ /* 0x0003e2000c10150a */
[----:B0-----:R-:W-:-:S04]  /*30c60*/  LEA R6, P1, R8, R0, 0x1 ;  /* 0x0000000008067211 */ /* 0x001fc800078208ff */
[----:B------:R-:W-:Y:S01]  /*30c70*/  LEA.HI.X.SX32 R7, R8, R2, 0x1, P1 ;  /* 0x0000000208077211 */ /* 0x000fe200008f0eff */
[----:B------:R-:W-:Y:S01]  /*30c80*/  IMAD R8, R29, 0x8, R3 ;  /* 0x000000081d087824 */ /* 0x000fe200078e0203 */
[----:B-1----:R-:W-:Y:S02]  /*30c90*/  LEA R4, P5, R3, R0, 0x1 ;  /* 0x0000000003047211 */ /* 0x002fe400078a08ff */
[----:B------:R-:W-:Y:S02]  /*30ca0*/  PRMT R21, R21, 0x7632, R21 ;  /* 0x0000763215157816 */ /* 0x000fe40000000015 */
[----:B------:R-:W-:Y:S01]  /*30cb0*/  LEA.HI.X.SX32 R5, R3, R2, 0x1, P5 ;  /* 0x0000000203057211 */ /* 0x000fe200028f0eff */
[----:B------:R-:W-:Y:S02]  /*30cc0*/  IMAD R3, R29, 0x8, R8 ;  /* 0x000000081d037824 */ /* 0x000fe400078e0208 */
[----:B------:R-:W-:Y:S01]  /*30cd0*/  @P4 STG.E.U16 desc[UR10][R6.64], R21 ;  /* 0x0000001506004986 */ /* 0x000fe2000c10150a */
[----:B-----5:R-:W-:-:S03]  /*30ce0*/  ISETP.LT.AND P6, PT, R11, UR9, !P0 ;  /* 0x000000090b007c0c */ /* 0x020fc6000c7c1270 */
[----:B------:R-:W5:Y:S04]  /*30cf0*/  LDL.LU R11, [R1+0x78] ;  /* 0x00007800010b7983 */ /* 0x000f680000300800 */
[----:B------:R-:W5:Y:S06]  /*30d00*/  LDL.LU R17, [R1+0x7c] ;  /* 0x00007c0001117983 */ /* 0x000f6c0000300800 */
[----:B--2---:R0:W-:Y:S01]  /*30d10*/  @P6 STG.E.U16 desc[UR10][R4.64], R18 ;  /* 0x0000001204006986 */ /* 0x0041e2000c10150a */
[----:B----4-:R-:W-:-:S03]  /*30d20*/  ISETP.LT.AND P1, PT, R9, UR9, !P0 ;  /* 0x0000000909007c0c */ /* 0x010fc6000c721270 */
[----:B------:R-:W2:Y:S01]  /*30d30*/  LDL.LU R9, [R1+0x80] ;  /* 0x0000800001097983 */ /* 0x000ea20000300800 */
[----:B0-----:R-:W-:-:S04]  /*30d40*/  LEA R4, P6, R3, R0, 0x1 ;  /* 0x0000000003047211 */ /* 0x001fc800078c08ff */
[----:B------:R-:W-:Y:S02]  /*30d50*/  LEA.HI.X.SX32 R5, R3, R2, 0x1, P6 ;  /* 0x0000000203057211 */ /* 0x000fe400030f0eff */
[----:B---3--:R-:W-:Y:S02]  /*30d60*/  ISETP.LT.AND P6, PT, R28, UR9, !P0 ;  /* 0x000000091c007c0c */ /* 0x008fe4000c7c1270 */
[----:B------:R-:W3:Y:S01]  /*30d70*/  LDL.LU R28, [R1+0x94] ;  /* 0x00009400011c7983 */ /* 0x000ee20000300800 */
[----:B------:R-:W-:Y:S02]  /*30d80*/  LEA R6, P4, R8, R0, 0x1 ;  /* 0x0000000008067211 */ /* 0x000fe400078808ff */
[----:B------:R-:W-:Y:S02]  /*30d90*/  ISETP.LT.AND P5, PT, R24, UR9, !P0 ;  /* 0x0000000918007c0c */ /* 0x000fe4000c7a1270 */
[----:B------:R-:W-:Y:S01]  /*30da0*/  LEA.HI.X.SX32 R7, R8, R2, 0x1, P4 ;  /* 0x0000000208077211 */ /* 0x000fe200020f0eff */
[----:B------:R-:W-:Y:S01]  /*30db0*/  IMAD R8, R29, 0x8, R3 ;  /* 0x000000081d087824 */ /* 0x000fe200078e0203 */
[----:B------:R-:W-:-:S03]  /*30dc0*/  ISETP.LT.AND P4, PT, R12, UR9, !P0 ;  /* 0x000000090c007c0c */ /* 0x000fc6000c781270 */
[----:B------:R0:W-:Y:S01]  /*30dd0*/  @P1 STG.E.U16 desc[UR10][R6.64], R14 ;  /* 0x0000000e06001986 */ /* 0x0001e2000c10150a */
[----:B------:R-:W-:Y:S01]  /*30de0*/  IMAD R3, R29, 0x8, R8 ;  /* 0x000000081d037824 */ /* 0x000fe200078e0208 */
[----:B0-----:R-:W-:-:S04]  /*30df0*/  LEA R6, P1, R8, R0, 0x1 ;  /* 0x0000000008067211 */ /* 0x001fc800078208ff */
[----:B------:R0:W-:Y:S01]  /*30e00*/  @P5 STG.E.U16 desc[UR10][R4.64], R26 ;  /* 0x0000001a04005986 */ /* 0x0001e2000c10150a */
[----:B------:R-:W-:Y:S02]  /*30e10*/  LEA.HI.X.SX32 R7, R8, R2, 0x1, P1 ;  /* 0x0000000208077211 */ /* 0x000fe400008f0eff */
[----:B------:R-:W-:Y:S02]  /*30e20*/  ISETP.LT.AND P1, PT, R10, UR9, !P0 ;  /* 0x000000090a007c0c */ /* 0x000fe4000c721270 */
[----:B------:R-:W4:Y:S01]  /*30e30*/  LDL.LU R10, [R1+0x84] ;  /* 0x00008400010a7983 */ /* 0x000f220000300800 */
[----:B------:R-:W-:Y:S01]  /*30e40*/  IMAD R8, R29, 0x8, R3 ;  /* 0x000000081d087824 */ /* 0x000fe200078e0203 */
[C---:B0-----:R-:W-:Y:S02]  /*30e50*/  LEA R4, P5, R3.reuse, R0, 0x1 ;  /* 0x0000000003047211 */ /* 0x041fe400078a08ff */
[----:B------:R-:W-:Y:S01]  /*30e60*/  PRMT R18, R18, 0x7632, R18 ;  /* 0x0000763212127816 */ /* 0x000fe20000000012 */
[----:B------:R0:W-:Y:S01]  /*30e70*/  @P4 STG.E.U16 desc[UR10][R6.64], R22 ;  /* 0x0000001606004986 */ /* 0x0001e2000c10150a */
[----:B------:R-:W-:Y:S01]  /*30e80*/  LEA.HI.X.SX32 R5, R3, R2, 0x1, P5 ;  /* 0x0000000203057211 */ /* 0x000fe200028f0eff */
[----:B------:R-:W-:-:S02]  /*30e90*/  IMAD R3, R29, 0x8, R8 ;  /* 0x000000081d037824 */ /* 0x000fc400078e0208 */
[----:B------:R-:W4:Y:S01]  /*30ea0*/  LDL.LU R24, [R1+0x90] ;  /* 0x0000900001187983 */ /* 0x000f220000300800 */
[----:B------:R-:W-:-:S03]  /*30eb0*/  PRMT R14, R14, 0x7632, R14 ;  /* 0x000076320e0e7816 */ /* 0x000fc6000000000e */
[----:B------:R1:W-:Y:S01]  /*30ec0*/  @P6 STG.E.U16 desc[UR10][R4.64], R18 ;  /* 0x0000001204006986 */ /* 0x0003e2000c10150a */
[----:B0-----:R-:W-:-:S03]  /*30ed0*/  LEA R6, P4, R8, R0, 0x1 ;  /* 0x0000000008067211 */ /* 0x001fc600078808ff */
[----:B------:R-:W4:Y:S01]  /*30ee0*/  LDL.LU R12, [R1+0x8c] ;  /* 0x00008c00010c7983 */ /* 0x000f220000300800 */
[----:B------:R-:W-:Y:S01]  /*30ef0*/  LEA.HI.X.SX32 R7, R8, R2, 0x1, P4 ;  /* 0x0000000208077211 */ /* 0x000fe200020f0eff */
[----:B-1----:R-:W-:Y:S01]  /*30f00*/  VIADD R5, R16, 0xb8 ;  /* 0x000000b810057836 */ /* 0x002fe20000000000 */
[----:B------:R-:W-:-:S03]  /*30f10*/  LEA R4, P6, R3, R0, 0x1 ;  /* 0x0000000003047211 */ /* 0x000fc600078c08ff */
[----:B------:R0:W-:Y:S01]  /*30f20*/  @P1 STG.E.U16 desc[UR10][R6.64], R14 ;  /* 0x0000000e06001986 */ /* 0x0001e2000c10150a */
[----:B------:R-:W-:Y:S01]  /*30f30*/  PRMT R26, R26, 0x7632, R26 ;  /* 0x000076321a1a7816 */ /* 0x000fe2000000001a */
[C---:B------:R-:W-:Y:S01]  /*30f40*/  IMAD R8, R5.reuse, R29, RZ ;  /* 0x0000001d05087224 */ /* 0x040fe200078e02ff */
[----:B------:R-:W-:Y:S02]  /*30f50*/  ISETP.LT.AND P4, PT, R5, UR9, !P0 ;  /* 0x0000000905007c0c */ /* 0x000fe4000c781270 */
[----:B------:R-:W-:Y:S01]  /*30f60*/  LEA.HI.X.SX32 R5, R3, R2, 0x1, P6 ;  /* 0x0000000203057211 */ /* 0x000fe200030f0eff */
[----:B------:R-:W-:Y:S01]  /*30f70*/  IMAD R3, R29, 0x10, R3 ;  /* 0x000000101d037824 */ /* 0x000fe200078e0203 */
[----:B------:R-:W-:Y:S02]  /*30f80*/  PRMT R22, R22, 0x7632, R22 ;  /* 0x0000763216167816 */ /* 0x000fe40000000016 */
[----:B0-----:R-:W-:-:S04]  /*30f90*/  LEA R6, P6, R8, R0, 0x1 ;  /* 0x0000000008067211 */ /* 0x001fc800078c08ff */
[----:B------:R-:W-:Y:S02]  /*30fa0*/  LEA.HI.X.SX32 R7, R8, R2, 0x1, P6 ;  /* 0x0000000208077211 */ /* 0x000fe400030f0eff */
[----:B-----5:R-:W-:Y:S02]  /*30fb0*/  ISETP.LT.AND P5, PT, R11, UR9, !P0 ;  /* 0x000000090b007c0c */ /* 0x020fe4000c7a1270 */
[----:B------:R-:W5:Y:S01]  /*30fc0*/  LDL.LU R11, [R1+0x88] ;  /* 0x00008800010b7983 */ /* 0x000f620000300800 */
[----:B------:R-:W-:-:S10]  /*30fd0*/  ISETP.LT.AND P1, PT, R17, UR9, !P0 ;  /* 0x0000000911007c0c */ /* 0x000fd4000c721270 */
[----:B------:R0:W-:Y:S04]  /*30fe0*/  @P5 STG.E.U16 desc[UR10][R4.64], R26 ;  /* 0x0000001a04005986 */ /* 0x0001e8000c10150a */
[----:B------:R1:W-:Y:S01]  /*30ff0*/  @P4 STG.E.U16 desc[UR10][R6.64], R22 ;  /* 0x0000001606004986 */ /* 0x0003e2000c10150a */
[----:B0-----:R-:W-:-:S03]  /*31000*/  LEA R4, P5, R3, R0, 0x1 ;  /* 0x0000000003047211 */ /* 0x001fc600078a08ff */
[----:B------:R-:W5:Y:S01]  /*31010*/  LDL.LU R26, [R1+0x28] ;  /* 0x00002800011a7983 */ /* 0x000f620000300800 */
[----:B------:R-:W-:-:S05]  /*31020*/  LEA.HI.X.SX32 R5, R3, R2, 0x1, P5 ;  /* 0x0000000203057211 */ /* 0x000fca00028f0eff */
[----:B------:R0:W-:Y:S01]  /*31030*/  @P1 STG.E.U16 desc[UR10][R4.64], R19 ;  /* 0x0000001304001986 */ /* 0x0001e2000c10150a */
[----:B---3--:R-:W-:-:S03]  /*31040*/  ISETP.LT.AND P1, PT, R28, UR9, !P0 ;  /* 0x000000091c007c0c */ /* 0x008fc6000c721270 */
[----:B------:R-:W3:Y:S01]  /*31050*/  LDL.LU R28, [R1+0x9c] ;  /* 0x00009c00011c7983 */ /* 0x000ee20000300800 */
[----:B------:R-:W-:Y:S01]  /*31060*/  IMAD R8, R29, 0x8, R3 ;  /* 0x000000081d087824 */ /* 0x000fe200078e0203 */
[----:B--2---:R-:W-:-:S03]  /*31070*/  ISETP.LT.AND P6, PT, R9, UR9, !P0 ;  /* 0x0000000909007c0c */ /* 0x004fc6000c7c1270 */
[----:B------:R-:W-:Y:S01]  /*31080*/  IMAD R3, R29, 0x8, R8 ;  /* 0x000000081d037824 */ /* 0x000fe200078e0208 */
[----:B-1----:R-:W-:-:S04]  /*31090*/  LEA R6, P4, R8, R0, 0x1 ;  /* 0x0000000008067211 */ /* 0x002fc800078808ff */
[----:B------:R-:W-:Y:S02]  /*310a0*/  LEA.HI.X.SX32 R7, R8, R2, 0x1, P4 ;  /* 0x0000000208077211 */ /* 0x000fe400020f0eff */
[----:B0-----:R-:W-:-:S03]  /*310b0*/  LEA R4, P4, R3, R0, 0x1 ;  /* 0x0000000003047211 */ /* 0x001fc600078808ff */
[----:B------:R-:W-:Y:S01]  /*310c0*/  @P6 STG.E.U16 desc[UR10][R6.64], R15 ;  /* 0x0000000f06006986 */ /* 0x000fe2000c10150a */
[----:B----4-:R-:W-:Y:S01]  /*310d0*/  ISETP.LT.AND P5, PT, R10, UR9, !P0 ;  /* 0x000000090a007c0c */ /* 0x010fe2000c7a1270 */
[----:B------:R-:W-:Y:S01]  /*310e0*/  IMAD R10, R29, 0x8, R3 ;  /* 0x000000081d0a7824 */ /* 0x000fe200078e0203 */
[----:B------:R-:W-:-:S04]  /*310f0*/  LEA.HI.X.SX32 R5, R3, R2, 0x1, P4 ;  /* 0x0000000203057211 */ /* 0x000fc800020f0eff */
[----:B------:R-:W-:Y:S01]  /*31100*/  LEA R8, P6, R10, R0, 0x1 ;  /* 0x000000000a087211 */ /* 0x000fe200078c08ff */
[----:B------:R-:W-:-:S03]  /*31110*/  IMAD R3, R29, 0x8, R10 ;  /* 0x000000081d037824 */ /* 0x000fc600078e020a */
[----:B------:R-:W-:Y:S01]  /*31120*/  LEA.HI.X.SX32 R9, R10, R2, 0x1, P6 ;  /* 0x000000020a097211 */ /* 0x000fe200030f0eff */
[----:B------:R-:W-:Y:S04]  /*31130*/  @P3 STG.E.U16 desc[UR10][R4.64], R27 ;  /* 0x0000001b04003986 */ /* 0x000fe8000c10150a */
[----:B------:R0:W-:Y:S01]  /*31140*/  @P5 STG.E.U16 desc[UR10][R8.64], R23 ;  /* 0x0000001708005986 */ /* 0x0001e2000c10150a */
[----:B------:R-:W-:Y:S01]  /*31150*/  ISETP.LT.AND P4, PT, R24, UR9, !P0 ;  /* 0x0000000918007c0c */ /* 0x000fe2000c781270 */
[----:B------:R-:W-:Y:S01]  /*31160*/  VIADD R24, R16, 0xf8 ;  /* 0x000000f810187836 */ /* 0x000fe20000000000 */
[----:B------:R-:W-:Y:S02]  /*31170*/  ISETP.LT.AND P3, PT, R12, UR9, !P0 ;  /* 0x000000090c007c0c */ /* 0x000fe4000c761270 */
[----:B0-----:R-:W-:-:S02]  /*31180*/  LEA R8, P5, R3, R0, 0x1 ;  /* 0x0000000003087211 */ /* 0x001fc400078a08ff */
[----:B------:R-:W-:Y:S02]  /*31190*/  PRMT R20, R19, 0x7632, R20 ;  /* 0x0000763213147816 */ /* 0x000fe40000000014 */
[----:B------:R-:W-:Y:S02]  /*311a0*/  LEA.HI.X.SX32 R9, R3, R2, 0x1, P5 ;  /* 0x0000000203097211 */ /* 0x000fe400028f0eff */
[----:B------:R-:W-:Y:S02]  /*311b0*/  PRMT R21, R15, 0x7632, R21 ;  /* 0x000076320f157816 */ /* 0x000fe40000000015 */
[----:B------:R-:W-:Y:S02]  /*311c0*/  PRMT R25, R23, 0x7632, R25 ;  /* 0x0000763217197816 */ /* 0x000fe40000000019 */
[----:B-----5:R-:W-:Y:S01]  /*311d0*/  ISETP.LT.AND P6, PT, R11, UR9, !P0 ;  /* 0x000000090b007c0c */ /* 0x020fe2000c7c1270 */
[----:B------:R-:W-:-:S04]  /*311e0*/  IMAD R11, R29, 0x8, R3 ;  /* 0x000000081d0b7824 */ /* 0x000fc800078e0203 */
[----:B------:R-:W-:Y:S01]  /*311f0*/  IMAD R3, R29, 0x8, R11 ;  /* 0x000000081d037824 */ /* 0x000fe200078e020b */
[----:B------:R-:W-:-:S04]  /*31200*/  LEA R10, P5, R11, R0, 0x1 ;  /* 0x000000000b0a7211 */ /* 0x000fc800078a08ff */
[----:B------:R-:W-:Y:S02]  /*31210*/  LEA.HI.X.SX32 R11, R11, R2, 0x1, P5 ;  /* 0x000000020b0b7211 */ /* 0x000fe400028f0eff */
[C---:B------:R-:W-:Y:S01]  /*31220*/  ISETP.LT.AND P5, PT, R24.reuse, UR9, !P0 ;  /* 0x0000000918007c0c */ /* 0x040fe2000c7a1270 */
[----:B------:R0:W-:Y:S01]  /*31230*/  @P6 STG.E.U16 desc[UR10][R8.64], R20 ;  /* 0x0000001408006986 */ /* 0x0001e2000c10150a */
[----:B------:R-:W-:-:S03]  /*31240*/  IMAD R24, R24, R29, RZ ;  /* 0x0000001d18187224 */ /* 0x000fc600078e02ff */
[----:B------:R1:W-:Y:S04]  /*31250*/  @P3 STG.E.U16 desc[UR10][R10.64], R21 ;  /* 0x000000150a003986 */ /* 0x0003e8000c10150a */
[----:B------:R-:W2:Y:S01]  /*31260*/  LDS.128 R4, [R26+UR4] ;  /* 0x000000041a047984 */ /* 0x000ea20008000c00 */
[----:B0-----:R-:W-:-:S03]  /*31270*/  LEA R20, P6, R3, R0, 0x1 ;  /* 0x0000000003147211 */ /* 0x001fc600078c08ff */
[----:B------:R-:W0:Y:S01]  /*31280*/  LDS.128 R12, [R26+UR4+0x200] ;  /* 0x000200041a0c7984 */ /* 0x000e220008000c00 */
[----:B-1----:R-:W-:Y:S02]  /*31290*/  LEA.HI.X.SX32 R21, R3, R2, 0x1, P6 ;  /* 0x0000000203157211 */ /* 0x002fe400030f0eff */
[----:B------:R-:W-:Y:S01]  /*312a0*/  LEA R22, P6, R24, R0, 0x1 ;  /* 0x0000000018167211 */ /* 0x000fe200078c08ff */
[----:B------:R-:W1:Y:S04]  /*312b0*/  LDS.128 R16, [R26+UR4+0x400] ;  /* 0x000400041a107984 */ /* 0x000e680008000c00 */
[----:B------:R4:W5:Y:S01]  /*312c0*/  LDS.128 R8, [R26+UR4+0x600] ;  /* 0x000600041a087984 */ /* 0x0009620008000c00 */
[----:B---3--:R-:W-:Y:S02]  /*312d0*/  ISETP.LT.AND P3, PT, R28, UR9, !P0 ;  /* 0x000000091c007c0c */ /* 0x008fe4000c761270 */
[----:B------:R-:W-:Y:S01]  /*312e0*/  LEA.HI.X.SX32 R23, R24, R2, 0x1, P6 ;  /* 0x0000000218177211 */ /* 0x000fe200030f0eff */
[----:B----4-:R-:W3:Y:S04]  /*312f0*/  LDL.LU R26, [R1+0xb0] ;  /* 0x0000b000011a7983 */ /* 0x010ee80000300800 */
[----:B------:R-:W4:Y:S04]  /*31300*/  LDL.LU R28, [R1+0xb4] ;  /* 0x0000b400011c7983 */ /* 0x000f280000300800 */
[----:B------:R-:W2:Y:S01]  /*31310*/  LDL.LU R24, [R1+0xa0] ;  /* 0x0000a00001187983 */ /* 0x000ea20000300800 */
[----:B------:R-:W-:Y:S01]  /*31320*/  PRMT R27, R27, 0x7632, R27 ;  /* 0x000076321b1b7816 */ /* 0x000fe2000000001b */
[----:B------:R-:W-:-:S04]  /*31330*/  IMAD R3, R29, 0x10, R3 ;  /* 0x000000101d037824 */ /* 0x000fc800078e0203 */
[----:B------:R0:W-:Y:S02]  /*31340*/  @P4 STG.E.U16 desc[UR10][R20.64], R27 ;  /* 0x0000001b14004986 */ /* 0x0001e4000c10150a */
[C---:B0-----:R-:W-:Y:S02]  /*31350*/  LEA R20, P6, R3.reuse, R0, 0x1 ;  /* 0x0000000003147211 */ /* 0x041fe400078c08ff */
[----:B------:R-:W4:Y:S02]  /*31360*/  LDL.LU R27, [R1+0x40] ;  /* 0x00004000011b7983 */ /* 0x000f240000300800 */
[----:B------:R-:W-:Y:S02]  /*31370*/  LEA.HI.X.SX32 R21, R3, R2, 0x1, P6 ;  /* 0x0000000203157211 */ /* 0x000fe400030f0eff */
[----:B------:R0:W-:Y:S01]  /*31380*/  @P5 STG.E.U16 desc[UR10][R22.64], R25 ;  /* 0x0000001916005986 */ /* 0x0001e2000c10150a */
[----:B--2---:R-:W-:Y:S01]  /*31390*/  ISETP.LT.AND P4, PT, R24, UR9, !P0 ;  /* 0x0000000918007c0c */ /* 0x004fe2000c781270 */
[----:B------:R-:W-:-:S02]  /*313a0*/  IMAD R24, R29, 0x8, R3 ;  /* 0x000000081d187824 */ /* 0x000fc400078e0203 */
[----:B------:R-:W2:Y:S04]  /*313b0*/  LDL.LU R3, [R1+0xa4] ;  /* 0x0000a40001037983 */ /* 0x000ea80000300800 */
[----:B0-----:R-:W5:Y:S01]  /*313c0*/  LDL.LU R25, [R1+0xa8] ;  /* 0x0000a80001197983 */ /* 0x001f620000300800 */
[----:B------:R-:W-:-:S03]  /*313d0*/  LEA R22, P6, R24, R0, 0x1 ;  /* 0x0000000018167211 */ /* 0x000fc600078c08ff */
[----:B------:R0:W-:Y:S01]  /*313e0*/  @P3 STG.E.U16 desc[UR10][R20.64], R4 ;  /* 0x0000000414003986 */ /* 0x0001e2000c10150a */
[----:B------:R-:W-:Y:S02]  /*313f0*/  LEA.HI.X.SX32 R23, R24, R2, 0x1, P6 ;  /* 0x0000000218177211 */ /* 0x000fe400030f0eff */
[----:B--2---:R-:W-:Y:S01]  /*31400*/  ISETP.LT.AND P5, PT, R3, UR9, !P0 ;  /* 0x0000000903007c0c */ /* 0x004fe2000c7a1270 */
[----:B------:R-:W-:-:S05]  /*31410*/  IMAD R3, R29, 0x8, R24 ;  /* 0x000000081d037824 */ /* 0x000fca00078e0218 */
[----:B0-----:R-:W-:Y:S01]  /*31420*/  LEA R20, P6, R3, R0, 0x1 ;  /* 0x0000000003147211 */ /* 0x001fe200078c08ff */
[----:B------:R-:W-:Y:S01]  /*31430*/  IMAD R24, R29, 0x8, R3 ;  /* 0x000000081d187824 */ /* 0x000fe200078e0203 */
[----:B-----5:R-:W-:Y:S02]  /*31440*/  ISETP.LT.AND P3, PT, R25, UR9, !P0 ;  /* 0x0000000919007c0c */ /* 0x020fe4000c761270 */
[----:B------:R-:W2:Y:S01]  /*31450*/  LDL.LU R25, [R1+0xb8] ;  /* 0x0000b80001197983 */ /* 0x000ea20000300800 */
[----:B------:R-:W-:-:S03]  /*31460*/  LEA.HI.X.SX32 R21, R3, R2, 0x1, P6 ;  /* 0x0000000203157211 */ /* 0x000fc600030f0eff */
[----:B------:R-:W5:Y:S04]  /*31470*/  LDL.LU R3, [R1+0xac] ;  /* 0x0000ac0001037983 */ /* 0x000f680000300800 */
[----:B------:R0:W-:Y:S04]  /*31480*/  @P4 STG.E.U16 desc[UR10][R22.64], R12 ;  /* 0x0000000c16004986 */ /* 0x0001e8000c10150a */
[----:B-1----:R1:W-:Y:S01]  /*31490*/  @P5 STG.E.U16 desc[UR10][R20.64], R16 ;  /* 0x0000001014005986 */ /* 0x0023e2000c10150a */
[----:B0-----:R-:W-:-:S04]  /*314a0*/  LEA R22, P6, R24, R0, 0x1 ;  /* 0x0000000018167211 */ /* 0x001fc800078c08ff */
[----:B------:R-:W-:Y:S02]  /*314b0*/  LEA.HI.X.SX32 R23, R24, R2, 0x1, P6 ;  /* 0x0000000218177211 */ /* 0x000fe400030f0eff */
[----:B------:R-:W-:Y:S02]  /*314c0*/  PRMT R12, R4, 0x7632, R12 ;  /* 0x00007632040c7816 */ /* 0x000fe4000000000c */
[----:B---3--:R-:W-:Y:S01]  /*314d0*/  ISETP.LT.AND P5, PT, R26, UR9, !P0 ;  /* 0x000000091a007c0c */ /* 0x008fe2000c7a1270 */
[----:B------:R0:W-:Y:S01]  /*314e0*/  @P3 STG.E.U16 desc[UR10][R22.64], R8 ;  /* 0x0000000816003986 */ /* 0x0001e2000c10150a */
[----:B----4-:R-:W-:Y:S02]  /*314f0*/  ISETP.LT.AND P3, PT, R28, UR9, !P0 ;  /* 0x000000091c007c0c */ /* 0x010fe4000c761270 */
[----:B-1----:R-:W-:Y:S01]  /*31500*/  PRMT R16, R16, 0x7632, R16 ;  /* 0x0000763210107816 */ /* 0x002fe20000000010 */
[----:B------:R-:W3:Y:S01]  /*31510*/  LDL.LU R26, [R1+0xc4] ;  /* 0x0000c400011a7983 */ /* 0x000ee20000300800 */
[----:B-----5:R-:W-:Y:S01]  /*31520*/  ISETP.LT.AND P4, PT, R3, UR9, !P0 ;  /* 0x0000000903007c0c */ /* 0x020fe2000c781270 */
[----:B------:R-:W-:-:S02]  /*31530*/  IMAD R3, R29, 0x8, R24 ;  /* 0x000000081d037824 */ /* 0x000fc400078e0218 */
[----:B------:R-:W4:Y:S03]  /*31540*/  LDL.LU R24, [R1+0xc8] ;  /* 0x0000c80001187983 */ /* 0x000f260000300800 */
[----:B------:R-:W-:Y:S01]  /*31550*/  LEA R20, P6, R3, R0, 0x1 ;  /* 0x0000000003147211 */ /* 0x000fe200078c08ff */
[----:B------:R-:W-:Y:S01]  /*31560*/  IMAD R4, R29, 0x8, R3 ;  /* 0x000000081d047824 */ /* 0x000fe200078e0203 */
[----:B------:R-:W5:Y:S02]  /*31570*/  LDL.LU R28, [R1+0xcc] ;  /* 0x0000cc00011c7983 */ /* 0x000f640000300800 */
[----:B------:R-:W-:Y:S01]  /*31580*/  LEA.HI.X.SX32 R21, R3, R2, 0x1, P6 ;  /* 0x0000000203157211 */ /* 0x000fe200030f0eff */
[----:B------:R-:W-:Y:S01]  /*31590*/  IMAD R3, R29, 0x8, R4 ;  /* 0x000000081d037824 */ /* 0x000fe200078e0204 */
[----:B0-----:R-:W-:-:S03]  /*315a0*/  LEA R22, P6, R4, R0, 0x1 ;  /* 0x0000000004167211 */ /* 0x001fc600078c08ff */
[----:B------:R0:W-:Y:S01]  /*315b0*/  @P4 STG.E.U16 desc[UR10][R20.64], R12 ;  /* 0x0000000c14004986 */ /* 0x0001e2000c10150a */
[----:B------:R-:W-:Y:S01]  /*315c0*/  LEA.HI.X.SX32 R23, R4, R2, 0x1, P6 ;  /* 0x0000000204177211 */ /* 0x000fe200030f0eff */
[----:B0-----:R-:W-:Y:S01]  /*315d0*/  VIADD R21, R27, 0x138 ;  /* 0x000001381b157836 */ /* 0x001fe20000000000 */
[----:B------:R-:W-:Y:S02]  /*315e0*/  PRMT R12, R12, 0x7632, R12 ;  /* 0x000076320c0c7816 */ /* 0x000fe4000000000c */
[----:B------:R-:W-:Y:S01]  /*315f0*/  LEA R20, P6, R3, R0, 0x1 ;  /* 0x0000000003147211 */ /* 0x000fe200078c08ff */
[C---:B------:R-:W-:Y:S01]  /*31600*/  IMAD R4, R21.reuse, R29, RZ ;  /* 0x0000001d15047224 */ /* 0x040fe200078e02ff */
[----:B------:R-:W-:Y:S01]  /*31610*/  ISETP.LT.AND P4, PT, R21, UR9, !P0 ;  /* 0x0000000915007c0c */ /* 0x000fe2000c781270 */
[----:B------:R0:W-:Y:S01]  /*31620*/  @P5 STG.E.U16 desc[UR10][R22.64], R12 ;  /* 0x0000000c16005986 */ /* 0x0001e2000c10150a */
[----:B------:R-:W-:Y:S02]  /*31630*/  LEA.HI.X.SX32 R21, R3, R2, 0x1, P6 ;  /* 0x0000000203157211 */ /* 0x000fe400030f0eff */
[----:B--2---:R-:W-:-:S02]  /*31640*/  ISETP.LT.AND P5, PT, R25, UR9, !P0 ;  /* 0x0000000919007c0c */ /* 0x004fc4000c7a1270 */
[----:B------:R-:W2:Y:S04]  /*31650*/  LDL.LU R25, [R1+0xd0] ;  /* 0x0000d00001197983 */ /* 0x000ea80000300800 */
[----:B------:R1:W-:Y:S01]  /*31660*/  @P3 STG.E.U16 desc[UR10][R20.64], R16 ;  /* 0x0000001014003986 */ /* 0x0003e2000c10150a */
[----:B0-----:R-:W-:-:S04]  /*31670*/  LEA R22, P6, R4, R0, 0x1 ;  /* 0x0000000004167211 */ /* 0x001fc800078c08ff */
[----:B------:R-:W-:Y:S01]  /*31680*/  LEA.HI.X.SX32 R23, R4, R2, 0x1, P6 ;  /* 0x0000000204177211 */ /* 0x000fe200030f0eff */
[----:B-1----:R-:W4:Y:S04]  /*31690*/  LDL.LU R16, [R1+0xc0] ;  /* 0x0000c00001107983 */ /* 0x002f280000300800 */
[----:B------:R-:W5:Y:S01]  /*316a0*/  LDL.LU R4, [R1+0xbc] ;  /* 0x0000bc0001047983 */ /* 0x000f620000300800 */
[----:B------:R-:W-:Y:S01]  /*316b0*/  IMAD R3, R29, 0x10, R3 ;  /* 0x000000101d037824 */ /* 0x000fe200078e0203 */
[----:B------:R-:W-:-:S04]  /*316c0*/  PRMT R8, R8, 0x7632, R8 ;  /* 0x0000763208087816 */ /* 0x000fc80000000008 */
[C---:B------:R-:W-:Y:S01]  /*316d0*/  LEA R20, P6, R3.reuse, R0, 0x1 ;  /* 0x0000000003147211 */ /* 0x040fe200078c08ff */
[----:B------:R0:W-:Y:S03]  /*316e0*/  @P4 STG.E.U16 desc[UR10][R22.64], R8 ;  /* 0x0000000816004986 */ /* 0x0001e6000c10150a */
[----:B------:R-:W-:-:S05]  /*316f0*/  LEA.HI.X.SX32 R21, R3, R2, 0x1, P6 ;  /* 0x0000000203157211 */ /* 0x000fca00030f0eff */
[----:B------:R1:W-:Y:S01]  /*31700*/  @P5 STG.E.U16 desc[UR10][R20.64], R5 ;  /* 0x0000000514005986 */ /* 0x0003e2000c10150a */
[----:B---3--:R-:W-:-:S03]  /*31710*/  ISETP.LT.AND P5, PT, R26, UR9, !P0 ;  /* 0x000000091a007c0c */ /* 0x008fc6000c7a1270 */
[----:B------:R-:W3:Y:S01]  /*31720*/  LDL.LU R26, [R1+0xd4] ;  /* 0x0000d400011a7983 */ /* 0x000ee20000300800 */
[----:B-----5:R-:W-:Y:S01]  /*31730*/  ISETP.LT.AND P3, PT, R4, UR9, !P0 ;  /* 0x0000000904007c0c */ /* 0x020fe2000c761270 */
[----:B------:R-:W-:Y:S01]  /*31740*/  IMAD R4, R29, 0x8, R3 ;  /* 0x000000081d047824 */ /* 0x000fe200078e0203 */
[----:B----4-:R-:W-:-:S03]  /*31750*/  ISETP.LT.AND P4, PT, R16, UR9, !P0 ;  /* 0x0000000910007c0c */ /* 0x010fc6000c781270 */
[----:B------:R-:W-:Y:S01]  /*31760*/  IMAD R3, R29, 0x8, R4 ;  /* 0x000000081d037824 */ /* 0x000fe200078e0204 */
[----:B0-----:R-:W-:-:S04]  /*31770*/  LEA R22, P6, R4, R0, 0x1 ;  /* 0x0000000004167211 */ /* 0x001fc800078c08ff */
[----:B------:R-:W-:Y:S02]  /*31780*/  LEA.HI.X.SX32 R23, R4, R2, 0x1, P6 ;  /* 0x0000000204177211 */ /* 0x000fe400030f0eff */
[----:B-1----:R-:W-:-:S04]  /*31790*/  LEA R20, P6, R3, R0, 0x1 ;  /* 0x0000000003147211 */ /* 0x002fc800078c08ff */
[----:B------:R-:W-:Y:S01]  /*317a0*/  LEA.HI.X.SX32 R21, R3, R2, 0x1, P6 ;  /* 0x0000000203157211 */ /* 0x000fe200030f0eff */
[----:B------:R0:W-:Y:S04]  /*317b0*/  @P3 STG.E.U16 desc[UR10][R22.64], R13 ;  /* 0x0000000d16003986 */ /* 0x0001e8000c10150a */
[----:B------:R-:W-:Y:S01]  /*317c0*/  @P4 STG.E.U16 desc[UR10][R20.64], R17 ;  /* 0x0000001114004986 */ /* 0x000fe2000c10150a */
[----:B------:R-:W-:-:S03]  /*317d0*/  ISETP.LT.AND P4, PT, R28, UR9, !P0 ;  /* 0x000000091c007c0c */ /* 0x000fc6000c781270 */
[----:B------:R-:W4:Y:S01]  /*317e0*/  LDL.LU R28, [R1+0xdc] ;  /* 0x0000dc00011c7983 */ /* 0x000f220000300800 */
[----:B------:R-:W-:-:S05]  /*317f0*/  IMAD R4, R29, 0x8, R3 ;  /* 0x000000081d047824 */ /* 0x000fca00078e0203 */
[----:B0-----:R-:W-:-:S04]  /*31800*/  LEA R22, P6, R4, R0, 0x1 ;  /* 0x0000000004167211 */ /* 0x001fc800078c08ff */
[----:B------:R-:W-:Y:S01]  /*31810*/  LEA.HI.X.SX32 R23, R4, R2, 0x1, P6 ;  /* 0x0000000204177211 */ /* 0x000fe200030f0eff */
[----:B------:R-:W-:Y:S01]  /*31820*/  IMAD R3, R29, 0x8, R4 ;  /* 0x000000081d037824 */ /* 0x000fe200078e0204 */
[----:B------:R-:W-:-:S03]  /*31830*/  ISETP.LT.AND P3, PT, R24, UR9, !P0 ;  /* 0x0000000918007c0c */ /* 0x000fc6000c761270 */
[----:B------:R0:W-:Y:S01]  /*31840*/  @P5 STG.E.U16 desc[UR10][R22.64], R9 ;  /* 0x0000000916005986 */ /* 0x0001e2000c10150a */
[----:B------:R-:W-:Y:S01]  /*31850*/  LEA R4, P6, R3, R0, 0x1 ;  /* 0x0000000003047211 */ /* 0x000fe200078c08ff */
[----:B------:R-:W-:Y:S01]  /*31860*/  IMAD R8, R29, 0x8, R3 ;  /* 0x000000081d087824 */ /* 0x000fe200078e0203 */
[----:B------:R-:W-:Y:S01]  /*31870*/  PRMT R12, R5, 0x7632, R12 ;  /* 0x00007632050c7816 */ /* 0x000fe2000000000c */
[----:B0-----:R-:W5:Y:S01]  /*31880*/  LDL.LU R23, [R1+0xd8] ;  /* 0x0000d80001177983 */ /* 0x001f620000300800 */
[----:B------:R-:W-:Y:S01]  /*31890*/  LEA.HI.X.SX32 R5, R3, R2, 0x1, P6 ;  /* 0x0000000203057211 */ /* 0x000fe200030f0eff */
[----:B------:R-:W-:Y:S02]  /*318a0*/  IMAD R3, R29, 0x8, R8 ;  /* 0x000000081d037824 */ /* 0x000fe400078e0208 */
[----:B------:R-:W5:Y:S01]  /*318b0*/  LDL.LU R16, [R1+0xe0] ;  /* 0x0000e00001107983 */ /* 0x000f620000300800 */
[C---:B------:R-:W-:Y:S02]  /*318c0*/  LEA R20, P6, R8.reuse, R0, 0x1 ;  /* 0x0000000008147211 */ /* 0x040fe400078c08ff */
[----:B--2---:R-:W-:Y:S01]  /*318d0*/  ISETP.LT.AND P5, PT, R25, UR9, !P0 ;  /* 0x0000000919007c0c */ /* 0x004fe2000c7a1270 */
[----:B------:R0:W-:Y:S01]  /*318e0*/  @P3 STG.E.U16 desc[UR10][R4.64], R12 ;  /* 0x0000000c04003986 */ /* 0x0001e2000c10150a */
[----:B------:R-:W-:-:S03]  /*318f0*/  LEA.HI.X.SX32 R21, R8, R2, 0x1, P6 ;  /* 0x0000000208157211 */ /* 0x000fc600030f0eff */
[----:B------:R-:W2:Y:S04]  /*31900*/  LDL.LU R24, [R1+0xe4] ;  /* 0x0000e40001187983 */ /* 0x000ea80000300800 */
[----:B------:R-:W2:Y:S01]  /*31910*/  LDL.LU R25, [R1+0xe8] ;  /* 0x0000e80001197983 */ /* 0x000ea20000300800 */
[----:B0-----:R-:W-:Y:S01]  /*31920*/  VIADD R5, R27, 0x178 ;  /* 0x000001781b057836 */ /* 0x001fe20000000000 */
[----:B------:R-:W-:-:S03]  /*31930*/  LEA R4, P6, R3, R0, 0x1 ;  /* 0x0000000003047211 */ /* 0x000fc600078c08ff */
[C---:B------:R-:W-:Y:S01]  /*31940*/  IMAD R8, R5.reuse, R29, RZ ;  /* 0x0000001d05087224 */ /* 0x040fe200078e02ff */
[----:B------:R-:W-:Y:S02]  /*31950*/  ISETP.LT.AND P3, PT, R5, UR9, !P0 ;  /* 0x0000000905007c0c */ /* 0x000fe4000c761270 */
[----:B------:R-:W-:Y:S02]  /*31960*/  PRMT R13, R13, 0x7632, R13 ;  /* 0x000076320d0d7816 */ /* 0x000fe4000000000d */
[----:B------:R-:W-:Y:S02]  /*31970*/  LEA.HI.X.SX32 R5, R3, R2, 0x1, P6 ;  /* 0x0000000203057211 */ /* 0x000fe400030f0eff */
[----:B------:R-:W-:Y:S01]  /*31980*/  LEA R12, P6, R8, R0, 0x1 ;  /* 0x00000000080c7211 */ /* 0x000fe200078c08ff */
[----:B------:R0:W-:Y:S01]  /*31990*/  @P4 STG.E.U16 desc[UR10][R20.64], R13 ;  /* 0x0000000d14004986 */ /* 0x0001e2000c10150a */
[----:B------:R-:W-:Y:S02]  /*319a0*/  PRMT R17, R17, 0x7632, R17 ;  /* 0x0000763211117816 */ /* 0x000fe40000000011 */
[----:B---3--:R-:W-:-:S02]  /*319b0*/  ISETP.LT.AND P4, PT, R26, UR9, !P0 ;  /* 0x000000091a007c0c */ /* 0x008fc4000c781270 */
[----:B------:R-:W3:Y:S01]  /*319c0*/  LDL.LU R26, [R1+0xec] ;  /* 0x0000ec00011a7983 */ /* 0x000ee20000300800 */
[----:B0-----:R-:W-:Y:S02]  /*319d0*/  LEA.HI.X.SX32 R13, R8, R2, 0x1, P6 ;  /* 0x00000002080d7211 */ /* 0x001fe400030f0eff */
[----:B------:R-:W-:Y:S01]  /*319e0*/  PRMT R8, R9, 0x7632, R8 ;  /* 0x0000763209087816 */ /* 0x000fe20000000008 */
[----:B------:R0:W-:Y:S04]  /*319f0*/  @P5 STG.E.U16 desc[UR10][R4.64], R17 ;  /* 0x0000001104005986 */ /* 0x0001e8000c10150a */
[----:B------:R1:W-:Y:S01]  /*31a00*/  @P3 STG.E.U16 desc[UR10][R12.64], R8 ;  /* 0x000000080c003986 */ /* 0x0003e2000c10150a */
[----:B----4-:R-:W-:-:S03]  /*31a10*/  ISETP.LT.AND P3, PT, R28, UR9, !P0 ;  /* 0x000000091c007c0c */ /* 0x010fc6000c761270 */
[----:B------:R-:W4:Y:S01]  /*31a20*/  LDL.LU R28, [R1+0xf0] ;  /* 0x0000f000011c7983 */ /* 0x000f220000300800 */
[----:B------:R-:W-:-:S04]  /*31a30*/  IMAD R3, R29, 0x10, R3 ;  /* 0x000000101d037824 */ /* 0x000fc800078e0203 */
[----:B------:R-:W-:Y:S01]  /*31a40*/  IMAD R9, R29, 0x8, R3 ;  /* 0x000000081d097824 */ /* 0x000fe200078e0203 */
[----:B0-----:R-:W-:-:S04]  /*31a50*/  LEA R4, P6, R3, R0, 0x1 ;  /* 0x0000000003047211 */ /* 0x001fc800078c08ff */
[----:B------:R-:W-:Y:S01]  /*31a60*/  LEA.HI.X.SX32 R5, R3, R2, 0x1, P6 ;  /* 0x0000000203057211 */ /* 0x000fe200030f0eff */
[----:B------:R-:W-:Y:S01]  /*31a70*/  IMAD R3, R29, 0x8, R9 ;  /* 0x000000081d037824 */ /* 0x000fe200078e0209 */
[----:B-1----:R-:W-:-:S03]  /*31a80*/  LEA R8, P6, R9, R0, 0x1 ;  /* 0x0000000009087211 */ /* 0x002fc600078c08ff */
[----:B------:R0:W-:Y:S01]  /*31a90*/  @P4 STG.E.U16 desc[UR10][R4.64], R6 ;  /* 0x0000000604004986 */ /* 0x0001e2000c10150a */
[----:B------:R-:W-:Y:S02]  /*31aa0*/  LEA.HI.X.SX32 R9, R9, R2, 0x1, P6 ;  /* 0x0000000209097211 */ /* 0x000fe400030f0eff */
[----:B-----5:R-:W-:Y:S02]  /*31ab0*/  ISETP.LT.AND P5, PT, R23, UR9, !P0 ;  /* 0x0000000917007c0c */ /* 0x020fe4000c7a1270 */
[----:B0-----:R-:W-:Y:S01]  /*31ac0*/  LEA R4, P6, R3, R0, 0x1 ;  /* 0x0000000003047211 */ /* 0x001fe200078c08ff */
[----:B------:R-:W-:Y:S01]  /*31ad0*/  IMAD R17, R29, 0x8, R3 ;  /* 0x000000081d117824 */ /* 0x000fe200078e0203 */
[----:B------:R-:W-:Y:S02]  /*31ae0*/  ISETP.LT.AND P4, PT, R16, UR9, !P0 ;  /* 0x0000000910007c0c */ /* 0x000fe4000c781270 */
[----:B------:R-:W-:Y:S01]  /*31af0*/  LEA.HI.X.SX32 R5, R3, R2, 0x1, P6 ;  /* 0x0000000203057211 */ /* 0x000fe200030f0eff */
[----:B------:R-:W-:-:S06]  /*31b00*/  IMAD R3, R29, 0x8, R17 ;  /* 0x000000081d037824 */ /* 0x000fcc00078e0211 */
[----:B------:R0:W-:Y:S01]  /*31b10*/  @P5 STG.E.U16 desc[UR10][R8.64], R14 ;  /* 0x0000000e08005986 */ /* 0x0001e2000c10150a */
[----:B--2---:R-:W-:-:S03]  /*31b20*/  ISETP.LT.AND P5, PT, R24, UR9, !P0 ;  /* 0x0000000918007c0c */ /* 0x004fc6000c7a1270 */
[----:B------:R1:W-:Y:S01]  /*31b30*/  @P3 STG.E.U16 desc[UR10][R4.64], R18 ;  /* 0x0000001204003986 */ /* 0x0003e2000c10150a */
[----:B------:R-:W-:-:S03]  /*31b40*/  ISETP.LT.AND P3, PT, R25, UR9, !P0 ;  /* 0x0000000919007c0c */ /* 0x000fc6000c761270 */
[----:B------:R-:W2:Y:S01]  /*31b50*/  LDL.LU R24, [R1+0xf8] ;  /* 0x0000f80001187983 */ /* 0x000ea20000300800 */
[----:B0-----:R-:W-:-:S03]  /*31b60*/  LEA R8, P6, R17, R0, 0x1 ;  /* 0x0000000011087211 */ /* 0x001fc600078c08ff */
[----:B------:R-:W5:Y:S01]  /*31b70*/  LDL.LU R25, [R1+0xf4] ;  /* 0x0000f40001197983 */ /* 0x000f620000300800 */
[----:B------:R-:W-:Y:S01]  /*31b80*/  IMAD R13, R29, 0x8, R3 ;  /* 0x000000081d0d7824 */ /* 0x000fe200078e0203 */
[----:B------:R-:W-:Y:S02]  /*31b90*/  LEA.HI.X.SX32 R9, R17, R2, 0x1, P6 ;  /* 0x0000000211097211 */ /* 0x000fe400030f0eff */
[----:B-1----:R-:W-:-:S03]  /*31ba0*/  LEA R4, P6, R3, R0, 0x1 ;  /* 0x0000000003047211 */ /* 0x002fc600078c08ff */
[----:B------:R0:W-:Y:S01]  /*31bb0*/  @P4 STG.E.U16 desc[UR10][R8.64], R10 ;  /* 0x0000000a08004986 */ /* 0x0001e2000c10150a */
[----:B------:R-:W-:Y:S02]  /*31bc0*/  LEA.HI.X.SX32 R5, R3, R2, 0x1, P6 ;  /* 0x0000000203057211 */ /* 0x000fe400030f0eff */
[----:B------:R-:W-:Y:S02]  /*31bd0*/  PRMT R6, R6, 0x7632, R6 ;  /* 0x0000763206067816 */ /* 0x000fe40000000006 */
[----:B------:R-:W-:Y:S02]  /*31be0*/  PRMT R14, R14, 0x7632, R14 ;  /* 0x000076320e0e7816 */ /* 0x000fe4000000000e */
[----:B0-----:R-:W-:-:S04]  /*31bf0*/  LEA R8, P6, R13, R0, 0x1 ;  /* 0x000000000d087211 */ /* 0x001fc800078c08ff */
[----:B------:R-:W-:Y:S01]  /*31c00*/  LEA.HI.X.SX32 R9, R13, R2, 0x1, P6 ;  /* 0x000000020d097211 */ /* 0x000fe200030f0eff */
[----:B------:R0:W-:Y:S01]  /*31c10*/  @P5 STG.E.U16 desc[UR10][R4.64], R6 ;  /* 0x0000000604005986 */ /* 0x0001e2000c10150a */
[----:B---3--:R-:W-:-:S03]  /*31c20*/  ISETP.LT.AND P4, PT, R26, UR9, !P0 ;  /* 0x000000091a007c0c */ /* 0x008fc6000c781270 */
[----:B------:R1:W-:Y:S04]  /*31c30*/  @P3 STG.E.U16 desc[UR10][R8.64], R14 ;  /* 0x0000000e08003986 */ /* 0x0003e8000c10150a */
[----:B------:R-:W3:Y:S01]  /*31c40*/  LDL.LU R26, [R1+0xfc] ;  /* 0x0000fc00011a7983 */ /* 0x000ee20000300800 */
[----:B----4-:R-:W-:-:S03]  /*31c50*/  ISETP.LT.AND P3, PT, R28, UR9, !P0 ;  /* 0x000000091c007c0c */ /* 0x010fc6000c761270 */
[----:B------:R-:W4:Y:S01]  /*31c60*/  LDL.LU R28, [R1+0x100] ;  /* 0x00010000011c7983 */ /* 0x000f220000300800 */
[----:B------:R-:W-:Y:S02]  /*31c70*/  VIADD R3, R27, 0x1b8 ;  /* 0x000001b81b037836 */ /* 0x000fe40000000000 */
[----:B------:R-:W-:-:S03]  /*31c80*/  IMAD R17, R29, 0x8, R13 ;  /* 0x000000081d117824 */ /* 0x000fc600078e020d */
[C---:B------:R-:W-:Y:S01]  /*31c90*/  ISETP.LT.AND P5, PT, R3.reuse, UR9, !P0 ;  /* 0x0000000903007c0c */ /* 0x040fe2000c7a1270 */
[----:B------:R-:W-:Y:S01]  /*31ca0*/  IMAD R3, R3, R29, RZ ;  /* 0x0000001d03037224 */ /* 0x000fe200078e02ff */
[----:B0-----:R-:W-:-:S04]  /*31cb0*/  LEA R4, P6, R17, R0, 0x1 ;  /* 0x0000000011047211 */ /* 0x001fc800078c08ff */
[----:B------:R-:W-:Y:S01]  /*31cc0*/  LEA.HI.X.SX32 R5, R17, R2, 0x1, P6 ;  /* 0x0000000211057211 */ /* 0x000fe200030f0eff */
[----:B------:R-:W-:Y:S01]  /*31cd0*/  IMAD R17, R29, 0x10, R17 ;  /* 0x000000101d117824 */ /* 0x000fe200078e0211 */
[C---:B------:R-:W-:Y:S02]  /*31ce0*/  LEA R12, P6, R3.reuse, R0, 0x1 ;  /* 0x00000000030c7211 */ /* 0x040fe400078c08ff */
[----:B------:R-:W-:Y:S02]  /*31cf0*/  PRMT R18, R18, 0x7632, R18 ;  /* 0x0000763212127816 */ /* 0x000fe40000000012 */
[----:B------:R-:W-:Y:S01]  /*31d00*/  LEA.HI.X.SX32 R13, R3, R2, 0x1, P6 ;  /* 0x00000002030d7211 */ /* 0x000fe200030f0eff */
[----:B------:R-:W-:Y:S02]  /*31d10*/  IMAD R3, R29, 0x8, R17 ;  /* 0x000000081d037824 */ /* 0x000fe400078e0211 */
[----:B------:R0:W-:Y:S01]  /*31d20*/  @P4 STG.E.U16 desc[UR10][R4.64], R18 ;  /* 0x0000001204004986 */ /* 0x0001e2000c10150a */
[----:B------:R-:W-:Y:S01]  /*31d30*/  LEA R16, P4, R17, R0, 0x1 ;  /* 0x0000000011107211 */ /* 0x000fe200078808ff */
[----:B-1----:R-:W-:Y:S01]  /*31d40*/  IMAD R9, R29, 0x8, R3 ;  /* 0x000000081d097824 */ /* 0x002fe200078e0203 */
[----:B------:R-:W-:-:S02]  /*31d50*/  PRMT R6, R10, 0x7632, R6 ;  /* 0x000076320a067816 */ /* 0x000fc40000000006 */
[----:B------:R-:W-:Y:S01]  /*31d60*/  LEA R20, P6, R3, R0, 0x1 ;  /* 0x0000000003147211 */ /* 0x000fe200078c08ff */
[----:B------:R-:W-:Y:S01]  /*31d70*/  IMAD R23, R29, 0x8, R9 ;  /* 0x000000081d177824 */ /* 0x000fe200078e0209 */
[-C--:B------:R-:W-:Y:S01]  /*31d80*/  LEA.HI.X.SX32 R17, R17, R2.reuse, 0x1, P4 ;  /* 0x0000000211117211 */ /* 0x080fe200020f0eff */
[----:B------:R1:W-:Y:S01]  /*31d90*/  @P5 STG.E.U16 desc[UR10][R12.64], R6 ;  /* 0x000000060c005986 */ /* 0x0003e2000c10150a */
[----:B------:R-:W-:Y:S01]  /*31da0*/  LEA.HI.X.SX32 R21, R3, R2, 0x1, P6 ;  /* 0x0000000203157211 */ /* 0x000fe200030f0eff */
[----:B------:R-:W-:Y:S02]  /*31db0*/  VIADD R3, R27, 0x1f8 ;  /* 0x000001f81b037836 */ /* 0x000fe40000000000 */
[----:B------:R-:W-:Y:S04]  /*31dc0*/  @P3 STG.E.U16 desc[UR10][R16.64], R7 ;  /* 0x0000000710003986 */ /* 0x000fe8000c10150a */
[----:B------:R2:W-:Y:S01]  /*31dd0*/  @P1 STG.E.U16 desc[UR10][R20.64], R15 ;  /* 0x0000000f14001986 */ /* 0x0005e2000c10150a */
[----:B0-----:R-:W-:Y:S01]  /*31de0*/  LEA R4, P1, R9, R0, 0x1 ;  /* 0x0000000009047211 */ /* 0x001fe200078208ff */
[----:B-1----:R-:W-:Y:S01]  /*31df0*/  IMAD R6, R3, R29, RZ ;  /* 0x0000001d03067224 */ /* 0x002fe200078e02ff */
[----:B-----5:R-:W-:Y:S01]  /*31e00*/  ISETP.LT.AND P5, PT, R25, UR9, !P0 ;  /* 0x0000000919007c0c */ /* 0x020fe2000c7a1270 */
[----:B------:R-:W-:Y:S01]  /*31e10*/  IMAD R25, R29, 0x8, R23 ;  /* 0x000000081d197824 */ /* 0x000fe200078e0217 */
[----:B------:R-:W-:-:S03]  /*31e20*/  LEA.HI.X.SX32 R5, R9, R2, 0x1, P1 ;  /* 0x0000000209057211 */ /* 0x000fc600008f0eff */
[----:B------:R-:W-:Y:S01]  /*31e30*/  IMAD R27, R29, 0x8, R25 ;  /* 0x000000081d1b7824 */ /* 0x000fe200078e0219 */
[----:B------:R-:W-:-:S03]  /*31e40*/  LEA R12, P1, R25, R0, 0x1 ;  /* 0x00000000190c7211 */ /* 0x000fc600078208ff */
[----:B------:R-:W-:Y:S01]  /*31e50*/  IMAD R29, R29, 0x8, R27 ;  /* 0x000000081d1d7824 */ /* 0x000fe200078e021b */
[----:B------:R-:W-:Y:S02]  /*31e60*/  LEA R8, P3, R23, R0, 0x1 ;  /* 0x0000000017087211 */ /* 0x000fe400078608ff */
[----:B------:R-:W-:Y:S02]  /*31e70*/  LEA.HI.X.SX32 R13, R25, R2, 0x1, P1 ;  /* 0x00000002190d7211 */ /* 0x000fe400008f0eff */
[-C--:B--2---:R-:W-:Y:S02]  /*31e80*/  LEA R20, P1, R29, R0.reuse, 0x1 ;  /* 0x000000001d147211 */ /* 0x084fe400078208ff */
[----:B------:R-:W-:Y:S02]  /*31e90*/  LEA R16, P6, R27, R0, 0x1 ;  /* 0x000000001b107211 */ /* 0x000fe400078c08ff */
[----:B------:R-:W-:Y:S02]  /*31ea0*/  ISETP.LT.AND P4, PT, R24, UR9, !P0 ;  /* 0x0000000918007c0c */ /* 0x000fe4000c781270 */
[----:B------:R-:W-:-:S02]  /*31eb0*/  LEA.HI.X.SX32 R9, R23, R2, 0x1, P3 ;  /* 0x0000000217097211 */ /* 0x000fc400018f0eff */
[-C--:B------:R-:W-:Y:S02]  /*31ec0*/  LEA.HI.X.SX32 R21, R29, R2.reuse, 0x1, P1 ;  /* 0x000000021d157211 */ /* 0x080fe400008f0eff */
[----:B------:R-:W-:Y:S02]  /*31ed0*/  ISETP.LT.AND P1, PT, R3, UR9, !P0 ;  /* 0x0000000903007c0c */ /* 0x000fe4000c721270 */
[----:B------:R-:W-:Y:S02]  /*31ee0*/  LEA.HI.X.SX32 R17, R27, R2, 0x1, P6 ;  /* 0x000000021b117211 */ /* 0x000fe400030f0eff */
[----:B------:R-:W-:Y:S02]  /*31ef0*/  LEA R22, P6, R6, R0, 0x1 ;  /* 0x0000000006167211 */ /* 0x000fe400078c08ff */
[----:B---3--:R-:W-:Y:S02]  /*31f00*/  ISETP.LT.AND P3, PT, R26, UR9, !P0 ;  /* 0x000000091a007c0c */ /* 0x008fe4000c761270 */
[----:B------:R-:W-:-:S02]  /*31f10*/  LEA.HI.X.SX32 R23, R6, R2, 0x1, P6 ;  /* 0x0000000206177211 */ /* 0x000fc400030f0eff */
[----:B------:R-:W-:Y:S02]  /*31f20*/  PRMT R6, R7, 0x7632, R6 ;  /* 0x0000763207067816 */ /* 0x000fe40000000006 */
[----:B------:R-:W-:Y:S01]  /*31f30*/  PRMT R15, R15, 0x7632, R15 ;  /* 0x000076320f0f7816 */ /* 0x000fe2000000000f */
[----:B------:R0:W-:Y:S01]  /*31f40*/  @P5 STG.E.U16 desc[UR10][R4.64], R19 ;  /* 0x0000001304005986 */ /* 0x0001e2000c10150a */
[----:B------:R-:W-:-:S03]  /*31f50*/  PRMT R10, R19, 0x7632, R10 ;  /* 0x00007632130a7816 */ /* 0x000fc6000000000a */
[----:B------:R0:W-:Y:S04]  /*31f60*/  @P4 STG.E.U16 desc[UR10][R8.64], R11 ;  /* 0x0000000b08004986 */ /* 0x0001e8000c10150a */
[----:B------:R0:W-:Y:S04]  /*31f70*/  @P3 STG.E.U16 desc[UR10][R12.64], R6 ;  /* 0x000000060c003986 */ /* 0x0001e8000c10150a */
[----:B------:R0:W-:Y:S01]  /*31f80*/  @P2 STG.E.U16 desc[UR10][R16.64], R15 ;  /* 0x0000000f10002986 */ /* 0x0001e2000c10150a */
[----:B----4-:R-:W-:-:S13]  /*31f90*/  ISETP.LT.AND P0, PT, R28, UR9, !P0 ;  /* 0x000000091c007c0c */ /* 0x010fda000c701270 */
[----:B------:R0:W-:Y:S01]  /*31fa0*/  @P0 STG.E.U16 desc[UR10][R20.64], R10 ;  /* 0x0000000a14000986 */ /* 0x0001e2000c10150a */
[----:B------:R-:W-:Y:S05]  /*31fb0*/  @!P1 EXIT ;  /* 0x000000000000994d */ /* 0x000fea0003800000 */
[----:B0-----:R-:W-:-:S05]  /*31fc0*/  PRMT R11, R11, 0x7632, R11 ;  /* 0x000076320b0b7816 */ /* 0x001fca000000000b */
[----:B------:R-:W-:Y:S01]  /*31fd0*/  STG.E.U16 desc[UR10][R22.64], R11 ;  /* 0x0000000b16007986 */ /* 0x000fe2000c10150a */
[----:B------:R-:W-:Y:S05]  /*31fe0*/  EXIT ;  /* 0x000000000000794d */ /* 0x000fea0003800000 */
.L_x_3:
[----:B------:R-:W-:-:S00]  /*31ff0*/  BRA `(.L_x_3) ;  /* 0xfffffffc00fc7947 */ /* 0x000fc0000383ffff */
[----:B------:R-:W-:-:S00]  /*32000*/  NOP ;  /* 0x0000000000007918 */ /* 0x000fc00000000000 */
[----:B------:R-:W-:-:S00]  /*32010*/  NOP ;  /* 0x0000000000007918 */ /* 0x000fc00000000000 */
[----:B------:R-:W-:-:S00]  /*32020*/  NOP ;  /* 0x0000000000007918 */ /* 0x000fc00000000000 */
[----:B------:R-:W-:-:S00]  /*32030*/  NOP ;  /* 0x0000000000007918 */ /* 0x000fc00000000000 */
[----:B------:R-:W-:-:S00]  /*32040*/  NOP ;  /* 0x0000000000007918 */ /* 0x000fc00000000000 */
[----:B------:R-:W-:-:S00]  /*32050*/  NOP ;  /* 0x0000000000007918 */ /* 0x000fc00000000000 */
[----:B------:R-:W-:-:S00]  /*32060*/  NOP ;  /* 0x0000000000007918 */ /* 0x000fc00000000000 */
[----:B------:R-:W-:-:S00]  /*32070*/  NOP ;  /* 0x0000000000007918 */ /* 0x000fc00000000000 */
.L_x_4:


//--------------------- .nv.shared.matmul_kernel  --------------------------
	.section	.nv.shared.matmul_kernel,"aw",@nobits
	.sectionflags	@""
	.align	16
	.zero		1024


//--------------------- .nv.shared.reserved.0     --------------------------
	.section	.nv.shared.reserved.0,"aw",@nobits
	.weak		__nv_reservedSMEM_offset_0_alias
	.size		__nv_reservedSMEM_offset_0_alias, 0, 0
	.other		__nv_reservedSMEM_offset_0_alias,@"STO_CUDA_RESERVED_SHARED STV_DEFAULT"
__nv_reservedSMEM_offset_0_alias:
	.zero		0


//--------------------- .nv.constant0.matmul_kernel --------------------------
	.section	.nv.constant0.matmul_kernel,"a",@progbits
	.sectionflags	@""
	.align	4
.nv.constant0.matmul_kernel:
	.zero		608


//--------------------- SYMBOLS --------------------------

	.type		.nv.reservedSmem.offset0,@object
	.size		.nv.reservedSmem.offset0,0x4
